//
// Generated by NVIDIA NVVM Compiler
//
// Compiler Build ID: CL-36424714
// Cuda compilation tools, release 13.0, V13.0.88
// Based on NVVM 20.0.0
//

.version 9.0
.target sm_100
.address_size 64

	// .globl	compute_residual
// _ZZ16compute_residualE9eta_local has been demoted
// _ZZ11compute_jvpE9eta_local has been demoted
// _ZZ11compute_vjpE7s_adj_u has been demoted
// _ZZ11compute_vjpE7s_adj_v has been demoted
// _ZZ11compute_vjpE7s_adj_H has been demoted
// _ZZ11compute_vjpE9eta_local has been demoted
// _ZZ12vanka_smoothE9eta_local has been demoted
// _ZZ20vanka_smooth_adjointE9eta_local has been demoted
// _ZZ18vanka_smooth_localE15block_is_active has been demoted
// _ZZ18vanka_smooth_localE9eta_local has been demoted

.visible .entry compute_residual(
	.param .u64 .ptr .align 1 compute_residual_param_0,
	.param .u64 .ptr .align 1 compute_residual_param_1,
	.param .u64 .ptr .align 1 compute_residual_param_2,
	.param .u64 .ptr .align 1 compute_residual_param_3,
	.param .u64 .ptr .align 1 compute_residual_param_4,
	.param .u64 .ptr .align 1 compute_residual_param_5,
	.param .u64 .ptr .align 1 compute_residual_param_6,
	.param .u64 .ptr .align 1 compute_residual_param_7,
	.param .u64 .ptr .align 1 compute_residual_param_8,
	.param .u64 .ptr .align 1 compute_residual_param_9,
	.param .u64 .ptr .align 1 compute_residual_param_10,
	.param .u64 .ptr .align 1 compute_residual_param_11,
	.param .u64 .ptr .align 1 compute_residual_param_12,
	.param .u64 .ptr .align 1 compute_residual_param_13,
	.param .f32 compute_residual_param_14,
	.param .f32 compute_residual_param_15,
	.param .f32 compute_residual_param_16,
	.param .f32 compute_residual_param_17,
	.param .u32 compute_residual_param_18,
	.param .u32 compute_residual_param_19,
	.param .u32 compute_residual_param_20,
	.param .u32 compute_residual_param_21
)
{
	.reg .pred 	%p<55>;
	.reg .b32 	%r<88>;
	.reg .b32 	%f<348>;
	.reg .b64 	%rd<103>;
	// demoted variable
	.shared .align 4 .b8 _ZZ16compute_residualE9eta_local[1024];
	ld.param.u64 	%rd16, [compute_residual_param_1];
	ld.param.u64 	%rd24, [compute_residual_param_3];
	ld.param.u64 	%rd25, [compute_residual_param_4];
	ld.param.u64 	%rd26, [compute_residual_param_5];
	ld.param.u64 	%rd18, [compute_residual_param_6];
	ld.param.u64 	%rd19, [compute_residual_param_7];
	ld.param.u64 	%rd20, [compute_residual_param_8];
	ld.param.u64 	%rd27, [compute_residual_param_9];
	ld.param.u64 	%rd21, [compute_residual_param_10];
	ld.param.u64 	%rd28, [compute_residual_param_11];
	ld.param.u64 	%rd22, [compute_residual_param_12];
	ld.param.u64 	%rd23, [compute_residual_param_13];
	ld.param.f32 	%f60, [compute_residual_param_14];
	ld.param.f32 	%f61, [compute_residual_param_15];
	ld.param.f32 	%f62, [compute_residual_param_16];
	ld.param.f32 	%f63, [compute_residual_param_17];
	ld.param.u32 	%r25, [compute_residual_param_18];
	ld.param.u32 	%r26, [compute_residual_param_19];
	ld.param.u32 	%r28, [compute_residual_param_20];
	ld.param.u32 	%r27, [compute_residual_param_21];
	cvta.to.global.u64 	%rd1, %rd28;
	cvta.to.global.u64 	%rd2, %rd27;
	cvta.to.global.u64 	%rd3, %rd26;
	cvta.to.global.u64 	%rd4, %rd25;
	cvta.to.global.u64 	%rd5, %rd24;
	mov.u32 	%r1, %tid.y;
	mov.u32 	%r2, %tid.x;
	mov.u32 	%r29, %ctaid.x;
	sub.s32 	%r30, %r2, %r27;
	mad.lo.s32 	%r3, %r28, %r29, %r30;
	mov.u32 	%r31, %ctaid.y;
	sub.s32 	%r32, %r1, %r27;
	mad.lo.s32 	%r4, %r28, %r31, %r32;
	setp.gt.s32 	%p3, %r4, %r25;
	setp.gt.s32 	%p4, %r3, %r26;
	or.pred  	%p5, %p3, %p4;
	@%p5 bra 	$L__BB0_29;
	cvta.to.global.u64 	%rd29, %rd21;
	rcp.rn.f32 	%f1, %f62;
	mov.f32 	%f64, 0f3F800000;
	sub.f32 	%f65, %f64, %f60;
	add.f32 	%f66, %f60, %f60;
	div.rn.f32 	%f67, %f65, %f66;
	add.s32 	%r33, %r25, -1;
	min.s32 	%r34, %r4, %r33;
	max.s32 	%r35, %r34, 0;
	max.s32 	%r36, %r3, 0;
	add.s32 	%r5, %r26, 1;
	mul.lo.s32 	%r18, %r35, %r26;
	add.s32 	%r6, %r18, %r35;
	add.s32 	%r7, %r6, %r36;
	mul.wide.s32 	%rd30, %r7, 4;
	add.s64 	%rd31, %rd5, %rd30;
	ld.global.nc.f32 	%f2, [%rd31];
	add.s32 	%r8, %r3, 1;
	min.s32 	%r37, %r8, %r26;
	max.s32 	%r38, %r37, 0;
	add.s32 	%r39, %r6, %r38;
	mul.wide.s32 	%rd32, %r39, 4;
	add.s64 	%rd33, %rd5, %rd32;
	ld.global.nc.f32 	%f3, [%rd33];
	max.s32 	%r40, %r4, 0;
	add.s32 	%r41, %r26, -1;
	min.s32 	%r42, %r3, %r41;
	max.s32 	%r9, %r42, 0;
	mul.lo.s32 	%r43, %r40, %r26;
	add.s32 	%r10, %r43, %r9;
	mul.wide.s32 	%rd34, %r10, 4;
	add.s64 	%rd35, %rd4, %rd34;
	ld.global.nc.f32 	%f4, [%rd35];
	add.s32 	%r11, %r4, 1;
	min.s32 	%r44, %r11, %r25;
	max.s32 	%r45, %r44, 0;
	mul.lo.s32 	%r46, %r45, %r26;
	add.s32 	%r47, %r46, %r9;
	mul.wide.s32 	%rd36, %r47, 4;
	add.s64 	%rd37, %rd4, %rd36;
	ld.global.nc.f32 	%f5, [%rd37];
	sub.f32 	%f6, %f3, %f2;
	mul.f32 	%f7, %f1, %f6;
	sub.f32 	%f8, %f4, %f5;
	mul.f32 	%f9, %f1, %f8;
	setp.gt.s32 	%p6, %r4, 0;
	setp.gt.s32 	%p7, %r3, 0;
	and.pred  	%p8, %p6, %p7;
	selp.u32 	%r48, 1, 0, %p8;
	cvt.rn.f32.u32 	%f68, %r48;
	add.s32 	%r12, %r4, -1;
	max.s32 	%r13, %r12, 0;
	mad.lo.s32 	%r49, %r13, %r26, %r13;
	add.s32 	%r50, %r49, %r36;
	mul.wide.s32 	%rd38, %r50, 4;
	add.s64 	%rd39, %rd5, %rd38;
	ld.global.nc.f32 	%f10, [%rd39];
	add.s32 	%r14, %r3, -1;
	max.s32 	%r15, %r14, 0;
	add.s32 	%r51, %r43, %r15;
	mul.wide.s32 	%rd40, %r51, 4;
	add.s64 	%rd41, %rd4, %rd40;
	ld.global.nc.f32 	%f11, [%rd41];
	sub.f32 	%f69, %f10, %f2;
	sub.f32 	%f70, %f4, %f11;
	mul.f32 	%f71, %f1, %f70;
	fma.rn.f32 	%f72, %f1, %f69, %f71;
	mul.f32 	%f12, %f72, 0f3F000000;
	mul.f32 	%f73, %f12, %f68;
	setp.lt.s32 	%p9, %r3, %r41;
	and.pred  	%p10, %p6, %p9;
	selp.u32 	%r52, 1, 0, %p10;
	cvt.rn.f32.u32 	%f74, %r52;
	add.s32 	%r53, %r49, %r38;
	mul.wide.s32 	%rd42, %r53, 4;
	add.s64 	%rd43, %rd5, %rd42;
	ld.global.nc.f32 	%f13, [%rd43];
	min.s32 	%r54, %r8, %r41;
	max.s32 	%r16, %r54, 0;
	add.s32 	%r55, %r16, %r43;
	mul.wide.s32 	%rd44, %r55, 4;
	add.s64 	%rd45, %rd4, %rd44;
	ld.global.nc.f32 	%f75, [%rd45];
	sub.f32 	%f76, %f13, %f3;
	sub.f32 	%f77, %f75, %f4;
	mul.f32 	%f78, %f1, %f77;
	fma.rn.f32 	%f79, %f1, %f76, %f78;
	mul.f32 	%f14, %f79, 0f3F000000;
	mul.f32 	%f80, %f14, %f74;
	setp.lt.s32 	%p11, %r4, %r33;
	and.pred  	%p12, %p11, %p7;
	selp.u32 	%r56, 1, 0, %p12;
	cvt.rn.f32.u32 	%f81, %r56;
	min.s32 	%r57, %r11, %r33;
	max.s32 	%r17, %r57, 0;
	mad.lo.s32 	%r58, %r17, %r26, %r17;
	add.s32 	%r59, %r58, %r36;
	mul.wide.s32 	%rd46, %r59, 4;
	add.s64 	%rd47, %rd5, %rd46;
	ld.global.nc.f32 	%f82, [%rd47];
	add.s32 	%r60, %r46, %r15;
	mul.wide.s32 	%rd48, %r60, 4;
	add.s64 	%rd49, %rd4, %rd48;
	ld.global.nc.f32 	%f15, [%rd49];
	sub.f32 	%f83, %f2, %f82;
	sub.f32 	%f84, %f5, %f15;
	mul.f32 	%f85, %f1, %f84;
	fma.rn.f32 	%f86, %f1, %f83, %f85;
	mul.f32 	%f16, %f86, 0f3F000000;
	mul.f32 	%f87, %f16, %f81;
	and.pred  	%p13, %p11, %p9;
	selp.u32 	%r61, 1, 0, %p13;
	cvt.rn.f32.u32 	%f88, %r61;
	add.s32 	%r62, %r58, %r38;
	mul.wide.s32 	%rd50, %r62, 4;
	add.s64 	%rd51, %rd5, %rd50;
	ld.global.nc.f32 	%f89, [%rd51];
	add.s32 	%r63, %r46, %r16;
	mul.wide.s32 	%rd52, %r63, 4;
	add.s64 	%rd53, %rd4, %rd52;
	ld.global.nc.f32 	%f90, [%rd53];
	sub.f32 	%f91, %f3, %f89;
	sub.f32 	%f92, %f90, %f5;
	mul.f32 	%f93, %f1, %f92;
	fma.rn.f32 	%f94, %f1, %f91, %f93;
	mul.f32 	%f95, %f94, 0f3F000000;
	mul.f32 	%f96, %f95, %f88;
	mul.f32 	%f97, %f80, %f80;
	fma.rn.f32 	%f98, %f73, %f73, %f97;
	fma.rn.f32 	%f99, %f87, %f87, %f98;
	fma.rn.f32 	%f100, %f96, %f96, %f99;
	mul.f32 	%f101, %f9, %f9;
	fma.rn.f32 	%f102, %f7, %f7, %f101;
	fma.rn.f32 	%f103, %f7, %f9, %f102;
	fma.rn.f32 	%f104, %f100, 0f3E800000, %f103;
	add.f32 	%f105, %f61, %f104;
	add.s32 	%r19, %r18, %r9;
	mul.wide.s32 	%rd54, %r19, 4;
	add.s64 	%rd55, %rd29, %rd54;
	ld.global.nc.f32 	%f106, [%rd55];
	mul.f32 	%f107, %f106, 0f3F000000;
	lg2.approx.f32 	%f108, %f105;
	mul.f32 	%f109, %f67, %f108;
	ex2.approx.f32 	%f110, %f109;
	mul.f32 	%f111, %f107, %f110;
	shl.b32 	%r64, %r1, 6;
	mov.u32 	%r65, _ZZ16compute_residualE9eta_local;
	add.s32 	%r66, %r65, %r64;
	shl.b32 	%r67, %r2, 2;
	add.s32 	%r20, %r66, %r67;
	st.shared.f32 	[%r20], %f111;
	bar.sync 	0;
	setp.lt.u32 	%p14, %r2, %r27;
	mov.u32 	%r68, %ntid.x;
	sub.s32 	%r69, %r68, %r27;
	setp.ge.u32 	%p15, %r2, %r69;
	or.pred  	%p16, %p14, %p15;
	@%p16 bra 	$L__BB0_29;
	setp.lt.u32 	%p17, %r1, %r27;
	mov.u32 	%r70, %ntid.y;
	sub.s32 	%r71, %r70, %r27;
	setp.ge.u32 	%p18, %r1, %r71;
	or.pred  	%p19, %p17, %p18;
	@%p19 bra 	$L__BB0_29;
	setp.lt.s32 	%p20, %r4, %r25;
	or.b32  	%r72, %r3, %r4;
	setp.gt.s32 	%p21, %r72, -1;
	and.pred  	%p1, %p20, %p21;
	setp.lt.s32 	%p22, %r3, %r26;
	and.pred  	%p23, %p22, %p1;
	and.pred  	%p2, %p22, %p21;
	mul.wide.s32 	%rd56, %r19, 4;
	add.s64 	%rd6, %rd3, %rd56;
	add.s64 	%rd7, %rd2, %rd56;
	add.s32 	%r21, %r18, %r15;
	mul.wide.s32 	%rd57, %r21, 4;
	add.s64 	%rd8, %rd3, %rd57;
	add.s32 	%r73, %r18, %r16;
	mul.wide.s32 	%rd58, %r73, 4;
	add.s64 	%rd9, %rd3, %rd58;
	mul.lo.s32 	%r22, %r13, %r26;
	add.s32 	%r23, %r22, %r9;
	mul.wide.s32 	%rd59, %r23, 4;
	add.s64 	%rd10, %rd3, %rd59;
	mul.lo.s32 	%r24, %r17, %r26;
	add.s32 	%r74, %r24, %r9;
	mul.wide.s32 	%rd60, %r74, 4;
	add.s64 	%rd11, %rd3, %rd60;
	not.pred 	%p24, %p23;
	@%p24 bra 	$L__BB0_13;
	ld.global.nc.f32 	%f17, [%rd6];
	cvta.to.global.u64 	%rd61, %rd20;
	mul.wide.s32 	%rd62, %r19, 4;
	add.s64 	%rd63, %rd61, %rd62;
	ld.global.nc.f32 	%f113, [%rd63];
	div.rn.f32 	%f114, %f17, %f63;
	sub.f32 	%f115, %f114, %f113;
	ld.global.nc.f32 	%f116, [%rd7];
	fma.rn.f32 	%f117, %f17, 0f3F6AC083, %f116;
	max.f32 	%f118, %f117, 0fC1200000;
	min.f32 	%f119, %f118, 0f41200000;
	mul.f32 	%f120, %f119, 0fBFB8AA3B;
	ex2.approx.f32 	%f121, %f120;
	add.f32 	%f122, %f121, 0f3F800000;
	rcp.rn.f32 	%f123, %f122;
	mov.f32 	%f124, 0f3F800000;
	sub.f32 	%f125, %f124, %f123;
	fma.rn.f32 	%f18, %f17, %f125, %f115;
	setp.lt.s32 	%p25, %r3, 1;
	mov.f32 	%f338, 0f00000000;
	@%p25 bra 	$L__BB0_6;
	ld.global.nc.f32 	%f126, [%rd8];
	add.f32 	%f127, %f17, %f126;
	mul.f32 	%f128, %f127, 0f3F000000;
	abs.f32 	%f129, %f2;
	mul.f32 	%f130, %f2, %f128;
	mul.f32 	%f131, %f129, 0f3F000000;
	sub.f32 	%f132, %f17, %f126;
	mul.f32 	%f133, %f131, %f132;
	sub.f32 	%f338, %f130, %f133;
$L__BB0_6:
	mul.f32 	%f135, %f1, %f338;
	sub.f32 	%f21, %f18, %f135;
	setp.lt.s32 	%p26, %r3, 0;
	setp.ge.s32 	%p27, %r8, %r26;
	or.pred  	%p28, %p26, %p27;
	mov.f32 	%f339, 0f00000000;
	@%p28 bra 	$L__BB0_8;
	ld.global.nc.f32 	%f136, [%rd9];
	add.f32 	%f137, %f17, %f136;
	mul.f32 	%f138, %f137, 0f3F000000;
	abs.f32 	%f139, %f3;
	mul.f32 	%f140, %f3, %f138;
	mul.f32 	%f141, %f139, 0f3F000000;
	sub.f32 	%f142, %f136, %f17;
	mul.f32 	%f143, %f141, %f142;
	sub.f32 	%f339, %f140, %f143;
$L__BB0_8:
	fma.rn.f32 	%f24, %f1, %f339, %f21;
	setp.lt.s32 	%p29, %r4, 1;
	mov.f32 	%f340, 0f00000000;
	@%p29 bra 	$L__BB0_10;
	ld.global.nc.f32 	%f145, [%rd10];
	add.f32 	%f146, %f17, %f145;
	mul.f32 	%f147, %f146, 0f3F000000;
	abs.f32 	%f148, %f4;
	mul.f32 	%f149, %f4, %f147;
	mul.f32 	%f150, %f148, 0f3F000000;
	sub.f32 	%f151, %f145, %f17;
	mul.f32 	%f152, %f150, %f151;
	sub.f32 	%f340, %f149, %f152;
$L__BB0_10:
	fma.rn.f32 	%f27, %f1, %f340, %f24;
	setp.lt.s32 	%p30, %r4, 0;
	setp.ge.s32 	%p31, %r11, %r25;
	or.pred  	%p32, %p30, %p31;
	mov.f32 	%f341, 0f00000000;
	@%p32 bra 	$L__BB0_12;
	ld.global.nc.f32 	%f154, [%rd11];
	add.f32 	%f155, %f17, %f154;
	mul.f32 	%f156, %f155, 0f3F000000;
	abs.f32 	%f157, %f5;
	mul.f32 	%f158, %f5, %f156;
	mul.f32 	%f159, %f157, 0f3F000000;
	sub.f32 	%f160, %f17, %f154;
	mul.f32 	%f161, %f159, %f160;
	sub.f32 	%f341, %f158, %f161;
$L__BB0_12:
	ld.param.u64 	%rd102, [compute_residual_param_2];
	mul.f32 	%f162, %f1, %f341;
	sub.f32 	%f163, %f27, %f162;
	cvta.to.global.u64 	%rd64, %rd22;
	mul.wide.s32 	%rd65, %r19, 4;
	add.s64 	%rd66, %rd64, %rd65;
	ld.global.nc.f32 	%f164, [%rd66];
	cvta.to.global.u64 	%rd67, %rd23;
	add.s64 	%rd68, %rd67, %rd65;
	ld.global.nc.f32 	%f165, [%rd68];
	mov.f32 	%f166, 0f3F800000;
	sub.f32 	%f167, %f166, %f164;
	sub.f32 	%f168, %f17, %f165;
	mul.f32 	%f169, %f164, %f168;
	fma.rn.f32 	%f170, %f167, %f163, %f169;
	mad.lo.s32 	%r75, %r4, %r26, %r3;
	cvta.to.global.u64 	%rd69, %rd102;
	mul.wide.s32 	%rd70, %r75, 4;
	add.s64 	%rd71, %rd69, %rd70;
	st.global.f32 	[%rd71], %f170;
$L__BB0_13:
	mul.wide.s32 	%rd72, %r19, 4;
	add.s64 	%rd12, %rd1, %rd72;
	not.pred 	%p33, %p1;
	@%p33 bra 	$L__BB0_21;
	cvta.to.global.u64 	%rd73, %rd18;
	mul.wide.s32 	%rd74, %r7, 4;
	add.s64 	%rd75, %rd73, %rd74;
	ld.global.nc.f32 	%f30, [%rd75];
	ld.shared.f32 	%f172, [%r20];
	ld.global.nc.f32 	%f31, [%rd6];
	mul.f32 	%f32, %f172, %f31;
	setp.lt.s32 	%p34, %r3, 0;
	setp.ge.s32 	%p35, %r3, %r26;
	or.pred  	%p36, %p34, %p35;
	mov.f32 	%f342, 0f00000000;
	@%p36 bra 	$L__BB0_16;
	add.f32 	%f173, %f6, %f6;
	fma.rn.f32 	%f174, %f1, %f173, %f9;
	add.f32 	%f175, %f32, %f32;
	mul.f32 	%f342, %f175, %f174;
$L__BB0_16:
	mul.f32 	%f177, %f1, %f342;
	sub.f32 	%f35, %f177, %f30;
	ld.shared.f32 	%f178, [%r20+-4];
	ld.global.nc.f32 	%f36, [%rd8];
	mul.f32 	%f37, %f178, %f36;
	min.s32 	%r76, %r14, %r26;
	max.s32 	%r77, %r76, 0;
	add.s32 	%r78, %r6, %r77;
	mul.wide.s32 	%rd76, %r78, 4;
	add.s64 	%rd13, %rd5, %rd76;
	setp.lt.s32 	%p37, %r3, 1;
	mov.f32 	%f343, 0f00000000;
	@%p37 bra 	$L__BB0_18;
	ld.global.nc.f32 	%f179, [%rd13];
	sub.f32 	%f180, %f2, %f179;
	add.f32 	%f181, %f180, %f180;
	mul.f32 	%f182, %f1, %f181;
	sub.f32 	%f183, %f11, %f15;
	fma.rn.f32 	%f184, %f1, %f183, %f182;
	add.f32 	%f185, %f37, %f37;
	mul.f32 	%f343, %f185, %f184;
$L__BB0_18:
	mul.f32 	%f187, %f1, %f343;
	sub.f32 	%f188, %f35, %f187;
	ld.shared.f32 	%f189, [%r20+-68];
	ld.shared.f32 	%f190, [%r20+-64];
	add.s32 	%r79, %r22, %r15;
	mul.wide.s32 	%rd77, %r79, 4;
	add.s64 	%rd78, %rd3, %rd77;
	ld.global.nc.f32 	%f191, [%rd78];
	ld.global.nc.f32 	%f192, [%rd10];
	mul.f32 	%f193, %f190, %f192;
	fma.rn.f32 	%f194, %f189, %f191, %f193;
	add.f32 	%f195, %f194, %f37;
	add.f32 	%f196, %f195, %f32;
	setp.lt.s32 	%p40, %r4, 1;
	mul.f32 	%f197, %f196, 0f3E800000;
	fma.rn.f32 	%f198, %f196, 0f3E800000, %f197;
	mul.f32 	%f199, %f198, %f12;
	selp.f32 	%f200, 0f00000000, %f199, %p37;
	selp.f32 	%f201, 0f00000000, %f200, %p40;
	selp.f32 	%f202, 0f00000000, %f201, %p35;
	fma.rn.f32 	%f203, %f1, %f202, %f188;
	ld.shared.f32 	%f204, [%r20+60];
	ld.shared.f32 	%f205, [%r20+64];
	add.s32 	%r80, %r24, %r15;
	mul.wide.s32 	%rd79, %r80, 4;
	add.s64 	%rd80, %rd3, %rd79;
	ld.global.nc.f32 	%f206, [%rd80];
	ld.global.nc.f32 	%f207, [%rd11];
	add.f32 	%f208, %f37, %f32;
	fma.rn.f32 	%f209, %f204, %f206, %f208;
	fma.rn.f32 	%f210, %f205, %f207, %f209;
	setp.lt.s32 	%p41, %r4, 0;
	setp.ge.s32 	%p42, %r11, %r25;
	mul.f32 	%f211, %f210, 0f3E800000;
	fma.rn.f32 	%f212, %f210, 0f3E800000, %f211;
	mul.f32 	%f213, %f212, %f16;
	selp.f32 	%f214, 0f00000000, %f213, %p42;
	selp.f32 	%f215, 0f00000000, %f214, %p41;
	selp.f32 	%f216, 0f00000000, %f215, %p37;
	selp.f32 	%f217, 0f00000000, %f216, %p35;
	mul.f32 	%f218, %f1, %f217;
	sub.f32 	%f219, %f203, %f218;
	mul.wide.s32 	%rd81, %r21, 4;
	add.s64 	%rd82, %rd2, %rd81;
	ld.global.nc.f32 	%f40, [%rd82];
	ld.global.nc.f32 	%f41, [%rd7];
	add.s64 	%rd83, %rd1, %rd81;
	ld.global.nc.f32 	%f220, [%rd83];
	ld.global.nc.f32 	%f221, [%rd12];
	fma.rn.f32 	%f222, %f36, 0f3F6AC083, %f40;
	max.f32 	%f223, %f222, 0fC1200000;
	min.f32 	%f224, %f223, 0f41200000;
	mul.f32 	%f225, %f224, 0fBFB8AA3B;
	ex2.approx.f32 	%f226, %f225;
	add.f32 	%f227, %f226, 0f3F800000;
	rcp.rn.f32 	%f228, %f227;
	fma.rn.f32 	%f229, %f31, 0f3F6AC083, %f41;
	max.f32 	%f230, %f229, 0fC1200000;
	min.f32 	%f231, %f230, 0f41200000;
	mul.f32 	%f232, %f231, 0fBFB8AA3B;
	ex2.approx.f32 	%f233, %f232;
	add.f32 	%f234, %f233, 0f3F800000;
	rcp.rn.f32 	%f235, %f234;
	mov.f32 	%f236, 0f3F800000;
	sub.f32 	%f237, %f236, %f228;
	mul.f32 	%f238, %f237, 0f3A83126F;
	fma.rn.f32 	%f239, %f220, %f228, %f238;
	sub.f32 	%f240, %f236, %f235;
	mul.f32 	%f241, %f240, 0f3A83126F;
	fma.rn.f32 	%f242, %f221, %f235, %f241;
	add.f32 	%f243, %f239, %f242;
	mul.f32 	%f244, %f243, 0fBF000000;
	fma.rn.f32 	%f42, %f2, %f244, %f219;
	or.pred  	%p43, %p37, %p35;
	mov.f32 	%f344, 0f00000000;
	@%p43 bra 	$L__BB0_20;
	add.f32 	%f245, %f31, %f36;
	mul.f32 	%f246, %f245, 0f3F000000;
	mul.f32 	%f247, %f36, 0fBF6AC083;
	max.f32 	%f248, %f40, %f247;
	mul.f32 	%f249, %f31, 0fBF6AC083;
	max.f32 	%f250, %f41, %f249;
	add.f32 	%f251, %f36, %f248;
	add.f32 	%f252, %f31, %f250;
	sub.f32 	%f253, %f252, %f251;
	mul.f32 	%f254, %f246, %f253;
	mul.f32 	%f344, %f1, %f254;
$L__BB0_20:
	ld.param.u64 	%rd101, [compute_residual_param_0];
	sub.f32 	%f255, %f42, %f344;
	mad.lo.s32 	%r81, %r4, %r5, %r3;
	cvta.to.global.u64 	%rd84, %rd101;
	mul.wide.s32 	%rd85, %r81, 4;
	add.s64 	%rd86, %rd84, %rd85;
	st.global.f32 	[%rd86], %f255;
$L__BB0_21:
	not.pred 	%p44, %p2;
	@%p44 bra 	$L__BB0_29;
	cvta.to.global.u64 	%rd87, %rd19;
	mul.wide.s32 	%rd88, %r10, 4;
	add.s64 	%rd89, %rd87, %rd88;
	ld.global.nc.f32 	%f45, [%rd89];
	ld.shared.f32 	%f257, [%r20+-64];
	ld.global.nc.f32 	%f46, [%rd10];
	mul.f32 	%f47, %f257, %f46;
	min.s32 	%r82, %r12, %r25;
	max.s32 	%r83, %r82, 0;
	mad.lo.s32 	%r84, %r83, %r26, %r9;
	mul.wide.s32 	%rd90, %r84, 4;
	add.s64 	%rd14, %rd4, %rd90;
	setp.lt.s32 	%p45, %r4, 1;
	mov.f32 	%f345, 0f00000000;
	@%p45 bra 	$L__BB0_24;
	ld.global.nc.f32 	%f258, [%rd14];
	sub.f32 	%f259, %f13, %f10;
	mul.f32 	%f260, %f1, %f259;
	sub.f32 	%f261, %f258, %f4;
	add.f32 	%f262, %f261, %f261;
	fma.rn.f32 	%f263, %f1, %f262, %f260;
	add.f32 	%f264, %f47, %f47;
	mul.f32 	%f345, %f264, %f263;
$L__BB0_24:
	mul.f32 	%f266, %f1, %f345;
	sub.f32 	%f50, %f266, %f45;
	ld.shared.f32 	%f267, [%r20];
	ld.global.nc.f32 	%f51, [%rd6];
	mul.f32 	%f52, %f267, %f51;
	setp.lt.s32 	%p46, %r4, 0;
	setp.ge.s32 	%p47, %r4, %r25;
	or.pred  	%p48, %p46, %p47;
	mov.f32 	%f346, 0f00000000;
	@%p48 bra 	$L__BB0_26;
	add.f32 	%f268, %f8, %f8;
	fma.rn.f32 	%f269, %f1, %f268, %f7;
	add.f32 	%f270, %f52, %f52;
	mul.f32 	%f346, %f270, %f269;
$L__BB0_26:
	setp.ge.s32 	%p49, %r4, %r25;
	setp.lt.s32 	%p50, %r4, 1;
	mul.f32 	%f272, %f1, %f346;
	sub.f32 	%f273, %f50, %f272;
	ld.shared.f32 	%f274, [%r20+-68];
	ld.shared.f32 	%f275, [%r20+-4];
	add.s32 	%r85, %r22, %r15;
	mul.wide.s32 	%rd91, %r85, 4;
	add.s64 	%rd92, %rd3, %rd91;
	ld.global.nc.f32 	%f276, [%rd92];
	ld.global.nc.f32 	%f277, [%rd8];
	fma.rn.f32 	%f278, %f274, %f276, %f47;
	fma.rn.f32 	%f279, %f275, %f277, %f278;
	add.f32 	%f280, %f279, %f52;
	or.pred  	%p51, %p50, %p49;
	setp.lt.s32 	%p52, %r3, 1;
	mul.f32 	%f281, %f280, 0f3E800000;
	fma.rn.f32 	%f282, %f280, 0f3E800000, %f281;
	mul.f32 	%f283, %f282, %f12;
	selp.f32 	%f284, 0f00000000, %f283, %p51;
	selp.f32 	%f285, 0f00000000, %f284, %p52;
	mul.f32 	%f286, %f1, %f285;
	sub.f32 	%f287, %f273, %f286;
	ld.shared.f32 	%f288, [%r20+-60];
	ld.shared.f32 	%f289, [%r20+4];
	add.s32 	%r86, %r22, %r16;
	mul.wide.s32 	%rd93, %r86, 4;
	add.s64 	%rd94, %rd3, %rd93;
	ld.global.nc.f32 	%f290, [%rd94];
	ld.global.nc.f32 	%f291, [%rd9];
	fma.rn.f32 	%f292, %f288, %f290, %f47;
	add.f32 	%f293, %f292, %f52;
	fma.rn.f32 	%f294, %f289, %f291, %f293;
	setp.lt.s32 	%p53, %r3, 0;
	setp.ge.s32 	%p54, %r8, %r26;
	mul.f32 	%f295, %f294, 0f3E800000;
	fma.rn.f32 	%f296, %f294, 0f3E800000, %f295;
	mul.f32 	%f297, %f296, %f14;
	selp.f32 	%f298, 0f00000000, %f297, %p54;
	selp.f32 	%f299, 0f00000000, %f298, %p53;
	selp.f32 	%f300, 0f00000000, %f299, %p51;
	fma.rn.f32 	%f301, %f1, %f300, %f287;
	mul.wide.s32 	%rd95, %r23, 4;
	add.s64 	%rd96, %rd2, %rd95;
	ld.global.nc.f32 	%f55, [%rd96];
	ld.global.nc.f32 	%f56, [%rd7];
	add.s64 	%rd97, %rd1, %rd95;
	ld.global.nc.f32 	%f302, [%rd97];
	ld.global.nc.f32 	%f303, [%rd12];
	fma.rn.f32 	%f304, %f46, 0f3F6AC083, %f55;
	max.f32 	%f305, %f304, 0fC1200000;
	min.f32 	%f306, %f305, 0f41200000;
	mul.f32 	%f307, %f306, 0fBFB8AA3B;
	ex2.approx.f32 	%f308, %f307;
	add.f32 	%f309, %f308, 0f3F800000;
	rcp.rn.f32 	%f310, %f309;
	fma.rn.f32 	%f311, %f51, 0f3F6AC083, %f56;
	max.f32 	%f312, %f311, 0fC1200000;
	min.f32 	%f313, %f312, 0f41200000;
	mul.f32 	%f314, %f313, 0fBFB8AA3B;
	ex2.approx.f32 	%f315, %f314;
	add.f32 	%f316, %f315, 0f3F800000;
	rcp.rn.f32 	%f317, %f316;
	mov.f32 	%f318, 0f3F800000;
	sub.f32 	%f319, %f318, %f310;
	mul.f32 	%f320, %f319, 0f3A83126F;
	fma.rn.f32 	%f321, %f302, %f310, %f320;
	sub.f32 	%f322, %f318, %f317;
	mul.f32 	%f323, %f322, 0f3A83126F;
	fma.rn.f32 	%f324, %f303, %f317, %f323;
	add.f32 	%f325, %f321, %f324;
	mul.f32 	%f326, %f325, 0fBF000000;
	fma.rn.f32 	%f57, %f4, %f326, %f301;
	mov.f32 	%f347, 0f00000000;
	@%p51 bra 	$L__BB0_28;
	add.f32 	%f327, %f51, %f46;
	mul.f32 	%f328, %f327, 0f3F000000;
	mul.f32 	%f329, %f46, 0fBF6AC083;
	max.f32 	%f330, %f55, %f329;
	mul.f32 	%f331, %f51, 0fBF6AC083;
	max.f32 	%f332, %f56, %f331;
	add.f32 	%f333, %f46, %f330;
	add.f32 	%f334, %f51, %f332;
	sub.f32 	%f335, %f333, %f334;
	mul.f32 	%f336, %f328, %f335;
	mul.f32 	%f347, %f1, %f336;
$L__BB0_28:
	sub.f32 	%f337, %f57, %f347;
	mad.lo.s32 	%r87, %r4, %r26, %r3;
	cvta.to.global.u64 	%rd98, %rd16;
	mul.wide.s32 	%rd99, %r87, 4;
	add.s64 	%rd100, %rd98, %rd99;
	st.global.f32 	[%rd100], %f337;
$L__BB0_29:
	ret;

}
	// .globl	compute_jvp
.visible .entry compute_jvp(
	.param .u64 .ptr .align 1 compute_jvp_param_0,
	.param .u64 .ptr .align 1 compute_jvp_param_1,
	.param .u64 .ptr .align 1 compute_jvp_param_2,
	.param .u64 .ptr .align 1 compute_jvp_param_3,
	.param .u64 .ptr .align 1 compute_jvp_param_4,
	.param .u64 .ptr .align 1 compute_jvp_param_5,
	.param .u64 .ptr .align 1 compute_jvp_param_6,
	.param .u64 .ptr .align 1 compute_jvp_param_7,
	.param .u64 .ptr .align 1 compute_jvp_param_8,
	.param .u64 .ptr .align 1 compute_jvp_param_9,
	.param .u64 .ptr .align 1 compute_jvp_param_10,
	.param .u64 .ptr .align 1 compute_jvp_param_11,
	.param .u64 .ptr .align 1 compute_jvp_param_12,
	.param .u64 .ptr .align 1 compute_jvp_param_13,
	.param .f32 compute_jvp_param_14,
	.param .f32 compute_jvp_param_15,
	.param .f32 compute_jvp_param_16,
	.param .f32 compute_jvp_param_17,
	.param .u32 compute_jvp_param_18,
	.param .u32 compute_jvp_param_19,
	.param .u32 compute_jvp_param_20,
	.param .u32 compute_jvp_param_21
)
{
	.reg .pred 	%p<65>;
	.reg .b32 	%r<95>;
	.reg .b32 	%f<674>;
	.reg .b64 	%rd<146>;
	// demoted variable
	.shared .align 4 .b8 _ZZ11compute_jvpE9eta_local[2048];
	ld.param.u64 	%rd24, [compute_jvp_param_3];
	ld.param.u64 	%rd25, [compute_jvp_param_4];
	ld.param.u64 	%rd26, [compute_jvp_param_5];
	ld.param.u64 	%rd27, [compute_jvp_param_6];
	ld.param.u64 	%rd28, [compute_jvp_param_7];
	ld.param.u64 	%rd29, [compute_jvp_param_8];
	ld.param.u64 	%rd30, [compute_jvp_param_9];
	ld.param.u64 	%rd31, [compute_jvp_param_11];
	ld.param.u32 	%r22, [compute_jvp_param_18];
	ld.param.u32 	%r23, [compute_jvp_param_19];
	ld.param.u32 	%r25, [compute_jvp_param_20];
	ld.param.u32 	%r24, [compute_jvp_param_21];
	cvta.to.global.u64 	%rd1, %rd31;
	cvta.to.global.u64 	%rd2, %rd30;
	cvta.to.global.u64 	%rd3, %rd29;
	cvta.to.global.u64 	%rd4, %rd26;
	cvta.to.global.u64 	%rd5, %rd28;
	cvta.to.global.u64 	%rd6, %rd25;
	cvta.to.global.u64 	%rd7, %rd27;
	cvta.to.global.u64 	%rd8, %rd24;
	mov.u32 	%r1, %tid.y;
	mov.u32 	%r2, %tid.x;
	mov.u32 	%r26, %ctaid.x;
	sub.s32 	%r27, %r2, %r24;
	mad.lo.s32 	%r3, %r25, %r26, %r27;
	mov.u32 	%r28, %ctaid.y;
	sub.s32 	%r29, %r1, %r24;
	mad.lo.s32 	%r4, %r25, %r28, %r29;
	setp.gt.s32 	%p3, %r4, %r22;
	setp.gt.s32 	%p4, %r3, %r23;
	or.pred  	%p5, %p3, %p4;
	@%p5 bra 	$L__BB1_29;
	ld.param.f32 	%f636, [compute_jvp_param_16];
	ld.param.f32 	%f635, [compute_jvp_param_15];
	ld.param.f32 	%f634, [compute_jvp_param_14];
	ld.param.u64 	%rd144, [compute_jvp_param_10];
	cvta.to.global.u64 	%rd32, %rd144;
	rcp.rn.f32 	%f1, %f636;
	mov.f32 	%f143, 0f3F800000;
	sub.f32 	%f144, %f143, %f634;
	add.f32 	%f145, %f634, %f634;
	div.rn.f32 	%f146, %f144, %f145;
	add.s32 	%r30, %r22, -1;
	min.s32 	%r31, %r4, %r30;
	max.s32 	%r32, %r31, 0;
	max.s32 	%r33, %r3, 0;
	add.s32 	%r5, %r23, 1;
	mul.lo.s32 	%r16, %r32, %r23;
	add.s32 	%r6, %r16, %r32;
	add.s32 	%r34, %r6, %r33;
	mul.wide.s32 	%rd33, %r34, 4;
	add.s64 	%rd34, %rd8, %rd33;
	ld.global.nc.f32 	%f2, [%rd34];
	add.s64 	%rd35, %rd7, %rd33;
	ld.global.nc.f32 	%f3, [%rd35];
	add.s32 	%r7, %r3, 1;
	min.s32 	%r35, %r7, %r23;
	max.s32 	%r36, %r35, 0;
	add.s32 	%r37, %r6, %r36;
	mul.wide.s32 	%rd36, %r37, 4;
	add.s64 	%rd37, %rd8, %rd36;
	ld.global.nc.f32 	%f4, [%rd37];
	add.s64 	%rd38, %rd7, %rd36;
	ld.global.nc.f32 	%f5, [%rd38];
	max.s32 	%r38, %r4, 0;
	add.s32 	%r39, %r23, -1;
	min.s32 	%r40, %r3, %r39;
	max.s32 	%r8, %r40, 0;
	mul.lo.s32 	%r41, %r38, %r23;
	add.s32 	%r42, %r41, %r8;
	mul.wide.s32 	%rd39, %r42, 4;
	add.s64 	%rd40, %rd6, %rd39;
	ld.global.nc.f32 	%f6, [%rd40];
	add.s64 	%rd41, %rd5, %rd39;
	ld.global.nc.f32 	%f7, [%rd41];
	add.s32 	%r9, %r4, 1;
	min.s32 	%r43, %r9, %r22;
	max.s32 	%r44, %r43, 0;
	mul.lo.s32 	%r45, %r44, %r23;
	add.s32 	%r46, %r45, %r8;
	mul.wide.s32 	%rd42, %r46, 4;
	add.s64 	%rd43, %rd6, %rd42;
	ld.global.nc.f32 	%f8, [%rd43];
	add.s64 	%rd44, %rd5, %rd42;
	ld.global.nc.f32 	%f9, [%rd44];
	sub.f32 	%f10, %f4, %f2;
	sub.f32 	%f147, %f5, %f3;
	mul.f32 	%f11, %f1, %f10;
	mul.f32 	%f148, %f1, %f147;
	sub.f32 	%f12, %f6, %f8;
	sub.f32 	%f149, %f7, %f9;
	mul.f32 	%f13, %f1, %f12;
	mul.f32 	%f150, %f1, %f149;
	setp.gt.s32 	%p6, %r4, 0;
	setp.gt.s32 	%p7, %r3, 0;
	and.pred  	%p8, %p6, %p7;
	selp.u32 	%r47, 1, 0, %p8;
	cvt.rn.f32.u32 	%f151, %r47;
	add.s32 	%r10, %r4, -1;
	max.s32 	%r11, %r10, 0;
	mad.lo.s32 	%r48, %r11, %r23, %r11;
	add.s32 	%r49, %r48, %r33;
	mul.wide.s32 	%rd45, %r49, 4;
	add.s64 	%rd46, %rd8, %rd45;
	ld.global.nc.f32 	%f14, [%rd46];
	add.s64 	%rd47, %rd7, %rd45;
	ld.global.nc.f32 	%f15, [%rd47];
	add.s32 	%r12, %r3, -1;
	max.s32 	%r13, %r12, 0;
	add.s32 	%r50, %r41, %r13;
	mul.wide.s32 	%rd48, %r50, 4;
	add.s64 	%rd49, %rd6, %rd48;
	ld.global.nc.f32 	%f16, [%rd49];
	add.s64 	%rd50, %rd5, %rd48;
	ld.global.nc.f32 	%f17, [%rd50];
	sub.f32 	%f152, %f14, %f2;
	sub.f32 	%f153, %f15, %f3;
	sub.f32 	%f154, %f6, %f16;
	sub.f32 	%f155, %f7, %f17;
	mul.f32 	%f156, %f1, %f154;
	mul.f32 	%f157, %f1, %f155;
	fma.rn.f32 	%f158, %f1, %f152, %f156;
	fma.rn.f32 	%f159, %f1, %f153, %f157;
	mul.f32 	%f18, %f158, 0f3F000000;
	mul.f32 	%f160, %f159, 0f3F000000;
	mul.f32 	%f161, %f18, %f151;
	mul.f32 	%f162, %f160, %f151;
	setp.lt.s32 	%p9, %r3, %r39;
	and.pred  	%p10, %p6, %p9;
	selp.u32 	%r51, 1, 0, %p10;
	cvt.rn.f32.u32 	%f163, %r51;
	add.s32 	%r52, %r48, %r36;
	mul.wide.s32 	%rd51, %r52, 4;
	add.s64 	%rd52, %rd8, %rd51;
	ld.global.nc.f32 	%f19, [%rd52];
	add.s64 	%rd53, %rd7, %rd51;
	ld.global.nc.f32 	%f20, [%rd53];
	min.s32 	%r53, %r7, %r39;
	max.s32 	%r14, %r53, 0;
	add.s32 	%r54, %r14, %r41;
	mul.wide.s32 	%rd54, %r54, 4;
	add.s64 	%rd55, %rd6, %rd54;
	ld.global.nc.f32 	%f164, [%rd55];
	add.s64 	%rd56, %rd5, %rd54;
	ld.global.nc.f32 	%f21, [%rd56];
	sub.f32 	%f165, %f19, %f4;
	sub.f32 	%f166, %f20, %f5;
	sub.f32 	%f167, %f164, %f6;
	sub.f32 	%f168, %f21, %f7;
	mul.f32 	%f169, %f1, %f167;
	mul.f32 	%f170, %f1, %f168;
	fma.rn.f32 	%f171, %f1, %f165, %f169;
	fma.rn.f32 	%f172, %f1, %f166, %f170;
	mul.f32 	%f22, %f171, 0f3F000000;
	mul.f32 	%f173, %f172, 0f3F000000;
	mul.f32 	%f174, %f22, %f163;
	mul.f32 	%f175, %f173, %f163;
	setp.lt.s32 	%p11, %r4, %r30;
	and.pred  	%p12, %p11, %p7;
	selp.u32 	%r55, 1, 0, %p12;
	cvt.rn.f32.u32 	%f176, %r55;
	min.s32 	%r56, %r9, %r30;
	max.s32 	%r15, %r56, 0;
	mad.lo.s32 	%r57, %r15, %r23, %r15;
	add.s32 	%r58, %r57, %r33;
	mul.wide.s32 	%rd57, %r58, 4;
	add.s64 	%rd58, %rd8, %rd57;
	ld.global.nc.f32 	%f177, [%rd58];
	add.s64 	%rd59, %rd7, %rd57;
	ld.global.nc.f32 	%f23, [%rd59];
	add.s32 	%r59, %r45, %r13;
	mul.wide.s32 	%rd60, %r59, 4;
	add.s64 	%rd61, %rd6, %rd60;
	ld.global.nc.f32 	%f24, [%rd61];
	add.s64 	%rd62, %rd5, %rd60;
	ld.global.nc.f32 	%f25, [%rd62];
	sub.f32 	%f178, %f2, %f177;
	sub.f32 	%f179, %f3, %f23;
	sub.f32 	%f180, %f8, %f24;
	sub.f32 	%f181, %f9, %f25;
	mul.f32 	%f182, %f1, %f180;
	mul.f32 	%f183, %f1, %f181;
	fma.rn.f32 	%f184, %f1, %f178, %f182;
	fma.rn.f32 	%f185, %f1, %f179, %f183;
	mul.f32 	%f26, %f184, 0f3F000000;
	mul.f32 	%f186, %f185, 0f3F000000;
	mul.f32 	%f187, %f26, %f176;
	mul.f32 	%f188, %f186, %f176;
	and.pred  	%p13, %p11, %p9;
	selp.u32 	%r60, 1, 0, %p13;
	cvt.rn.f32.u32 	%f189, %r60;
	add.s32 	%r61, %r57, %r36;
	mul.wide.s32 	%rd63, %r61, 4;
	add.s64 	%rd64, %rd8, %rd63;
	ld.global.nc.f32 	%f190, [%rd64];
	add.s64 	%rd65, %rd7, %rd63;
	ld.global.nc.f32 	%f191, [%rd65];
	add.s32 	%r62, %r45, %r14;
	mul.wide.s32 	%rd66, %r62, 4;
	add.s64 	%rd67, %rd6, %rd66;
	ld.global.nc.f32 	%f192, [%rd67];
	add.s64 	%rd68, %rd5, %rd66;
	ld.global.nc.f32 	%f193, [%rd68];
	sub.f32 	%f194, %f4, %f190;
	sub.f32 	%f195, %f5, %f191;
	sub.f32 	%f196, %f192, %f8;
	sub.f32 	%f197, %f193, %f9;
	mul.f32 	%f198, %f1, %f196;
	mul.f32 	%f199, %f1, %f197;
	fma.rn.f32 	%f200, %f1, %f194, %f198;
	fma.rn.f32 	%f201, %f1, %f195, %f199;
	mul.f32 	%f202, %f200, 0f3F000000;
	mul.f32 	%f203, %f201, 0f3F000000;
	mul.f32 	%f204, %f202, %f189;
	mul.f32 	%f205, %f203, %f189;
	mul.f32 	%f206, %f161, %f162;
	fma.rn.f32 	%f207, %f161, %f162, %f206;
	mul.f32 	%f208, %f174, %f174;
	mul.f32 	%f209, %f174, %f175;
	fma.rn.f32 	%f210, %f174, %f175, %f209;
	fma.rn.f32 	%f211, %f161, %f161, %f208;
	add.f32 	%f212, %f207, %f210;
	mul.f32 	%f213, %f187, %f188;
	fma.rn.f32 	%f214, %f187, %f188, %f213;
	fma.rn.f32 	%f215, %f187, %f187, %f211;
	add.f32 	%f216, %f212, %f214;
	mul.f32 	%f217, %f204, %f205;
	fma.rn.f32 	%f218, %f204, %f205, %f217;
	fma.rn.f32 	%f219, %f204, %f204, %f215;
	add.f32 	%f220, %f216, %f218;
	mul.f32 	%f221, %f11, %f148;
	fma.rn.f32 	%f222, %f11, %f148, %f221;
	mul.f32 	%f223, %f13, %f13;
	mul.f32 	%f224, %f13, %f150;
	fma.rn.f32 	%f225, %f13, %f150, %f224;
	fma.rn.f32 	%f226, %f11, %f11, %f223;
	add.f32 	%f227, %f222, %f225;
	mul.f32 	%f228, %f148, %f13;
	fma.rn.f32 	%f229, %f11, %f150, %f228;
	fma.rn.f32 	%f230, %f11, %f13, %f226;
	add.f32 	%f231, %f229, %f227;
	fma.rn.f32 	%f232, %f219, 0f3E800000, %f230;
	fma.rn.f32 	%f233, %f220, 0f3E800000, %f231;
	add.f32 	%f234, %f635, %f232;
	add.s32 	%r17, %r16, %r8;
	mul.wide.s32 	%rd69, %r17, 4;
	add.s64 	%rd70, %rd32, %rd69;
	ld.global.nc.f32 	%f235, [%rd70];
	mul.f32 	%f236, %f235, 0f3F000000;
	lg2.approx.f32 	%f237, %f234;
	mul.f32 	%f238, %f146, %f237;
	ex2.approx.f32 	%f239, %f238;
	add.f32 	%f240, %f146, 0fBF800000;
	mul.f32 	%f241, %f240, %f237;
	ex2.approx.f32 	%f242, %f241;
	mul.f32 	%f243, %f146, %f242;
	mul.f32 	%f244, %f243, %f233;
	mul.f32 	%f245, %f236, %f239;
	mul.f32 	%f246, %f236, %f244;
	shl.b32 	%r63, %r1, 7;
	mov.u32 	%r64, _ZZ11compute_jvpE9eta_local;
	add.s32 	%r65, %r64, %r63;
	shl.b32 	%r66, %r2, 3;
	add.s32 	%r18, %r65, %r66;
	st.shared.f32 	[%r18], %f245;
	st.shared.f32 	[%r18+4], %f246;
	bar.sync 	0;
	setp.lt.u32 	%p14, %r2, %r24;
	mov.u32 	%r67, %ntid.x;
	sub.s32 	%r68, %r67, %r24;
	setp.ge.u32 	%p15, %r2, %r68;
	or.pred  	%p16, %p14, %p15;
	@%p16 bra 	$L__BB1_29;
	setp.lt.u32 	%p17, %r1, %r24;
	mov.u32 	%r69, %ntid.y;
	sub.s32 	%r70, %r69, %r24;
	setp.ge.u32 	%p18, %r1, %r70;
	or.pred  	%p19, %p17, %p18;
	@%p19 bra 	$L__BB1_29;
	setp.lt.s32 	%p20, %r4, %r22;
	or.b32  	%r71, %r3, %r4;
	setp.gt.s32 	%p21, %r71, -1;
	and.pred  	%p1, %p20, %p21;
	setp.lt.s32 	%p22, %r3, %r23;
	and.pred  	%p23, %p22, %p1;
	and.pred  	%p2, %p22, %p21;
	mul.wide.s32 	%rd71, %r17, 4;
	add.s64 	%rd9, %rd4, %rd71;
	add.s64 	%rd10, %rd3, %rd71;
	add.s64 	%rd11, %rd2, %rd71;
	not.pred 	%p24, %p23;
	@%p24 bra 	$L__BB1_13;
	ld.param.f32 	%f637, [compute_jvp_param_17];
	ld.global.nc.f32 	%f27, [%rd9];
	ld.global.nc.f32 	%f28, [%rd10];
	div.rn.f32 	%f248, %f28, %f637;
	ld.global.nc.f32 	%f249, [%rd11];
	fma.rn.f32 	%f250, %f27, 0f3F6AC083, %f249;
	max.f32 	%f251, %f250, 0fC1200000;
	min.f32 	%f252, %f251, 0f41200000;
	mul.f32 	%f253, %f252, 0fBFB8AA3B;
	ex2.approx.f32 	%f254, %f253;
	add.f32 	%f255, %f254, 0f3F800000;
	rcp.rn.f32 	%f256, %f255;
	mov.f32 	%f257, 0f3F800000;
	sub.f32 	%f258, %f257, %f256;
	fma.rn.f32 	%f29, %f28, %f258, %f248;
	add.s32 	%r72, %r16, %r13;
	cvt.s64.s32 	%rd12, %r72;
	mul.wide.s32 	%rd72, %r72, 4;
	add.s64 	%rd73, %rd3, %rd72;
	ld.global.nc.f32 	%f30, [%rd73];
	setp.lt.s32 	%p25, %r3, 1;
	mov.f32 	%f638, 0f00000000;
	mov.f32 	%f639, %f638;
	mov.f32 	%f640, %f638;
	@%p25 bra 	$L__BB1_6;
	shl.b64 	%rd74, %rd12, 2;
	add.s64 	%rd75, %rd4, %rd74;
	ld.global.nc.f32 	%f259, [%rd75];
	add.f32 	%f260, %f27, %f259;
	mul.f32 	%f261, %f260, 0f3F000000;
	abs.f32 	%f262, %f2;
	mov.f32 	%f263, 0f3F800000;
	copysign.f32 	%f264, %f2, %f263;
	sub.f32 	%f265, %f27, %f259;
	add.f32 	%f266, %f2, %f262;
	mul.f32 	%f639, %f266, 0f3F000000;
	sub.f32 	%f267, %f2, %f262;
	mul.f32 	%f640, %f267, 0f3F000000;
	mul.f32 	%f268, %f264, 0f3F000000;
	mul.f32 	%f269, %f265, %f268;
	sub.f32 	%f638, %f261, %f269;
$L__BB1_6:
	mul.f32 	%f271, %f30, %f639;
	fma.rn.f32 	%f272, %f3, %f638, %f271;
	fma.rn.f32 	%f273, %f28, %f640, %f272;
	mul.f32 	%f274, %f1, %f273;
	sub.f32 	%f37, %f29, %f274;
	add.s32 	%r73, %r16, %r14;
	cvt.s64.s32 	%rd13, %r73;
	mul.wide.s32 	%rd76, %r73, 4;
	add.s64 	%rd77, %rd3, %rd76;
	ld.global.nc.f32 	%f38, [%rd77];
	setp.lt.s32 	%p26, %r3, 0;
	setp.ge.s32 	%p27, %r7, %r23;
	or.pred  	%p28, %p26, %p27;
	mov.f32 	%f641, 0f00000000;
	mov.f32 	%f642, %f641;
	mov.f32 	%f643, %f641;
	@%p28 bra 	$L__BB1_8;
	shl.b64 	%rd78, %rd13, 2;
	add.s64 	%rd79, %rd4, %rd78;
	ld.global.nc.f32 	%f275, [%rd79];
	add.f32 	%f276, %f27, %f275;
	mul.f32 	%f277, %f276, 0f3F000000;
	abs.f32 	%f278, %f4;
	mov.f32 	%f279, 0f3F800000;
	copysign.f32 	%f280, %f4, %f279;
	sub.f32 	%f281, %f275, %f27;
	add.f32 	%f282, %f4, %f278;
	mul.f32 	%f642, %f282, 0f3F000000;
	sub.f32 	%f283, %f4, %f278;
	mul.f32 	%f643, %f283, 0f3F000000;
	mul.f32 	%f284, %f280, 0f3F000000;
	mul.f32 	%f285, %f281, %f284;
	sub.f32 	%f641, %f277, %f285;
$L__BB1_8:
	mul.f32 	%f287, %f28, %f642;
	fma.rn.f32 	%f288, %f5, %f641, %f287;
	fma.rn.f32 	%f289, %f38, %f643, %f288;
	fma.rn.f32 	%f45, %f1, %f289, %f37;
	mad.lo.s32 	%r74, %r11, %r23, %r8;
	cvt.s64.s32 	%rd14, %r74;
	mul.wide.s32 	%rd80, %r74, 4;
	add.s64 	%rd81, %rd3, %rd80;
	ld.global.nc.f32 	%f46, [%rd81];
	setp.lt.s32 	%p29, %r4, 1;
	mov.f32 	%f644, 0f00000000;
	mov.f32 	%f645, %f644;
	mov.f32 	%f646, %f644;
	@%p29 bra 	$L__BB1_10;
	shl.b64 	%rd82, %rd14, 2;
	add.s64 	%rd83, %rd4, %rd82;
	ld.global.nc.f32 	%f290, [%rd83];
	add.f32 	%f291, %f27, %f290;
	mul.f32 	%f292, %f291, 0f3F000000;
	abs.f32 	%f293, %f6;
	mov.f32 	%f294, 0f3F800000;
	copysign.f32 	%f295, %f6, %f294;
	sub.f32 	%f296, %f290, %f27;
	sub.f32 	%f297, %f6, %f293;
	mul.f32 	%f645, %f297, 0f3F000000;
	add.f32 	%f298, %f6, %f293;
	mul.f32 	%f646, %f298, 0f3F000000;
	mul.f32 	%f299, %f295, 0f3F000000;
	mul.f32 	%f300, %f296, %f299;
	sub.f32 	%f644, %f292, %f300;
$L__BB1_10:
	mul.f32 	%f302, %f46, %f645;
	fma.rn.f32 	%f303, %f7, %f644, %f302;
	fma.rn.f32 	%f304, %f28, %f646, %f303;
	fma.rn.f32 	%f53, %f1, %f304, %f45;
	mad.lo.s32 	%r75, %r15, %r23, %r8;
	cvt.s64.s32 	%rd15, %r75;
	mul.wide.s32 	%rd84, %r75, 4;
	add.s64 	%rd85, %rd3, %rd84;
	ld.global.nc.f32 	%f54, [%rd85];
	setp.lt.s32 	%p30, %r4, 0;
	setp.ge.s32 	%p31, %r9, %r22;
	or.pred  	%p32, %p30, %p31;
	mov.f32 	%f647, 0f00000000;
	mov.f32 	%f648, %f647;
	mov.f32 	%f649, %f647;
	@%p32 bra 	$L__BB1_12;
	shl.b64 	%rd86, %rd15, 2;
	add.s64 	%rd87, %rd4, %rd86;
	ld.global.nc.f32 	%f305, [%rd87];
	add.f32 	%f306, %f27, %f305;
	mul.f32 	%f307, %f306, 0f3F000000;
	abs.f32 	%f308, %f8;
	mov.f32 	%f309, 0f3F800000;
	copysign.f32 	%f310, %f8, %f309;
	sub.f32 	%f311, %f27, %f305;
	sub.f32 	%f312, %f8, %f308;
	mul.f32 	%f648, %f312, 0f3F000000;
	add.f32 	%f313, %f8, %f308;
	mul.f32 	%f649, %f313, 0f3F000000;
	mul.f32 	%f314, %f310, 0f3F000000;
	mul.f32 	%f315, %f311, %f314;
	sub.f32 	%f647, %f307, %f315;
$L__BB1_12:
	ld.param.u64 	%rd145, [compute_jvp_param_12];
	ld.param.u64 	%rd143, [compute_jvp_param_2];
	mul.f32 	%f316, %f28, %f648;
	fma.rn.f32 	%f317, %f9, %f647, %f316;
	fma.rn.f32 	%f318, %f54, %f649, %f317;
	mul.f32 	%f319, %f1, %f318;
	sub.f32 	%f320, %f53, %f319;
	cvta.to.global.u64 	%rd88, %rd145;
	mul.wide.s32 	%rd89, %r17, 4;
	add.s64 	%rd90, %rd88, %rd89;
	ld.global.nc.f32 	%f321, [%rd90];
	mov.f32 	%f322, 0f3F800000;
	sub.f32 	%f323, %f322, %f321;
	mul.f32 	%f324, %f323, %f320;
	fma.rn.f32 	%f325, %f28, %f321, %f324;
	mad.lo.s32 	%r76, %r4, %r23, %r3;
	cvta.to.global.u64 	%rd91, %rd143;
	mul.wide.s32 	%rd92, %r76, 4;
	add.s64 	%rd93, %rd91, %rd92;
	st.global.f32 	[%rd93], %f325;
$L__BB1_13:
	mul.wide.s32 	%rd94, %r17, 4;
	add.s64 	%rd16, %rd1, %rd94;
	not.pred 	%p33, %p1;
	@%p33 bra 	$L__BB1_21;
	ld.shared.f32 	%f61, [%r18];
	ld.shared.f32 	%f62, [%r18+4];
	ld.global.nc.f32 	%f63, [%rd9];
	ld.global.nc.f32 	%f64, [%rd10];
	setp.lt.s32 	%p34, %r3, 0;
	setp.ge.s32 	%p35, %r3, %r23;
	or.pred  	%p36, %p34, %p35;
	mov.f32 	%f650, 0f00000000;
	mov.f32 	%f651, %f650;
	mov.f32 	%f652, %f650;
	mov.f32 	%f653, %f650;
	mov.f32 	%f654, %f650;
	@%p36 bra 	$L__BB1_16;
	add.f32 	%f327, %f10, %f10;
	fma.rn.f32 	%f328, %f1, %f327, %f13;
	mul.f32 	%f329, %f61, %f63;
	fma.rn.f32 	%f330, %f61, %f63, %f329;
	mul.f32 	%f652, %f1, %f330;
	mul.f32 	%f650, %f652, 0fC0000000;
	add.f32 	%f651, %f652, %f652;
	neg.f32 	%f653, %f652;
	add.f32 	%f654, %f328, %f328;
$L__BB1_16:
	mul.f32 	%f332, %f5, %f651;
	fma.rn.f32 	%f333, %f3, %f650, %f332;
	fma.rn.f32 	%f334, %f7, %f652, %f333;
	fma.rn.f32 	%f335, %f9, %f653, %f334;
	mul.f32 	%f336, %f61, %f64;
	fma.rn.f32 	%f337, %f62, %f63, %f336;
	fma.rn.f32 	%f338, %f337, %f654, %f335;
	fma.rn.f32 	%f75, %f1, %f338, 0f00000000;
	ld.shared.f32 	%f76, [%r18+-8];
	ld.shared.f32 	%f77, [%r18+-4];
	add.s32 	%r19, %r16, %r13;
	mul.wide.s32 	%rd95, %r19, 4;
	add.s64 	%rd96, %rd4, %rd95;
	ld.global.nc.f32 	%f78, [%rd96];
	add.s64 	%rd97, %rd3, %rd95;
	ld.global.nc.f32 	%f79, [%rd97];
	min.s32 	%r77, %r12, %r23;
	max.s32 	%r78, %r77, 0;
	add.s32 	%r79, %r6, %r78;
	mul.wide.s32 	%rd98, %r79, 4;
	add.s64 	%rd17, %rd8, %rd98;
	add.s64 	%rd99, %rd7, %rd98;
	ld.global.nc.f32 	%f80, [%rd99];
	setp.lt.s32 	%p37, %r3, 1;
	mov.f32 	%f655, 0f00000000;
	mov.f32 	%f656, %f655;
	mov.f32 	%f657, %f655;
	mov.f32 	%f658, %f655;
	mov.f32 	%f659, %f655;
	@%p37 bra 	$L__BB1_18;
	ld.global.nc.f32 	%f339, [%rd17];
	sub.f32 	%f340, %f2, %f339;
	add.f32 	%f341, %f340, %f340;
	sub.f32 	%f342, %f16, %f24;
	mul.f32 	%f343, %f1, %f342;
	fma.rn.f32 	%f344, %f1, %f341, %f343;
	mul.f32 	%f345, %f76, %f78;
	fma.rn.f32 	%f346, %f76, %f78, %f345;
	mul.f32 	%f657, %f1, %f346;
	mul.f32 	%f655, %f657, 0fC0000000;
	add.f32 	%f656, %f657, %f657;
	neg.f32 	%f658, %f657;
	add.f32 	%f659, %f344, %f344;
$L__BB1_18:
	mul.f32 	%f348, %f3, %f656;
	fma.rn.f32 	%f349, %f80, %f655, %f348;
	fma.rn.f32 	%f350, %f17, %f657, %f349;
	fma.rn.f32 	%f351, %f25, %f658, %f350;
	mul.f32 	%f352, %f76, %f79;
	fma.rn.f32 	%f353, %f77, %f78, %f352;
	fma.rn.f32 	%f354, %f353, %f659, %f351;
	mul.f32 	%f355, %f1, %f354;
	sub.f32 	%f356, %f75, %f355;
	ld.shared.f32 	%f357, [%r18+-136];
	ld.shared.f32 	%f358, [%r18+-132];
	ld.shared.f32 	%f359, [%r18+-128];
	ld.shared.f32 	%f360, [%r18+-124];
	mul.lo.s32 	%r80, %r11, %r23;
	add.s32 	%r81, %r80, %r13;
	mul.wide.s32 	%rd100, %r81, 4;
	add.s64 	%rd101, %rd4, %rd100;
	ld.global.nc.f32 	%f361, [%rd101];
	add.s64 	%rd102, %rd3, %rd100;
	ld.global.nc.f32 	%f362, [%rd102];
	add.s32 	%r82, %r80, %r8;
	mul.wide.s32 	%rd103, %r82, 4;
	add.s64 	%rd104, %rd4, %rd103;
	ld.global.nc.f32 	%f363, [%rd104];
	add.s64 	%rd105, %rd3, %rd103;
	ld.global.nc.f32 	%f364, [%rd105];
	mul.f32 	%f365, %f359, %f363;
	fma.rn.f32 	%f366, %f357, %f361, %f365;
	fma.rn.f32 	%f367, %f76, %f78, %f366;
	mul.f32 	%f368, %f61, %f63;
	add.f32 	%f369, %f367, %f368;
	mul.f32 	%f370, %f361, 0f3E800000;
	mul.f32 	%f371, %f363, 0f3E800000;
	mul.f32 	%f372, %f78, 0f3E800000;
	mul.f32 	%f373, %f63, 0f3E800000;
	mul.f32 	%f374, %f357, 0f3E800000;
	mul.f32 	%f375, %f359, 0f3E800000;
	mul.f32 	%f376, %f76, 0f3E800000;
	mul.f32 	%f377, %f61, 0f3E800000;
	mul.f32 	%f378, %f374, %f362;
	fma.rn.f32 	%f379, %f358, %f370, %f378;
	fma.rn.f32 	%f380, %f360, %f371, %f379;
	fma.rn.f32 	%f381, %f375, %f364, %f380;
	fma.rn.f32 	%f382, %f77, %f372, %f381;
	mul.f32 	%f383, %f376, %f79;
	add.f32 	%f384, %f383, %f382;
	fma.rn.f32 	%f385, %f62, %f373, %f384;
	fma.rn.f32 	%f386, %f377, %f64, %f385;
	setp.lt.s32 	%p40, %r4, 1;
	or.pred  	%p41, %p37, %p35;
	or.pred  	%p42, %p41, %p40;
	mul.f32 	%f387, %f369, 0f3E800000;
	mul.f32 	%f388, %f1, %f387;
	neg.f32 	%f389, %f388;
	add.f32 	%f390, %f18, %f18;
	selp.f32 	%f391, 0f00000000, %f389, %p42;
	selp.f32 	%f392, 0f00000000, %f388, %p42;
	selp.f32 	%f393, 0f00000000, %f390, %p42;
	mul.f32 	%f394, %f15, %f392;
	fma.rn.f32 	%f395, %f3, %f391, %f394;
	fma.rn.f32 	%f396, %f17, %f391, %f395;
	fma.rn.f32 	%f397, %f7, %f392, %f396;
	fma.rn.f32 	%f398, %f386, %f393, %f397;
	fma.rn.f32 	%f399, %f1, %f398, %f356;
	ld.shared.f32 	%f400, [%r18+120];
	ld.shared.f32 	%f401, [%r18+124];
	ld.shared.f32 	%f402, [%r18+128];
	ld.shared.f32 	%f403, [%r18+132];
	mul.lo.s32 	%r83, %r15, %r23;
	add.s32 	%r84, %r83, %r13;
	mul.wide.s32 	%rd106, %r84, 4;
	add.s64 	%rd107, %rd4, %rd106;
	ld.global.nc.f32 	%f404, [%rd107];
	add.s64 	%rd108, %rd3, %rd106;
	ld.global.nc.f32 	%f405, [%rd108];
	add.s32 	%r85, %r83, %r8;
	mul.wide.s32 	%rd109, %r85, 4;
	add.s64 	%rd110, %rd4, %rd109;
	ld.global.nc.f32 	%f406, [%rd110];
	add.s64 	%rd111, %rd3, %rd109;
	ld.global.nc.f32 	%f407, [%rd111];
	fma.rn.f32 	%f408, %f76, %f78, %f368;
	fma.rn.f32 	%f409, %f400, %f404, %f408;
	fma.rn.f32 	%f410, %f402, %f406, %f409;
	mul.f32 	%f411, %f404, 0f3E800000;
	mul.f32 	%f412, %f406, 0f3E800000;
	mul.f32 	%f413, %f400, 0f3E800000;
	mul.f32 	%f414, %f402, 0f3E800000;
	fma.rn.f32 	%f415, %f77, %f372, %f383;
	fma.rn.f32 	%f416, %f62, %f373, %f415;
	fma.rn.f32 	%f417, %f377, %f64, %f416;
	fma.rn.f32 	%f418, %f401, %f411, %f417;
	fma.rn.f32 	%f419, %f413, %f405, %f418;
	fma.rn.f32 	%f420, %f403, %f412, %f419;
	fma.rn.f32 	%f421, %f414, %f407, %f420;
	setp.lt.s32 	%p43, %r4, 0;
	setp.ge.s32 	%p44, %r9, %r22;
	or.pred  	%p45, %p43, %p44;
	or.pred  	%p46, %p41, %p45;
	mul.f32 	%f422, %f410, 0f3E800000;
	mul.f32 	%f423, %f1, %f422;
	neg.f32 	%f424, %f423;
	add.f32 	%f425, %f26, %f26;
	selp.f32 	%f426, 0f00000000, %f424, %p46;
	selp.f32 	%f427, 0f00000000, %f423, %p46;
	selp.f32 	%f428, 0f00000000, %f425, %p46;
	mul.f32 	%f429, %f3, %f427;
	fma.rn.f32 	%f430, %f23, %f426, %f429;
	fma.rn.f32 	%f431, %f25, %f426, %f430;
	fma.rn.f32 	%f432, %f9, %f427, %f431;
	fma.rn.f32 	%f433, %f421, %f428, %f432;
	mul.f32 	%f434, %f1, %f433;
	sub.f32 	%f435, %f399, %f434;
	mul.wide.s32 	%rd112, %r19, 4;
	add.s64 	%rd113, %rd2, %rd112;
	ld.global.nc.f32 	%f91, [%rd113];
	ld.global.nc.f32 	%f92, [%rd11];
	add.s64 	%rd114, %rd1, %rd112;
	ld.global.nc.f32 	%f436, [%rd114];
	ld.global.nc.f32 	%f437, [%rd16];
	fma.rn.f32 	%f438, %f78, 0f3F6AC083, %f91;
	max.f32 	%f439, %f438, 0fC1200000;
	min.f32 	%f440, %f439, 0f41200000;
	mul.f32 	%f441, %f440, 0fBFB8AA3B;
	ex2.approx.f32 	%f442, %f441;
	add.f32 	%f443, %f442, 0f3F800000;
	rcp.rn.f32 	%f444, %f443;
	fma.rn.f32 	%f445, %f63, 0f3F6AC083, %f92;
	max.f32 	%f446, %f445, 0fC1200000;
	min.f32 	%f447, %f446, 0f41200000;
	mul.f32 	%f448, %f447, 0fBFB8AA3B;
	ex2.approx.f32 	%f449, %f448;
	add.f32 	%f450, %f449, 0f3F800000;
	rcp.rn.f32 	%f451, %f450;
	mov.f32 	%f452, 0f3F800000;
	sub.f32 	%f453, %f452, %f444;
	mul.f32 	%f454, %f453, 0f3A83126F;
	fma.rn.f32 	%f455, %f436, %f444, %f454;
	sub.f32 	%f456, %f452, %f451;
	mul.f32 	%f457, %f456, 0f3A83126F;
	fma.rn.f32 	%f458, %f437, %f451, %f457;
	add.f32 	%f459, %f455, %f458;
	mul.f32 	%f460, %f459, 0fBF000000;
	mul.f32 	%f461, %f3, %f460;
	fma.rn.f32 	%f462, %f79, 0f00000000, %f461;
	fma.rn.f32 	%f463, %f64, 0f00000000, %f462;
	add.f32 	%f93, %f435, %f463;
	mov.f32 	%f660, 0f00000000;
	mov.f32 	%f661, %f660;
	@%p41 bra 	$L__BB1_20;
	add.f32 	%f464, %f78, %f63;
	mul.f32 	%f465, %f464, 0f3F000000;
	mul.f32 	%f466, %f78, 0fBF6AC083;
	max.f32 	%f467, %f91, %f466;
	mul.f32 	%f468, %f63, 0fBF6AC083;
	max.f32 	%f469, %f92, %f468;
	setp.gt.f32 	%p47, %f91, %f466;
	setp.gt.f32 	%p48, %f92, %f468;
	add.f32 	%f470, %f78, %f467;
	add.f32 	%f471, %f63, %f469;
	sub.f32 	%f472, %f471, %f470;
	mul.f32 	%f473, %f472, 0f3F000000;
	mul.f32 	%f474, %f1, %f473;
	selp.f32 	%f475, 0f3F800000, 0f3DA9FBE8, %p47;
	mul.f32 	%f476, %f465, %f475;
	mul.f32 	%f477, %f1, %f476;
	sub.f32 	%f660, %f474, %f477;
	selp.f32 	%f478, 0f3F800000, 0f3DA9FBE8, %p48;
	mul.f32 	%f479, %f465, %f478;
	fma.rn.f32 	%f661, %f1, %f479, %f474;
$L__BB1_20:
	ld.param.u64 	%rd141, [compute_jvp_param_0];
	mul.f32 	%f480, %f64, %f661;
	fma.rn.f32 	%f481, %f79, %f660, %f480;
	sub.f32 	%f482, %f93, %f481;
	mad.lo.s32 	%r86, %r4, %r5, %r3;
	cvta.to.global.u64 	%rd115, %rd141;
	mul.wide.s32 	%rd116, %r86, 4;
	add.s64 	%rd117, %rd115, %rd116;
	st.global.f32 	[%rd117], %f482;
$L__BB1_21:
	not.pred 	%p49, %p2;
	@%p49 bra 	$L__BB1_29;
	ld.shared.f32 	%f98, [%r18+-128];
	ld.shared.f32 	%f99, [%r18+-124];
	mul.lo.s32 	%r20, %r11, %r23;
	add.s32 	%r21, %r20, %r8;
	mul.wide.s32 	%rd118, %r21, 4;
	add.s64 	%rd119, %rd4, %rd118;
	ld.global.nc.f32 	%f100, [%rd119];
	add.s64 	%rd120, %rd3, %rd118;
	ld.global.nc.f32 	%f101, [%rd120];
	mul.f32 	%f102, %f98, %f100;
	mul.f32 	%f484, %f98, %f101;
	fma.rn.f32 	%f103, %f99, %f100, %f484;
	min.s32 	%r87, %r10, %r22;
	max.s32 	%r88, %r87, 0;
	mad.lo.s32 	%r89, %r88, %r23, %r8;
	mul.wide.s32 	%rd121, %r89, 4;
	add.s64 	%rd18, %rd6, %rd121;
	add.s64 	%rd122, %rd5, %rd121;
	ld.global.nc.f32 	%f104, [%rd122];
	setp.lt.s32 	%p50, %r4, 1;
	mov.f32 	%f662, 0f00000000;
	mov.f32 	%f663, %f662;
	mov.f32 	%f664, %f662;
	mov.f32 	%f665, %f662;
	mov.f32 	%f666, %f662;
	@%p50 bra 	$L__BB1_24;
	ld.global.nc.f32 	%f485, [%rd18];
	sub.f32 	%f486, %f19, %f14;
	sub.f32 	%f487, %f485, %f6;
	add.f32 	%f488, %f487, %f487;
	mul.f32 	%f489, %f1, %f488;
	fma.rn.f32 	%f490, %f1, %f486, %f489;
	add.f32 	%f491, %f102, %f102;
	mul.f32 	%f663, %f1, %f491;
	neg.f32 	%f662, %f663;
	add.f32 	%f664, %f663, %f663;
	mul.f32 	%f665, %f663, 0fC0000000;
	add.f32 	%f666, %f490, %f490;
$L__BB1_24:
	mul.f32 	%f493, %f20, %f663;
	fma.rn.f32 	%f494, %f15, %f662, %f493;
	fma.rn.f32 	%f495, %f104, %f664, %f494;
	fma.rn.f32 	%f496, %f7, %f665, %f495;
	fma.rn.f32 	%f497, %f103, %f666, %f496;
	fma.rn.f32 	%f115, %f1, %f497, 0f00000000;
	ld.shared.f32 	%f116, [%r18];
	ld.shared.f32 	%f117, [%r18+4];
	ld.global.nc.f32 	%f118, [%rd9];
	ld.global.nc.f32 	%f119, [%rd10];
	mul.f32 	%f120, %f116, %f118;
	mul.f32 	%f498, %f116, %f119;
	fma.rn.f32 	%f121, %f117, %f118, %f498;
	setp.lt.s32 	%p51, %r4, 0;
	setp.ge.s32 	%p52, %r4, %r22;
	or.pred  	%p53, %p51, %p52;
	mov.f32 	%f667, 0f00000000;
	mov.f32 	%f668, %f667;
	mov.f32 	%f669, %f667;
	mov.f32 	%f670, %f667;
	mov.f32 	%f671, %f667;
	@%p53 bra 	$L__BB1_26;
	add.f32 	%f499, %f12, %f12;
	fma.rn.f32 	%f500, %f1, %f499, %f11;
	add.f32 	%f501, %f120, %f120;
	mul.f32 	%f668, %f1, %f501;
	neg.f32 	%f667, %f668;
	add.f32 	%f669, %f668, %f668;
	mul.f32 	%f670, %f668, 0fC0000000;
	add.f32 	%f671, %f500, %f500;
$L__BB1_26:
	setp.ge.s32 	%p54, %r4, %r22;
	setp.lt.s32 	%p55, %r4, 1;
	mul.f32 	%f503, %f5, %f668;
	fma.rn.f32 	%f504, %f3, %f667, %f503;
	fma.rn.f32 	%f505, %f7, %f669, %f504;
	fma.rn.f32 	%f506, %f9, %f670, %f505;
	fma.rn.f32 	%f507, %f121, %f671, %f506;
	mul.f32 	%f508, %f1, %f507;
	sub.f32 	%f509, %f115, %f508;
	ld.shared.f32 	%f510, [%r18+-136];
	ld.shared.f32 	%f511, [%r18+-132];
	ld.shared.f32 	%f512, [%r18+-8];
	ld.shared.f32 	%f513, [%r18+-4];
	add.s32 	%r90, %r20, %r13;
	mul.wide.s32 	%rd123, %r90, 4;
	add.s64 	%rd124, %rd4, %rd123;
	ld.global.nc.f32 	%f514, [%rd124];
	add.s64 	%rd125, %rd3, %rd123;
	ld.global.nc.f32 	%f515, [%rd125];
	add.s32 	%r91, %r16, %r13;
	mul.wide.s32 	%rd126, %r91, 4;
	add.s64 	%rd127, %rd4, %rd126;
	ld.global.nc.f32 	%f516, [%rd127];
	add.s64 	%rd128, %rd3, %rd126;
	ld.global.nc.f32 	%f517, [%rd128];
	fma.rn.f32 	%f518, %f510, %f514, %f102;
	fma.rn.f32 	%f519, %f512, %f516, %f518;
	add.f32 	%f520, %f519, %f120;
	mul.f32 	%f521, %f514, 0f3E800000;
	mul.f32 	%f522, %f100, 0f3E800000;
	mul.f32 	%f523, %f516, 0f3E800000;
	mul.f32 	%f524, %f118, 0f3E800000;
	mul.f32 	%f525, %f510, 0f3E800000;
	mul.f32 	%f526, %f98, 0f3E800000;
	mul.f32 	%f527, %f512, 0f3E800000;
	mul.f32 	%f528, %f116, 0f3E800000;
	mul.f32 	%f529, %f525, %f515;
	fma.rn.f32 	%f530, %f511, %f521, %f529;
	fma.rn.f32 	%f531, %f99, %f522, %f530;
	mul.f32 	%f532, %f526, %f101;
	add.f32 	%f533, %f532, %f531;
	fma.rn.f32 	%f534, %f513, %f523, %f533;
	fma.rn.f32 	%f535, %f527, %f517, %f534;
	fma.rn.f32 	%f536, %f117, %f524, %f535;
	fma.rn.f32 	%f537, %f528, %f119, %f536;
	or.pred  	%p56, %p55, %p54;
	setp.lt.s32 	%p57, %r3, 1;
	or.pred  	%p58, %p57, %p56;
	mul.f32 	%f538, %f520, 0f3E800000;
	mul.f32 	%f539, %f1, %f538;
	neg.f32 	%f540, %f539;
	add.f32 	%f541, %f18, %f18;
	selp.f32 	%f542, 0f00000000, %f540, %p58;
	selp.f32 	%f543, 0f00000000, %f539, %p58;
	selp.f32 	%f544, 0f00000000, %f541, %p58;
	mul.f32 	%f545, %f15, %f543;
	fma.rn.f32 	%f546, %f3, %f542, %f545;
	fma.rn.f32 	%f547, %f17, %f542, %f546;
	fma.rn.f32 	%f548, %f7, %f543, %f547;
	fma.rn.f32 	%f549, %f537, %f544, %f548;
	mul.f32 	%f550, %f1, %f549;
	sub.f32 	%f551, %f509, %f550;
	ld.shared.f32 	%f552, [%r18+-120];
	ld.shared.f32 	%f553, [%r18+-116];
	ld.shared.f32 	%f554, [%r18+8];
	ld.shared.f32 	%f555, [%r18+12];
	add.s32 	%r92, %r20, %r14;
	mul.wide.s32 	%rd129, %r92, 4;
	add.s64 	%rd130, %rd4, %rd129;
	ld.global.nc.f32 	%f556, [%rd130];
	add.s64 	%rd131, %rd3, %rd129;
	ld.global.nc.f32 	%f557, [%rd131];
	add.s32 	%r93, %r16, %r14;
	mul.wide.s32 	%rd132, %r93, 4;
	add.s64 	%rd133, %rd4, %rd132;
	ld.global.nc.f32 	%f558, [%rd133];
	add.s64 	%rd134, %rd3, %rd132;
	ld.global.nc.f32 	%f559, [%rd134];
	fma.rn.f32 	%f560, %f552, %f556, %f102;
	add.f32 	%f561, %f560, %f120;
	fma.rn.f32 	%f562, %f554, %f558, %f561;
	mul.f32 	%f563, %f556, 0f3E800000;
	mul.f32 	%f564, %f558, 0f3E800000;
	mul.f32 	%f565, %f552, 0f3E800000;
	mul.f32 	%f566, %f554, 0f3E800000;
	fma.rn.f32 	%f567, %f99, %f522, %f532;
	fma.rn.f32 	%f568, %f553, %f563, %f567;
	fma.rn.f32 	%f569, %f565, %f557, %f568;
	fma.rn.f32 	%f570, %f117, %f524, %f569;
	fma.rn.f32 	%f571, %f528, %f119, %f570;
	fma.rn.f32 	%f572, %f555, %f564, %f571;
	fma.rn.f32 	%f573, %f566, %f559, %f572;
	setp.lt.s32 	%p59, %r3, 0;
	setp.ge.s32 	%p60, %r7, %r23;
	or.pred  	%p61, %p59, %p60;
	or.pred  	%p62, %p56, %p61;
	mul.f32 	%f574, %f562, 0f3E800000;
	mul.f32 	%f575, %f1, %f574;
	neg.f32 	%f576, %f575;
	add.f32 	%f577, %f22, %f22;
	selp.f32 	%f578, 0f00000000, %f576, %p62;
	selp.f32 	%f579, 0f00000000, %f575, %p62;
	selp.f32 	%f580, 0f00000000, %f577, %p62;
	mul.f32 	%f581, %f20, %f579;
	fma.rn.f32 	%f582, %f5, %f578, %f581;
	fma.rn.f32 	%f583, %f7, %f578, %f582;
	fma.rn.f32 	%f584, %f21, %f579, %f583;
	fma.rn.f32 	%f585, %f573, %f580, %f584;
	fma.rn.f32 	%f586, %f1, %f585, %f551;
	add.s64 	%rd136, %rd2, %rd118;
	ld.global.nc.f32 	%f132, [%rd136];
	ld.global.nc.f32 	%f133, [%rd11];
	add.s64 	%rd137, %rd1, %rd118;
	ld.global.nc.f32 	%f587, [%rd137];
	ld.global.nc.f32 	%f588, [%rd16];
	fma.rn.f32 	%f589, %f100, 0f3F6AC083, %f132;
	max.f32 	%f590, %f589, 0fC1200000;
	min.f32 	%f591, %f590, 0f41200000;
	mul.f32 	%f592, %f591, 0fBFB8AA3B;
	ex2.approx.f32 	%f593, %f592;
	add.f32 	%f594, %f593, 0f3F800000;
	rcp.rn.f32 	%f595, %f594;
	fma.rn.f32 	%f596, %f118, 0f3F6AC083, %f133;
	max.f32 	%f597, %f596, 0fC1200000;
	min.f32 	%f598, %f597, 0f41200000;
	mul.f32 	%f599, %f598, 0fBFB8AA3B;
	ex2.approx.f32 	%f600, %f599;
	add.f32 	%f601, %f600, 0f3F800000;
	rcp.rn.f32 	%f602, %f601;
	mov.f32 	%f603, 0f3F800000;
	sub.f32 	%f604, %f603, %f595;
	mul.f32 	%f605, %f604, 0f3A83126F;
	fma.rn.f32 	%f606, %f587, %f595, %f605;
	sub.f32 	%f607, %f603, %f602;
	mul.f32 	%f608, %f607, 0f3A83126F;
	fma.rn.f32 	%f609, %f588, %f602, %f608;
	add.f32 	%f610, %f606, %f609;
	mul.f32 	%f611, %f610, 0fBF000000;
	mul.f32 	%f612, %f7, %f611;
	fma.rn.f32 	%f613, %f101, 0f00000000, %f612;
	fma.rn.f32 	%f614, %f119, 0f00000000, %f613;
	add.f32 	%f134, %f586, %f614;
	mov.f32 	%f672, 0f00000000;
	mov.f32 	%f673, %f672;
	@%p56 bra 	$L__BB1_28;
	add.f32 	%f615, %f100, %f118;
	mul.f32 	%f616, %f615, 0f3F000000;
	mul.f32 	%f617, %f100, 0fBF6AC083;
	max.f32 	%f618, %f132, %f617;
	mul.f32 	%f619, %f118, 0fBF6AC083;
	max.f32 	%f620, %f133, %f619;
	setp.gt.f32 	%p63, %f132, %f617;
	setp.gt.f32 	%p64, %f133, %f619;
	add.f32 	%f621, %f100, %f618;
	add.f32 	%f622, %f118, %f620;
	sub.f32 	%f623, %f621, %f622;
	mul.f32 	%f624, %f623, 0f3F000000;
	mul.f32 	%f625, %f1, %f624;
	selp.f32 	%f626, 0f3F800000, 0f3DA9FBE8, %p63;
	mul.f32 	%f627, %f616, %f626;
	fma.rn.f32 	%f672, %f1, %f627, %f625;
	selp.f32 	%f628, 0f3F800000, 0f3DA9FBE8, %p64;
	mul.f32 	%f629, %f616, %f628;
	mul.f32 	%f630, %f1, %f629;
	sub.f32 	%f673, %f625, %f630;
$L__BB1_28:
	ld.param.u64 	%rd142, [compute_jvp_param_1];
	mul.f32 	%f631, %f119, %f673;
	fma.rn.f32 	%f632, %f101, %f672, %f631;
	sub.f32 	%f633, %f134, %f632;
	mad.lo.s32 	%r94, %r4, %r23, %r3;
	cvta.to.global.u64 	%rd138, %rd142;
	mul.wide.s32 	%rd139, %r94, 4;
	add.s64 	%rd140, %rd138, %rd139;
	st.global.f32 	[%rd140], %f633;
$L__BB1_29:
	ret;

}
	// .globl	compute_vjp
.visible .entry compute_vjp(
	.param .u64 .ptr .align 1 compute_vjp_param_0,
	.param .u64 .ptr .align 1 compute_vjp_param_1,
	.param .u64 .ptr .align 1 compute_vjp_param_2,
	.param .u64 .ptr .align 1 compute_vjp_param_3,
	.param .u64 .ptr .align 1 compute_vjp_param_4,
	.param .u64 .ptr .align 1 compute_vjp_param_5,
	.param .u64 .ptr .align 1 compute_vjp_param_6,
	.param .u64 .ptr .align 1 compute_vjp_param_7,
	.param .u64 .ptr .align 1 compute_vjp_param_8,
	.param .u64 .ptr .align 1 compute_vjp_param_9,
	.param .u64 .ptr .align 1 compute_vjp_param_10,
	.param .u64 .ptr .align 1 compute_vjp_param_11,
	.param .u64 .ptr .align 1 compute_vjp_param_12,
	.param .u64 .ptr .align 1 compute_vjp_param_13,
	.param .f32 compute_vjp_param_14,
	.param .f32 compute_vjp_param_15,
	.param .f32 compute_vjp_param_16,
	.param .f32 compute_vjp_param_17,
	.param .u32 compute_vjp_param_18,
	.param .u32 compute_vjp_param_19,
	.param .u32 compute_vjp_param_20,
	.param .u32 compute_vjp_param_21
)
{
	.reg .pred 	%p<110>;
	.reg .b16 	%rs<17>;
	.reg .b32 	%r<314>;
	.reg .b32 	%f<926>;
	.reg .b64 	%rd<184>;
	// demoted variable
	.shared .align 4 .b8 _ZZ11compute_vjpE7s_adj_u[1088];
	// demoted variable
	.shared .align 4 .b8 _ZZ11compute_vjpE7s_adj_v[1088];
	// demoted variable
	.shared .align 4 .b8 _ZZ11compute_vjpE7s_adj_H[1024];
	// demoted variable
	.shared .align 4 .b8 _ZZ11compute_vjpE9eta_local[2048];
	mov.u32 	%r66, %tid.y;
	mov.u32 	%r67, %tid.x;
	mov.u32 	%r1, %ntid.x;
	mad.lo.s32 	%r2, %r66, %r1, %r67;
	setp.gt.u32 	%p8, %r2, 271;
	and.b32  	%r3, %r2, 15;
	@%p8 bra 	$L__BB2_5;
	cvt.u16.u32 	%rs15, %r2;
	mov.u32 	%r69, _ZZ11compute_vjpE7s_adj_u;
	mov.u32 	%r306, %r2;
$L__BB2_2:
	mul.hi.u16 	%rs7, %rs15, -3855;
	shr.u16 	%rs8, %rs7, 4;
	mul.lo.s16 	%rs9, %rs8, 17;
	sub.s16 	%rs10, %rs15, %rs9;
	mul.wide.u16 	%r68, %rs8, 68;
	add.s32 	%r70, %r69, %r68;
	mul.wide.u16 	%r71, %rs10, 4;
	add.s32 	%r72, %r70, %r71;
	mov.b32 	%r73, 0;
	st.shared.u32 	[%r72], %r73;
	add.s32 	%r6, %r306, 256;
	add.s16 	%rs15, %rs15, 256;
	setp.lt.u32 	%p9, %r306, 16;
	mov.u32 	%r306, %r6;
	@%p9 bra 	$L__BB2_2;
	shl.b32 	%r74, %r2, 2;
	and.b32  	%r75, %r74, -64;
	shl.b32 	%r76, %r3, 2;
	or.b32  	%r77, %r75, %r76;
	mov.u32 	%r78, _ZZ11compute_vjpE7s_adj_v;
	add.s32 	%r307, %r78, %r77;
	mov.u32 	%r308, %r2;
$L__BB2_4:
	mov.b32 	%r79, 0;
	st.shared.u32 	[%r307], %r79;
	add.s32 	%r9, %r308, 256;
	add.s32 	%r307, %r307, 1024;
	setp.lt.u32 	%p10, %r308, 16;
	mov.u32 	%r308, %r9;
	@%p10 bra 	$L__BB2_4;
$L__BB2_5:
	ld.param.u32 	%r297, [compute_vjp_param_21];
	ld.param.u32 	%r290, [compute_vjp_param_20];
	ld.param.u32 	%r271, [compute_vjp_param_19];
	ld.param.u32 	%r260, [compute_vjp_param_18];
	ld.param.f32 	%f876, [compute_vjp_param_16];
	ld.param.f32 	%f875, [compute_vjp_param_15];
	ld.param.f32 	%f874, [compute_vjp_param_14];
	ld.param.u64 	%rd178, [compute_vjp_param_10];
	ld.param.u64 	%rd170, [compute_vjp_param_7];
	ld.param.u64 	%rd168, [compute_vjp_param_6];
	ld.param.u64 	%rd155, [compute_vjp_param_4];
	ld.param.u64 	%rd153, [compute_vjp_param_3];
	mov.u32 	%r11, %tid.y;
	shl.b32 	%r80, %r11, 6;
	mov.u32 	%r81, _ZZ11compute_vjpE7s_adj_H;
	add.s32 	%r82, %r81, %r80;
	mov.u32 	%r83, %tid.x;
	shl.b32 	%r84, %r83, 2;
	add.s32 	%r12, %r82, %r84;
	mov.b32 	%r85, 0;
	st.shared.u32 	[%r12], %r85;
	rcp.rn.f32 	%f1, %f876;
	mov.f32 	%f203, 0f3F800000;
	sub.f32 	%f204, %f203, %f874;
	add.f32 	%f205, %f874, %f874;
	div.rn.f32 	%f206, %f204, %f205;
	add.s32 	%r86, %r260, -1;
	sub.s32 	%r87, %r11, %r297;
	mov.u32 	%r88, %ctaid.y;
	mad.lo.s32 	%r13, %r290, %r88, %r87;
	min.s32 	%r89, %r13, %r86;
	max.s32 	%r14, %r89, 0;
	sub.s32 	%r90, %r83, %r297;
	mov.u32 	%r91, %ctaid.x;
	mad.lo.s32 	%r15, %r290, %r91, %r90;
	min.s32 	%r92, %r15, %r271;
	max.s32 	%r93, %r92, 0;
	mul.lo.s32 	%r22, %r14, %r271;
	add.s32 	%r94, %r22, %r14;
	add.s32 	%r95, %r94, %r93;
	cvta.to.global.u64 	%rd45, %rd153;
	mul.wide.s32 	%rd46, %r95, 4;
	add.s64 	%rd1, %rd45, %rd46;
	ld.global.nc.f32 	%f207, [%rd1];
	cvta.to.global.u64 	%rd47, %rd168;
	add.s64 	%rd2, %rd47, %rd46;
	ld.global.nc.f32 	%f208, [%rd2];
	add.s32 	%r96, %r15, 1;
	min.s32 	%r97, %r96, %r271;
	max.s32 	%r98, %r97, 0;
	add.s32 	%r99, %r94, %r98;
	mul.wide.s32 	%rd48, %r99, 4;
	add.s64 	%rd3, %rd45, %rd48;
	ld.global.nc.f32 	%f209, [%rd3];
	add.s64 	%rd4, %rd47, %rd48;
	ld.global.nc.f32 	%f210, [%rd4];
	min.s32 	%r100, %r13, %r260;
	max.s32 	%r16, %r100, 0;
	add.s32 	%r101, %r271, -1;
	min.s32 	%r102, %r15, %r101;
	max.s32 	%r17, %r102, 0;
	mul.lo.s32 	%r103, %r16, %r271;
	add.s32 	%r104, %r103, %r17;
	cvta.to.global.u64 	%rd49, %rd155;
	mul.wide.s32 	%rd50, %r104, 4;
	add.s64 	%rd5, %rd49, %rd50;
	ld.global.nc.f32 	%f211, [%rd5];
	cvta.to.global.u64 	%rd51, %rd170;
	add.s64 	%rd6, %rd51, %rd50;
	ld.global.nc.f32 	%f212, [%rd6];
	add.s32 	%r105, %r13, 1;
	min.s32 	%r106, %r105, %r260;
	max.s32 	%r107, %r106, 0;
	mul.lo.s32 	%r108, %r107, %r271;
	add.s32 	%r109, %r108, %r17;
	mul.wide.s32 	%rd52, %r109, 4;
	add.s64 	%rd7, %rd49, %rd52;
	ld.global.nc.f32 	%f213, [%rd7];
	add.s64 	%rd8, %rd51, %rd52;
	ld.global.nc.f32 	%f214, [%rd8];
	sub.f32 	%f215, %f209, %f207;
	sub.f32 	%f216, %f210, %f208;
	mul.f32 	%f217, %f1, %f215;
	mul.f32 	%f218, %f1, %f216;
	sub.f32 	%f219, %f211, %f213;
	sub.f32 	%f220, %f212, %f214;
	mul.f32 	%f221, %f1, %f219;
	mul.f32 	%f222, %f1, %f220;
	setp.gt.s32 	%p12, %r13, 0;
	setp.gt.s32 	%p13, %r15, 0;
	and.pred  	%p14, %p12, %p13;
	selp.u32 	%r110, 1, 0, %p14;
	cvt.rn.f32.u32 	%f223, %r110;
	add.s32 	%r111, %r13, -1;
	min.s32 	%r112, %r111, %r86;
	max.s32 	%r18, %r112, 0;
	mad.lo.s32 	%r113, %r18, %r271, %r18;
	add.s32 	%r114, %r113, %r93;
	mul.wide.s32 	%rd53, %r114, 4;
	add.s64 	%rd9, %rd45, %rd53;
	ld.global.nc.f32 	%f224, [%rd9];
	add.s64 	%rd10, %rd47, %rd53;
	ld.global.nc.f32 	%f225, [%rd10];
	add.s32 	%r115, %r15, -1;
	min.s32 	%r116, %r115, %r101;
	max.s32 	%r19, %r116, 0;
	add.s32 	%r117, %r103, %r19;
	mul.wide.s32 	%rd54, %r117, 4;
	add.s64 	%rd11, %rd49, %rd54;
	ld.global.nc.f32 	%f226, [%rd11];
	add.s64 	%rd12, %rd51, %rd54;
	ld.global.nc.f32 	%f227, [%rd12];
	sub.f32 	%f228, %f224, %f207;
	sub.f32 	%f229, %f225, %f208;
	sub.f32 	%f230, %f211, %f226;
	sub.f32 	%f231, %f212, %f227;
	mul.f32 	%f232, %f1, %f230;
	mul.f32 	%f233, %f1, %f231;
	fma.rn.f32 	%f234, %f1, %f228, %f232;
	fma.rn.f32 	%f235, %f1, %f229, %f233;
	mul.f32 	%f236, %f234, 0f3F000000;
	mul.f32 	%f237, %f235, 0f3F000000;
	mul.f32 	%f238, %f236, %f223;
	mul.f32 	%f239, %f237, %f223;
	setp.lt.s32 	%p15, %r15, %r101;
	and.pred  	%p16, %p12, %p15;
	selp.u32 	%r118, 1, 0, %p16;
	cvt.rn.f32.u32 	%f240, %r118;
	add.s32 	%r119, %r113, %r98;
	mul.wide.s32 	%rd55, %r119, 4;
	add.s64 	%rd13, %rd45, %rd55;
	ld.global.nc.f32 	%f241, [%rd13];
	add.s64 	%rd14, %rd47, %rd55;
	ld.global.nc.f32 	%f242, [%rd14];
	min.s32 	%r120, %r96, %r101;
	max.s32 	%r20, %r120, 0;
	add.s32 	%r121, %r103, %r20;
	mul.wide.s32 	%rd56, %r121, 4;
	add.s64 	%rd15, %rd49, %rd56;
	ld.global.nc.f32 	%f243, [%rd15];
	add.s64 	%rd57, %rd51, %rd56;
	ld.global.nc.f32 	%f244, [%rd57];
	sub.f32 	%f245, %f241, %f209;
	sub.f32 	%f246, %f242, %f210;
	sub.f32 	%f247, %f243, %f211;
	sub.f32 	%f248, %f244, %f212;
	mul.f32 	%f249, %f1, %f247;
	mul.f32 	%f250, %f1, %f248;
	fma.rn.f32 	%f251, %f1, %f245, %f249;
	fma.rn.f32 	%f252, %f1, %f246, %f250;
	mul.f32 	%f253, %f251, 0f3F000000;
	mul.f32 	%f254, %f252, 0f3F000000;
	mul.f32 	%f255, %f253, %f240;
	mul.f32 	%f256, %f254, %f240;
	setp.lt.s32 	%p17, %r13, %r86;
	and.pred  	%p18, %p17, %p13;
	selp.u32 	%r122, 1, 0, %p18;
	cvt.rn.f32.u32 	%f257, %r122;
	min.s32 	%r123, %r105, %r86;
	max.s32 	%r21, %r123, 0;
	mad.lo.s32 	%r124, %r21, %r271, %r21;
	add.s32 	%r125, %r124, %r93;
	mul.wide.s32 	%rd58, %r125, 4;
	add.s64 	%rd16, %rd45, %rd58;
	ld.global.nc.f32 	%f258, [%rd16];
	add.s64 	%rd17, %rd47, %rd58;
	ld.global.nc.f32 	%f259, [%rd17];
	add.s32 	%r126, %r108, %r19;
	mul.wide.s32 	%rd59, %r126, 4;
	add.s64 	%rd18, %rd49, %rd59;
	ld.global.nc.f32 	%f260, [%rd18];
	add.s64 	%rd19, %rd51, %rd59;
	ld.global.nc.f32 	%f261, [%rd19];
	sub.f32 	%f262, %f207, %f258;
	sub.f32 	%f263, %f208, %f259;
	sub.f32 	%f264, %f213, %f260;
	sub.f32 	%f265, %f214, %f261;
	mul.f32 	%f266, %f1, %f264;
	mul.f32 	%f267, %f1, %f265;
	fma.rn.f32 	%f268, %f1, %f262, %f266;
	fma.rn.f32 	%f269, %f1, %f263, %f267;
	mul.f32 	%f270, %f268, 0f3F000000;
	mul.f32 	%f271, %f269, 0f3F000000;
	mul.f32 	%f272, %f270, %f257;
	mul.f32 	%f273, %f271, %f257;
	and.pred  	%p19, %p17, %p15;
	selp.u32 	%r127, 1, 0, %p19;
	cvt.rn.f32.u32 	%f274, %r127;
	add.s32 	%r128, %r124, %r98;
	mul.wide.s32 	%rd60, %r128, 4;
	add.s64 	%rd61, %rd45, %rd60;
	ld.global.nc.f32 	%f275, [%rd61];
	add.s64 	%rd62, %rd47, %rd60;
	ld.global.nc.f32 	%f276, [%rd62];
	add.s32 	%r129, %r108, %r20;
	mul.wide.s32 	%rd63, %r129, 4;
	add.s64 	%rd64, %rd49, %rd63;
	ld.global.nc.f32 	%f277, [%rd64];
	add.s64 	%rd65, %rd51, %rd63;
	ld.global.nc.f32 	%f278, [%rd65];
	sub.f32 	%f279, %f209, %f275;
	sub.f32 	%f280, %f210, %f276;
	sub.f32 	%f281, %f277, %f213;
	sub.f32 	%f282, %f278, %f214;
	mul.f32 	%f283, %f1, %f281;
	mul.f32 	%f284, %f1, %f282;
	fma.rn.f32 	%f285, %f1, %f279, %f283;
	fma.rn.f32 	%f286, %f1, %f280, %f284;
	mul.f32 	%f287, %f285, 0f3F000000;
	mul.f32 	%f288, %f286, 0f3F000000;
	mul.f32 	%f289, %f287, %f274;
	mul.f32 	%f290, %f288, %f274;
	mul.f32 	%f291, %f238, %f239;
	fma.rn.f32 	%f292, %f238, %f239, %f291;
	mul.f32 	%f293, %f255, %f255;
	mul.f32 	%f294, %f255, %f256;
	fma.rn.f32 	%f295, %f255, %f256, %f294;
	fma.rn.f32 	%f296, %f238, %f238, %f293;
	add.f32 	%f297, %f292, %f295;
	mul.f32 	%f298, %f272, %f273;
	fma.rn.f32 	%f299, %f272, %f273, %f298;
	fma.rn.f32 	%f300, %f272, %f272, %f296;
	add.f32 	%f301, %f297, %f299;
	mul.f32 	%f302, %f289, %f290;
	fma.rn.f32 	%f303, %f289, %f290, %f302;
	fma.rn.f32 	%f304, %f289, %f289, %f300;
	add.f32 	%f305, %f301, %f303;
	mul.f32 	%f306, %f217, %f218;
	fma.rn.f32 	%f307, %f217, %f218, %f306;
	mul.f32 	%f308, %f221, %f221;
	mul.f32 	%f309, %f221, %f222;
	fma.rn.f32 	%f310, %f221, %f222, %f309;
	fma.rn.f32 	%f311, %f217, %f217, %f308;
	add.f32 	%f312, %f307, %f310;
	mul.f32 	%f313, %f218, %f221;
	fma.rn.f32 	%f314, %f217, %f222, %f313;
	fma.rn.f32 	%f315, %f217, %f221, %f311;
	add.f32 	%f316, %f314, %f312;
	fma.rn.f32 	%f317, %f304, 0f3E800000, %f315;
	fma.rn.f32 	%f318, %f305, 0f3E800000, %f316;
	add.f32 	%f319, %f875, %f317;
	add.s32 	%r23, %r22, %r17;
	cvta.to.global.u64 	%rd66, %rd178;
	mul.wide.s32 	%rd67, %r23, 4;
	add.s64 	%rd68, %rd66, %rd67;
	ld.global.nc.f32 	%f320, [%rd68];
	mul.f32 	%f321, %f320, 0f3F000000;
	lg2.approx.f32 	%f322, %f319;
	mul.f32 	%f323, %f206, %f322;
	ex2.approx.f32 	%f324, %f323;
	add.f32 	%f325, %f206, 0fBF800000;
	mul.f32 	%f326, %f325, %f322;
	ex2.approx.f32 	%f327, %f326;
	mul.f32 	%f328, %f206, %f327;
	mul.f32 	%f329, %f328, %f318;
	mul.f32 	%f330, %f321, %f324;
	mul.f32 	%f331, %f321, %f329;
	shl.b32 	%r130, %r11, 7;
	mov.u32 	%r131, _ZZ11compute_vjpE9eta_local;
	add.s32 	%r132, %r131, %r130;
	shl.b32 	%r133, %r83, 3;
	add.s32 	%r24, %r132, %r133;
	st.shared.f32 	[%r24], %f330;
	st.shared.f32 	[%r24+4], %f331;
	bar.sync 	0;
	setp.lt.u32 	%p20, %r83, %r297;
	sub.s32 	%r134, %r1, %r297;
	setp.ge.u32 	%p21, %r83, %r134;
	mov.pred 	%p109, 0;
	or.pred  	%p22, %p20, %p21;
	@%p22 bra 	$L__BB2_7;
	ld.param.u32 	%r298, [compute_vjp_param_21];
	setp.ge.u32 	%p23, %r11, %r298;
	mov.u32 	%r135, %ntid.y;
	sub.s32 	%r136, %r135, %r298;
	setp.lt.u32 	%p24, %r11, %r136;
	and.pred  	%p109, %p23, %p24;
$L__BB2_7:
	ld.param.u32 	%r272, [compute_vjp_param_19];
	ld.param.u32 	%r261, [compute_vjp_param_18];
	setp.lt.s32 	%p25, %r13, %r261;
	or.b32  	%r137, %r15, %r13;
	setp.gt.s32 	%p3, %r137, -1;
	and.pred  	%p4, %p25, %p3;
	setp.lt.s32 	%p5, %r15, %r272;
	not.pred 	%p26, %p109;
	@%p26 bra 	$L__BB2_42;
	ld.param.u32 	%r273, [compute_vjp_param_19];
	ld.param.u64 	%rd175, [compute_vjp_param_9];
	ld.param.u64 	%rd157, [compute_vjp_param_5];
	cvta.to.global.u64 	%rd69, %rd157;
	add.s64 	%rd20, %rd69, %rd67;
	cvta.to.global.u64 	%rd71, %rd175;
	add.s64 	%rd21, %rd71, %rd67;
	add.s32 	%r25, %r22, %r19;
	mul.lo.s32 	%r26, %r18, %r273;
	mul.lo.s32 	%r27, %r21, %r273;
	and.pred  	%p27, %p5, %p4;
	not.pred 	%p28, %p27;
	@%p28 bra 	$L__BB2_18;
	ld.param.f32 	%f877, [compute_vjp_param_17];
	ld.param.u64 	%rd182, [compute_vjp_param_12];
	ld.param.u64 	%rd173, [compute_vjp_param_8];
	ld.global.nc.f32 	%f2, [%rd20];
	cvta.to.global.u64 	%rd72, %rd173;
	add.s64 	%rd74, %rd72, %rd67;
	ld.global.nc.f32 	%f333, [%rd74];
	cvta.to.global.u64 	%rd75, %rd182;
	add.s64 	%rd76, %rd75, %rd67;
	ld.global.nc.f32 	%f334, [%rd76];
	mov.f32 	%f335, 0f3F800000;
	sub.f32 	%f336, %f335, %f334;
	mul.f32 	%f3, %f333, %f336;
	div.rn.f32 	%f337, %f3, %f877;
	atom.shared.add.f32 	%f338, [%r12], %f337;
	ld.global.nc.f32 	%f339, [%rd21];
	fma.rn.f32 	%f340, %f2, 0f3F6AC083, %f339;
	max.f32 	%f341, %f340, 0fC1200000;
	min.f32 	%f342, %f341, 0f41200000;
	mul.f32 	%f343, %f342, 0fBFB8AA3B;
	ex2.approx.f32 	%f344, %f343;
	add.f32 	%f345, %f344, 0f3F800000;
	rcp.rn.f32 	%f346, %f345;
	sub.f32 	%f347, %f335, %f346;
	neg.f32 	%f4, %f3;
	mul.f32 	%f348, %f3, %f347;
	atom.shared.add.f32 	%f349, [%r12], %f348;
	setp.lt.s32 	%p29, %r15, 1;
	mov.f32 	%f878, 0f00000000;
	mov.f32 	%f879, %f878;
	mov.f32 	%f880, %f878;
	@%p29 bra 	$L__BB2_11;
	ld.param.u64 	%rd158, [compute_vjp_param_5];
	ld.global.nc.f32 	%f350, [%rd1];
	cvta.to.global.u64 	%rd77, %rd158;
	mul.wide.s32 	%rd78, %r25, 4;
	add.s64 	%rd79, %rd77, %rd78;
	ld.global.nc.f32 	%f351, [%rd79];
	add.f32 	%f352, %f2, %f351;
	mul.f32 	%f353, %f352, 0f3F000000;
	abs.f32 	%f354, %f350;
	mov.f32 	%f355, 0f3F800000;
	copysign.f32 	%f356, %f350, %f355;
	sub.f32 	%f357, %f2, %f351;
	add.f32 	%f358, %f350, %f354;
	mul.f32 	%f879, %f358, 0f3F000000;
	sub.f32 	%f359, %f350, %f354;
	mul.f32 	%f880, %f359, 0f3F000000;
	mul.f32 	%f360, %f356, 0f3F000000;
	mul.f32 	%f361, %f360, %f357;
	sub.f32 	%f878, %f353, %f361;
$L__BB2_11:
	ld.param.u32 	%r274, [compute_vjp_param_19];
	mul.f32 	%f363, %f880, %f4;
	mul.f32 	%f364, %f1, %f363;
	atom.shared.add.f32 	%f365, [%r12], %f364;
	mul.f32 	%f366, %f879, %f4;
	mul.f32 	%f367, %f1, %f366;
	atom.shared.add.f32 	%f368, [%r12+-4], %f367;
	mul.f32 	%f369, %f878, %f4;
	mul.f32 	%f370, %f1, %f369;
	mov.u32 	%r138, _ZZ11compute_vjpE7s_adj_u;
	mad.lo.s32 	%r139, %r11, 68, %r138;
	add.s32 	%r142, %r139, %r84;
	atom.shared.add.f32 	%f371, [%r142], %f370;
	setp.lt.s32 	%p30, %r15, 0;
	setp.ge.s32 	%p31, %r96, %r274;
	or.pred  	%p32, %p30, %p31;
	mov.f32 	%f881, 0f00000000;
	mov.f32 	%f882, %f881;
	mov.f32 	%f883, %f881;
	@%p32 bra 	$L__BB2_13;
	ld.param.u32 	%r275, [compute_vjp_param_19];
	ld.param.u64 	%rd159, [compute_vjp_param_5];
	ld.global.nc.f32 	%f372, [%rd3];
	mad.lo.s32 	%r144, %r14, %r275, %r20;
	cvta.to.global.u64 	%rd80, %rd159;
	mul.wide.s32 	%rd81, %r144, 4;
	add.s64 	%rd82, %rd80, %rd81;
	ld.global.nc.f32 	%f373, [%rd82];
	add.f32 	%f374, %f2, %f373;
	mul.f32 	%f375, %f374, 0f3F000000;
	abs.f32 	%f376, %f372;
	mov.f32 	%f377, 0f3F800000;
	copysign.f32 	%f378, %f372, %f377;
	sub.f32 	%f379, %f373, %f2;
	add.f32 	%f380, %f372, %f376;
	mul.f32 	%f882, %f380, 0f3F000000;
	sub.f32 	%f381, %f372, %f376;
	mul.f32 	%f883, %f381, 0f3F000000;
	mul.f32 	%f382, %f378, 0f3F000000;
	mul.f32 	%f383, %f382, %f379;
	sub.f32 	%f881, %f375, %f383;
$L__BB2_13:
	ld.param.u32 	%r299, [compute_vjp_param_21];
	ld.param.u32 	%r291, [compute_vjp_param_20];
	mul.f32 	%f385, %f3, %f882;
	mul.f32 	%f386, %f1, %f385;
	atom.shared.add.f32 	%f387, [%r12], %f386;
	mul.f32 	%f388, %f3, %f883;
	mul.f32 	%f389, %f1, %f388;
	atom.shared.add.f32 	%f390, [%r12+4], %f389;
	mul.f32 	%f391, %f3, %f881;
	mul.f32 	%f392, %f1, %f391;
	atom.shared.add.f32 	%f393, [%r142+4], %f392;
	sub.s32 	%r150, %r11, %r299;
	mad.lo.s32 	%r28, %r291, %r88, %r150;
	setp.lt.s32 	%p33, %r28, 1;
	mov.f32 	%f884, 0f00000000;
	mov.f32 	%f885, %f884;
	mov.f32 	%f886, %f884;
	@%p33 bra 	$L__BB2_15;
	ld.param.u64 	%rd160, [compute_vjp_param_5];
	ld.global.nc.f32 	%f394, [%rd5];
	cvta.to.global.u64 	%rd83, %rd160;
	add.s32 	%r152, %r26, %r17;
	mul.wide.s32 	%rd84, %r152, 4;
	add.s64 	%rd85, %rd83, %rd84;
	ld.global.nc.f32 	%f395, [%rd85];
	add.f32 	%f396, %f2, %f395;
	mul.f32 	%f397, %f396, 0f3F000000;
	abs.f32 	%f398, %f394;
	mov.f32 	%f399, 0f3F800000;
	copysign.f32 	%f400, %f394, %f399;
	sub.f32 	%f401, %f395, %f2;
	sub.f32 	%f402, %f394, %f398;
	mul.f32 	%f885, %f402, 0f3F000000;
	add.f32 	%f403, %f394, %f398;
	mul.f32 	%f886, %f403, 0f3F000000;
	mul.f32 	%f404, %f400, 0f3F000000;
	mul.f32 	%f405, %f404, %f401;
	sub.f32 	%f884, %f397, %f405;
$L__BB2_15:
	ld.param.u32 	%r262, [compute_vjp_param_18];
	mul.f32 	%f407, %f3, %f886;
	mul.f32 	%f408, %f1, %f407;
	atom.shared.add.f32 	%f409, [%r12], %f408;
	mul.f32 	%f410, %f3, %f885;
	mul.f32 	%f411, %f1, %f410;
	atom.shared.add.f32 	%f412, [%r12+-64], %f411;
	mul.f32 	%f413, %f3, %f884;
	mul.f32 	%f414, %f1, %f413;
	mov.u32 	%r154, _ZZ11compute_vjpE7s_adj_v;
	add.s32 	%r155, %r154, %r80;
	add.s32 	%r157, %r155, %r84;
	atom.shared.add.f32 	%f415, [%r157], %f414;
	setp.lt.s32 	%p34, %r28, 0;
	add.s32 	%r158, %r28, 1;
	setp.ge.s32 	%p35, %r158, %r262;
	or.pred  	%p36, %p34, %p35;
	mov.f32 	%f887, 0f00000000;
	mov.f32 	%f888, %f887;
	mov.f32 	%f889, %f887;
	@%p36 bra 	$L__BB2_17;
	ld.param.u64 	%rd161, [compute_vjp_param_5];
	ld.global.nc.f32 	%f416, [%rd7];
	add.s32 	%r159, %r27, %r17;
	cvta.to.global.u64 	%rd86, %rd161;
	mul.wide.s32 	%rd87, %r159, 4;
	add.s64 	%rd88, %rd86, %rd87;
	ld.global.nc.f32 	%f417, [%rd88];
	add.f32 	%f418, %f2, %f417;
	mul.f32 	%f419, %f418, 0f3F000000;
	abs.f32 	%f420, %f416;
	mov.f32 	%f421, 0f3F800000;
	copysign.f32 	%f422, %f416, %f421;
	sub.f32 	%f423, %f2, %f417;
	sub.f32 	%f424, %f416, %f420;
	mul.f32 	%f888, %f424, 0f3F000000;
	add.f32 	%f425, %f416, %f420;
	mul.f32 	%f889, %f425, 0f3F000000;
	mul.f32 	%f426, %f422, 0f3F000000;
	mul.f32 	%f427, %f426, %f423;
	sub.f32 	%f887, %f419, %f427;
$L__BB2_17:
	ld.param.u64 	%rd183, [compute_vjp_param_12];
	ld.param.u64 	%rd174, [compute_vjp_param_8];
	mul.f32 	%f428, %f888, %f4;
	mul.f32 	%f429, %f1, %f428;
	atom.shared.add.f32 	%f430, [%r12], %f429;
	mul.f32 	%f431, %f889, %f4;
	mul.f32 	%f432, %f1, %f431;
	atom.shared.add.f32 	%f433, [%r12+64], %f432;
	mul.f32 	%f434, %f887, %f4;
	mul.f32 	%f435, %f1, %f434;
	atom.shared.add.f32 	%f436, [%r157+64], %f435;
	cvta.to.global.u64 	%rd89, %rd183;
	add.s64 	%rd91, %rd89, %rd67;
	ld.global.nc.f32 	%f437, [%rd91];
	cvta.to.global.u64 	%rd92, %rd174;
	add.s64 	%rd93, %rd92, %rd67;
	ld.global.nc.f32 	%f438, [%rd93];
	mul.f32 	%f439, %f437, %f438;
	atom.shared.add.f32 	%f440, [%r12], %f439;
$L__BB2_18:
	ld.param.u32 	%r276, [compute_vjp_param_19];
	ld.param.u64 	%rd179, [compute_vjp_param_11];
	cvta.to.global.u64 	%rd94, %rd179;
	add.s64 	%rd22, %rd94, %rd67;
	setp.gt.s32 	%p37, %r15, %r276;
	not.pred 	%p38, %p4;
	or.pred  	%p39, %p37, %p38;
	@%p39 bra 	$L__BB2_30;
	ld.param.u32 	%r277, [compute_vjp_param_19];
	ld.shared.f32 	%f29, [%r24];
	ld.shared.f32 	%f30, [%r24+4];
	ld.global.nc.f32 	%f31, [%rd20];
	ld.global.nc.f32 	%f32, [%rd2];
	ld.global.nc.f32 	%f33, [%rd4];
	ld.global.nc.f32 	%f34, [%rd6];
	ld.global.nc.f32 	%f35, [%rd8];
	setp.lt.s32 	%p40, %r15, 0;
	setp.ge.s32 	%p41, %r15, %r277;
	or.pred  	%p42, %p40, %p41;
	mov.f32 	%f890, 0f00000000;
	mov.f32 	%f891, %f890;
	mov.f32 	%f892, %f890;
	mov.f32 	%f893, %f890;
	mov.f32 	%f894, %f890;
	@%p42 bra 	$L__BB2_21;
	ld.global.nc.f32 	%f442, [%rd7];
	ld.global.nc.f32 	%f443, [%rd5];
	ld.global.nc.f32 	%f444, [%rd3];
	ld.global.nc.f32 	%f445, [%rd1];
	sub.f32 	%f446, %f444, %f445;
	add.f32 	%f447, %f446, %f446;
	mul.f32 	%f448, %f1, %f447;
	sub.f32 	%f449, %f443, %f442;
	fma.rn.f32 	%f450, %f1, %f449, %f448;
	mul.f32 	%f451, %f29, %f31;
	fma.rn.f32 	%f452, %f29, %f31, %f451;
	mul.f32 	%f892, %f1, %f452;
	mul.f32 	%f890, %f892, 0fC0000000;
	add.f32 	%f891, %f892, %f892;
	neg.f32 	%f893, %f892;
	add.f32 	%f894, %f450, %f450;
$L__BB2_21:
	ld.param.u32 	%r278, [compute_vjp_param_19];
	ld.param.u64 	%rd169, [compute_vjp_param_6];
	ld.param.u64 	%rd162, [compute_vjp_param_5];
	ld.param.u64 	%rd154, [compute_vjp_param_3];
	mul.f32 	%f454, %f30, %f31;
	fma.rn.f32 	%f455, %f29, 0f00000000, %f454;
	mul.f32 	%f456, %f33, %f891;
	fma.rn.f32 	%f457, %f32, %f890, %f456;
	fma.rn.f32 	%f458, %f34, %f892, %f457;
	fma.rn.f32 	%f459, %f35, %f893, %f458;
	fma.rn.f32 	%f460, %f455, %f894, %f459;
	mul.f32 	%f461, %f1, %f460;
	mov.u32 	%r165, _ZZ11compute_vjpE7s_adj_u;
	mad.lo.s32 	%r166, %r11, 68, %r165;
	add.s32 	%r169, %r166, %r84;
	atom.shared.add.f32 	%f462, [%r169], %f461;
	mul.f32 	%f463, %f32, %f894;
	mul.f32 	%f464, %f29, %f463;
	mul.f32 	%f465, %f1, %f464;
	atom.shared.add.f32 	%f466, [%r12], %f465;
	ld.shared.f32 	%f46, [%r24+-8];
	ld.shared.f32 	%f47, [%r24+-4];
	cvta.to.global.u64 	%rd96, %rd162;
	mul.lo.s32 	%r170, %r14, %r278;
	add.s32 	%r171, %r170, %r19;
	mul.wide.s32 	%rd97, %r171, 4;
	add.s64 	%rd98, %rd96, %rd97;
	ld.global.nc.f32 	%f48, [%rd98];
	min.s32 	%r173, %r115, %r278;
	max.s32 	%r174, %r173, 0;
	add.s32 	%r175, %r170, %r14;
	add.s32 	%r176, %r175, %r174;
	cvta.to.global.u64 	%rd99, %rd154;
	mul.wide.s32 	%rd100, %r176, 4;
	add.s64 	%rd23, %rd99, %rd100;
	ld.global.nc.f32 	%f49, [%rd2];
	cvta.to.global.u64 	%rd101, %rd169;
	add.s64 	%rd102, %rd101, %rd100;
	ld.global.nc.f32 	%f50, [%rd102];
	ld.global.nc.f32 	%f51, [%rd12];
	ld.global.nc.f32 	%f52, [%rd19];
	setp.lt.s32 	%p43, %r15, 1;
	mov.f32 	%f895, 0f00000000;
	mov.f32 	%f896, %f895;
	mov.f32 	%f897, %f895;
	mov.f32 	%f898, %f895;
	mov.f32 	%f899, %f895;
	@%p43 bra 	$L__BB2_23;
	ld.global.nc.f32 	%f467, [%rd18];
	ld.global.nc.f32 	%f468, [%rd11];
	ld.global.nc.f32 	%f469, [%rd23];
	ld.global.nc.f32 	%f470, [%rd1];
	sub.f32 	%f471, %f470, %f469;
	add.f32 	%f472, %f471, %f471;
	mul.f32 	%f473, %f1, %f472;
	sub.f32 	%f474, %f468, %f467;
	fma.rn.f32 	%f475, %f1, %f474, %f473;
	mul.f32 	%f476, %f46, %f48;
	fma.rn.f32 	%f477, %f46, %f48, %f476;
	mul.f32 	%f897, %f1, %f477;
	mul.f32 	%f895, %f897, 0fC0000000;
	add.f32 	%f896, %f897, %f897;
	neg.f32 	%f898, %f897;
	add.f32 	%f899, %f475, %f475;
$L__BB2_23:
	ld.param.u32 	%r300, [compute_vjp_param_21];
	ld.param.u32 	%r292, [compute_vjp_param_20];
	ld.param.u32 	%r279, [compute_vjp_param_19];
	ld.param.u64 	%rd163, [compute_vjp_param_5];
	sub.s32 	%r178, %r83, %r300;
	mov.u32 	%r179, %ctaid.x;
	mad.lo.s32 	%r180, %r292, %r179, %r178;
	setp.ge.s32 	%p44, %r180, %r279;
	mul.f32 	%f479, %f47, %f48;
	fma.rn.f32 	%f480, %f46, 0f00000000, %f479;
	mul.f32 	%f481, %f49, %f896;
	fma.rn.f32 	%f482, %f50, %f895, %f481;
	fma.rn.f32 	%f483, %f51, %f897, %f482;
	fma.rn.f32 	%f484, %f52, %f898, %f483;
	fma.rn.f32 	%f485, %f480, %f899, %f484;
	neg.f32 	%f486, %f485;
	mul.f32 	%f487, %f1, %f486;
	mov.u32 	%r182, _ZZ11compute_vjpE7s_adj_u;
	mad.lo.s32 	%r183, %r11, 68, %r182;
	shl.b32 	%r184, %r83, 2;
	add.s32 	%r185, %r183, %r184;
	atom.shared.add.f32 	%f488, [%r185], %f487;
	neg.f32 	%f489, %f49;
	mul.f32 	%f490, %f899, %f489;
	mul.f32 	%f491, %f46, %f490;
	mul.f32 	%f492, %f1, %f491;
	atom.shared.add.f32 	%f493, [%r12+-4], %f492;
	ld.shared.f32 	%f63, [%r24+-136];
	ld.shared.f32 	%f64, [%r24+-132];
	ld.shared.f32 	%f65, [%r24+-128];
	ld.shared.f32 	%f66, [%r24+-124];
	ld.shared.f32 	%f67, [%r24+-8];
	ld.shared.f32 	%f68, [%r24+-4];
	ld.shared.f32 	%f69, [%r24];
	ld.shared.f32 	%f70, [%r24+4];
	add.s32 	%r186, %r26, %r19;
	cvta.to.global.u64 	%rd103, %rd163;
	mul.wide.s32 	%rd104, %r186, 4;
	add.s64 	%rd105, %rd103, %rd104;
	ld.global.nc.f32 	%f71, [%rd105];
	add.s32 	%r187, %r26, %r17;
	mul.wide.s32 	%rd106, %r187, 4;
	add.s64 	%rd107, %rd103, %rd106;
	ld.global.nc.f32 	%f72, [%rd107];
	mad.lo.s32 	%r188, %r14, %r279, %r19;
	mul.wide.s32 	%rd108, %r188, 4;
	add.s64 	%rd109, %rd103, %rd108;
	ld.global.nc.f32 	%f73, [%rd109];
	ld.global.nc.f32 	%f74, [%rd20];
	ld.global.nc.f32 	%f75, [%rd10];
	ld.global.nc.f32 	%f76, [%rd2];
	ld.global.nc.f32 	%f77, [%rd12];
	ld.global.nc.f32 	%f78, [%rd6];
	sub.s32 	%r189, %r11, %r300;
	mov.u32 	%r190, %ctaid.y;
	mad.lo.s32 	%r191, %r292, %r190, %r189;
	min.s32 	%r192, %r191, %r180;
	setp.lt.s32 	%p45, %r192, 1;
	or.pred  	%p46, %p44, %p45;
	mov.f32 	%f900, 0f00000000;
	mov.f32 	%f901, %f900;
	mov.f32 	%f902, %f900;
	@%p46 bra 	$L__BB2_25;
	ld.global.nc.f32 	%f494, [%rd5];
	ld.global.nc.f32 	%f495, [%rd11];
	ld.global.nc.f32 	%f496, [%rd1];
	ld.global.nc.f32 	%f497, [%rd9];
	mul.f32 	%f498, %f65, %f72;
	fma.rn.f32 	%f499, %f63, %f71, %f498;
	fma.rn.f32 	%f500, %f67, %f73, %f499;
	fma.rn.f32 	%f501, %f69, %f74, %f500;
	mul.f32 	%f502, %f501, 0f3E800000;
	sub.f32 	%f503, %f497, %f496;
	mul.f32 	%f504, %f1, %f503;
	sub.f32 	%f505, %f494, %f495;
	fma.rn.f32 	%f506, %f1, %f505, %f504;
	mul.f32 	%f507, %f506, 0f3F000000;
	mul.f32 	%f901, %f1, %f502;
	neg.f32 	%f900, %f901;
	fma.rn.f32 	%f902, %f506, 0f3F000000, %f507;
$L__BB2_25:
	ld.param.u32 	%r301, [compute_vjp_param_21];
	ld.param.u32 	%r293, [compute_vjp_param_20];
	ld.param.u32 	%r280, [compute_vjp_param_19];
	ld.param.u32 	%r263, [compute_vjp_param_18];
	ld.param.u64 	%rd164, [compute_vjp_param_5];
	mul.f32 	%f509, %f63, 0f3E800000;
	mul.f32 	%f510, %f65, 0f3E800000;
	mul.f32 	%f511, %f67, 0f3E800000;
	mul.f32 	%f512, %f69, 0f3E800000;
	mov.u32 	%r193, %tid.x;
	sub.s32 	%r194, %r193, %r301;
	mov.u32 	%r195, %ctaid.x;
	mad.lo.s32 	%r30, %r293, %r195, %r194;
	setp.lt.s32 	%p47, %r30, 1;
	setp.ge.s32 	%p48, %r30, %r280;
	mul.f32 	%f513, %f71, 0f3E800000;
	mul.f32 	%f514, %f64, %f513;
	fma.rn.f32 	%f515, %f509, 0f00000000, %f514;
	mul.f32 	%f516, %f72, 0f3E800000;
	fma.rn.f32 	%f517, %f66, %f516, %f515;
	fma.rn.f32 	%f518, %f510, 0f00000000, %f517;
	mul.f32 	%f519, %f73, 0f3E800000;
	fma.rn.f32 	%f520, %f68, %f519, %f518;
	fma.rn.f32 	%f521, %f511, 0f00000000, %f520;
	mul.f32 	%f522, %f74, 0f3E800000;
	fma.rn.f32 	%f523, %f70, %f522, %f521;
	fma.rn.f32 	%f524, %f512, 0f00000000, %f523;
	mul.f32 	%f525, %f75, %f901;
	fma.rn.f32 	%f526, %f76, %f900, %f525;
	fma.rn.f32 	%f527, %f77, %f900, %f526;
	fma.rn.f32 	%f528, %f78, %f901, %f527;
	fma.rn.f32 	%f529, %f524, %f902, %f528;
	mul.f32 	%f530, %f1, %f529;
	mov.u32 	%r31, %tid.y;
	mov.u32 	%r196, _ZZ11compute_vjpE7s_adj_u;
	mad.lo.s32 	%r197, %r31, 68, %r196;
	shl.b32 	%r198, %r193, 2;
	add.s32 	%r199, %r197, %r198;
	atom.shared.add.f32 	%f531, [%r199], %f530;
	mul.f32 	%f532, %f76, %f902;
	mul.f32 	%f533, %f509, %f532;
	mul.f32 	%f534, %f1, %f533;
	atom.shared.add.f32 	%f535, [%r12+-68], %f534;
	mul.f32 	%f536, %f510, %f532;
	mul.f32 	%f537, %f1, %f536;
	atom.shared.add.f32 	%f538, [%r12+-64], %f537;
	mul.f32 	%f539, %f511, %f532;
	mul.f32 	%f540, %f1, %f539;
	atom.shared.add.f32 	%f541, [%r12+-4], %f540;
	mul.f32 	%f542, %f512, %f532;
	mul.f32 	%f543, %f1, %f542;
	atom.shared.add.f32 	%f544, [%r12], %f543;
	ld.shared.f32 	%f85, [%r24+-8];
	ld.shared.f32 	%f86, [%r24+-4];
	ld.shared.f32 	%f87, [%r24];
	ld.shared.f32 	%f88, [%r24+4];
	ld.shared.f32 	%f89, [%r24+120];
	ld.shared.f32 	%f90, [%r24+124];
	ld.shared.f32 	%f91, [%r24+128];
	ld.shared.f32 	%f92, [%r24+132];
	cvta.to.global.u64 	%rd110, %rd164;
	mad.lo.s32 	%r200, %r14, %r280, %r19;
	mul.wide.s32 	%rd111, %r200, 4;
	add.s64 	%rd112, %rd110, %rd111;
	ld.global.nc.f32 	%f93, [%rd112];
	ld.global.nc.f32 	%f94, [%rd20];
	add.s32 	%r201, %r27, %r19;
	mul.wide.s32 	%rd113, %r201, 4;
	add.s64 	%rd114, %rd110, %rd113;
	ld.global.nc.f32 	%f95, [%rd114];
	add.s32 	%r202, %r27, %r17;
	mul.wide.s32 	%rd115, %r202, 4;
	add.s64 	%rd116, %rd110, %rd115;
	ld.global.nc.f32 	%f96, [%rd116];
	ld.global.nc.f32 	%f97, [%rd2];
	ld.global.nc.f32 	%f98, [%rd17];
	ld.global.nc.f32 	%f99, [%rd19];
	ld.global.nc.f32 	%f100, [%rd8];
	sub.s32 	%r203, %r31, %r301;
	mov.u32 	%r204, %ctaid.y;
	mad.lo.s32 	%r205, %r293, %r204, %r203;
	setp.lt.s32 	%p49, %r205, 0;
	add.s32 	%r206, %r205, 1;
	setp.ge.s32 	%p50, %r206, %r263;
	or.pred  	%p51, %p49, %p47;
	or.pred  	%p52, %p51, %p50;
	or.pred  	%p53, %p48, %p52;
	mov.f32 	%f903, 0f00000000;
	mov.f32 	%f904, %f903;
	mov.f32 	%f905, %f903;
	@%p53 bra 	$L__BB2_27;
	ld.global.nc.f32 	%f545, [%rd7];
	ld.global.nc.f32 	%f546, [%rd18];
	ld.global.nc.f32 	%f547, [%rd16];
	ld.global.nc.f32 	%f548, [%rd1];
	mul.f32 	%f549, %f87, %f94;
	fma.rn.f32 	%f550, %f85, %f93, %f549;
	fma.rn.f32 	%f551, %f89, %f95, %f550;
	fma.rn.f32 	%f552, %f91, %f96, %f551;
	mul.f32 	%f553, %f552, 0f3E800000;
	sub.f32 	%f554, %f548, %f547;
	mul.f32 	%f555, %f1, %f554;
	sub.f32 	%f556, %f545, %f546;
	fma.rn.f32 	%f557, %f1, %f556, %f555;
	mul.f32 	%f558, %f557, 0f3F000000;
	mul.f32 	%f904, %f1, %f553;
	neg.f32 	%f903, %f904;
	fma.rn.f32 	%f905, %f557, 0f3F000000, %f558;
$L__BB2_27:
	ld.param.u32 	%r281, [compute_vjp_param_19];
	ld.param.u64 	%rd180, [compute_vjp_param_11];
	ld.param.u64 	%rd176, [compute_vjp_param_9];
	ld.param.u64 	%rd165, [compute_vjp_param_5];
	mul.f32 	%f560, %f85, 0f3E800000;
	mul.f32 	%f561, %f87, 0f3E800000;
	mul.f32 	%f562, %f89, 0f3E800000;
	mul.f32 	%f563, %f91, 0f3E800000;
	setp.ge.s32 	%p55, %r30, %r281;
	mad.lo.s32 	%r207, %r14, %r281, %r19;
	mul.f32 	%f564, %f93, 0f3E800000;
	mul.f32 	%f565, %f86, %f564;
	fma.rn.f32 	%f566, %f560, 0f00000000, %f565;
	mul.f32 	%f567, %f94, 0f3E800000;
	fma.rn.f32 	%f568, %f88, %f567, %f566;
	fma.rn.f32 	%f569, %f561, 0f00000000, %f568;
	mul.f32 	%f570, %f95, 0f3E800000;
	fma.rn.f32 	%f571, %f90, %f570, %f569;
	fma.rn.f32 	%f572, %f562, 0f00000000, %f571;
	mul.f32 	%f573, %f96, 0f3E800000;
	fma.rn.f32 	%f574, %f92, %f573, %f572;
	fma.rn.f32 	%f575, %f563, 0f00000000, %f574;
	mul.f32 	%f576, %f97, %f904;
	fma.rn.f32 	%f577, %f98, %f903, %f576;
	fma.rn.f32 	%f578, %f99, %f903, %f577;
	fma.rn.f32 	%f579, %f100, %f904, %f578;
	fma.rn.f32 	%f580, %f575, %f905, %f579;
	neg.f32 	%f581, %f580;
	mul.f32 	%f582, %f1, %f581;
	atom.shared.add.f32 	%f583, [%r199], %f582;
	neg.f32 	%f584, %f97;
	mul.f32 	%f585, %f905, %f584;
	mul.f32 	%f586, %f560, %f585;
	mul.f32 	%f587, %f1, %f586;
	atom.shared.add.f32 	%f588, [%r12+-4], %f587;
	mul.f32 	%f589, %f561, %f585;
	mul.f32 	%f590, %f1, %f589;
	atom.shared.add.f32 	%f591, [%r12], %f590;
	mul.f32 	%f592, %f562, %f585;
	mul.f32 	%f593, %f1, %f592;
	atom.shared.add.f32 	%f594, [%r12+60], %f593;
	mul.f32 	%f595, %f563, %f585;
	mul.f32 	%f596, %f1, %f595;
	atom.shared.add.f32 	%f597, [%r12+64], %f596;
	ld.global.nc.f32 	%f598, [%rd2];
	cvta.to.global.u64 	%rd117, %rd165;
	mul.wide.s32 	%rd118, %r207, 4;
	add.s64 	%rd24, %rd117, %rd118;
	ld.global.nc.f32 	%f599, [%rd24];
	ld.global.nc.f32 	%f600, [%rd20];
	cvta.to.global.u64 	%rd119, %rd176;
	add.s64 	%rd25, %rd119, %rd118;
	ld.global.nc.f32 	%f601, [%rd25];
	ld.global.nc.f32 	%f602, [%rd21];
	cvta.to.global.u64 	%rd120, %rd180;
	add.s64 	%rd121, %rd120, %rd118;
	ld.global.nc.f32 	%f603, [%rd121];
	ld.global.nc.f32 	%f604, [%rd22];
	fma.rn.f32 	%f605, %f599, 0f3F6AC083, %f601;
	max.f32 	%f606, %f605, 0fC1200000;
	min.f32 	%f607, %f606, 0f41200000;
	mul.f32 	%f608, %f607, 0fBFB8AA3B;
	ex2.approx.f32 	%f609, %f608;
	add.f32 	%f610, %f609, 0f3F800000;
	rcp.rn.f32 	%f611, %f610;
	fma.rn.f32 	%f612, %f600, 0f3F6AC083, %f602;
	max.f32 	%f613, %f612, 0fC1200000;
	min.f32 	%f614, %f613, 0f41200000;
	mul.f32 	%f615, %f614, 0fBFB8AA3B;
	ex2.approx.f32 	%f616, %f615;
	add.f32 	%f617, %f616, 0f3F800000;
	rcp.rn.f32 	%f618, %f617;
	mov.f32 	%f619, 0f3F800000;
	sub.f32 	%f620, %f619, %f611;
	mul.f32 	%f621, %f620, 0f3A83126F;
	fma.rn.f32 	%f622, %f603, %f611, %f621;
	sub.f32 	%f623, %f619, %f618;
	mul.f32 	%f624, %f623, 0f3A83126F;
	fma.rn.f32 	%f625, %f604, %f618, %f624;
	add.f32 	%f626, %f622, %f625;
	mul.f32 	%f627, %f626, 0fBF000000;
	mul.f32 	%f628, %f598, %f627;
	atom.shared.add.f32 	%f629, [%r199], %f628;
	ld.global.nc.f32 	%f107, [%rd2];
	or.pred  	%p56, %p47, %p55;
	mov.f32 	%f906, 0f00000000;
	mov.f32 	%f907, %f906;
	@%p56 bra 	$L__BB2_29;
	ld.global.nc.f32 	%f630, [%rd21];
	ld.global.nc.f32 	%f631, [%rd25];
	ld.global.nc.f32 	%f632, [%rd20];
	ld.global.nc.f32 	%f633, [%rd24];
	add.f32 	%f634, %f632, %f633;
	mul.f32 	%f635, %f634, 0f3F000000;
	mul.f32 	%f636, %f633, 0fBF6AC083;
	max.f32 	%f637, %f631, %f636;
	mul.f32 	%f638, %f632, 0fBF6AC083;
	max.f32 	%f639, %f630, %f638;
	setp.gt.f32 	%p57, %f631, %f636;
	setp.gt.f32 	%p58, %f630, %f638;
	add.f32 	%f640, %f633, %f637;
	add.f32 	%f641, %f632, %f639;
	sub.f32 	%f642, %f641, %f640;
	mul.f32 	%f643, %f642, 0f3F000000;
	mul.f32 	%f644, %f1, %f643;
	selp.f32 	%f645, 0f3F800000, 0f3DA9FBE8, %p57;
	mul.f32 	%f646, %f635, %f645;
	mul.f32 	%f647, %f1, %f646;
	sub.f32 	%f906, %f644, %f647;
	selp.f32 	%f648, 0f3F800000, 0f3DA9FBE8, %p58;
	mul.f32 	%f649, %f635, %f648;
	fma.rn.f32 	%f907, %f1, %f649, %f644;
$L__BB2_29:
	neg.f32 	%f650, %f107;
	mul.f32 	%f651, %f906, %f650;
	atom.shared.add.f32 	%f652, [%r12+-4], %f651;
	mul.f32 	%f653, %f907, %f650;
	atom.shared.add.f32 	%f654, [%r12], %f653;
$L__BB2_30:
	ld.param.u32 	%r302, [compute_vjp_param_21];
	ld.param.u32 	%r294, [compute_vjp_param_20];
	ld.param.u32 	%r264, [compute_vjp_param_18];
	mov.u32 	%r32, %tid.y;
	sub.s32 	%r213, %r32, %r302;
	mov.u32 	%r214, %ctaid.y;
	mad.lo.s32 	%r33, %r294, %r214, %r213;
	setp.le.s32 	%p59, %r33, %r264;
	and.pred  	%p60, %p59, %p3;
	and.pred  	%p61, %p5, %p60;
	not.pred 	%p62, %p61;
	@%p62 bra 	$L__BB2_42;
	ld.param.u32 	%r282, [compute_vjp_param_19];
	ld.param.u32 	%r265, [compute_vjp_param_18];
	ld.param.u64 	%rd171, [compute_vjp_param_7];
	ld.param.u64 	%rd166, [compute_vjp_param_5];
	ld.param.u64 	%rd156, [compute_vjp_param_4];
	ld.shared.f32 	%f112, [%r24+-128];
	ld.shared.f32 	%f113, [%r24+-124];
	cvta.to.global.u64 	%rd122, %rd166;
	add.s32 	%r34, %r26, %r17;
	mul.wide.s32 	%rd123, %r34, 4;
	add.s64 	%rd26, %rd122, %rd123;
	ld.global.nc.f32 	%f114, [%rd26];
	add.s32 	%r215, %r33, -1;
	min.s32 	%r216, %r215, %r265;
	max.s32 	%r217, %r216, 0;
	mad.lo.s32 	%r218, %r217, %r282, %r17;
	cvta.to.global.u64 	%rd124, %rd156;
	mul.wide.s32 	%rd125, %r218, 4;
	add.s64 	%rd27, %rd124, %rd125;
	ld.global.nc.f32 	%f115, [%rd10];
	ld.global.nc.f32 	%f116, [%rd14];
	cvta.to.global.u64 	%rd126, %rd171;
	add.s64 	%rd127, %rd126, %rd125;
	ld.global.nc.f32 	%f117, [%rd127];
	ld.global.nc.f32 	%f118, [%rd6];
	setp.lt.s32 	%p63, %r33, 1;
	mov.f32 	%f908, 0f00000000;
	mov.f32 	%f909, %f908;
	mov.f32 	%f910, %f908;
	mov.f32 	%f911, %f908;
	mov.f32 	%f912, %f908;
	@%p63 bra 	$L__BB2_33;
	ld.global.nc.f32 	%f656, [%rd5];
	ld.global.nc.f32 	%f657, [%rd27];
	ld.global.nc.f32 	%f658, [%rd13];
	ld.global.nc.f32 	%f659, [%rd9];
	sub.f32 	%f660, %f658, %f659;
	mul.f32 	%f661, %f1, %f660;
	sub.f32 	%f662, %f657, %f656;
	add.f32 	%f663, %f662, %f662;
	fma.rn.f32 	%f664, %f1, %f663, %f661;
	mul.f32 	%f665, %f112, %f114;
	fma.rn.f32 	%f666, %f112, %f114, %f665;
	mul.f32 	%f909, %f1, %f666;
	neg.f32 	%f908, %f909;
	add.f32 	%f910, %f909, %f909;
	mul.f32 	%f911, %f909, 0fC0000000;
	add.f32 	%f912, %f664, %f664;
$L__BB2_33:
	ld.param.u32 	%r266, [compute_vjp_param_18];
	mul.f32 	%f668, %f113, %f114;
	fma.rn.f32 	%f669, %f112, 0f00000000, %f668;
	mul.f32 	%f670, %f116, %f909;
	fma.rn.f32 	%f671, %f115, %f908, %f670;
	fma.rn.f32 	%f672, %f117, %f910, %f671;
	fma.rn.f32 	%f673, %f118, %f911, %f672;
	fma.rn.f32 	%f674, %f669, %f912, %f673;
	mul.f32 	%f675, %f1, %f674;
	shl.b32 	%r219, %r32, 6;
	mov.u32 	%r220, _ZZ11compute_vjpE7s_adj_v;
	add.s32 	%r221, %r220, %r219;
	mov.u32 	%r35, %tid.x;
	shl.b32 	%r222, %r35, 2;
	add.s32 	%r223, %r221, %r222;
	atom.shared.add.f32 	%f676, [%r223], %f675;
	mul.f32 	%f677, %f118, %f912;
	mul.f32 	%f678, %f112, %f677;
	mul.f32 	%f679, %f1, %f678;
	atom.shared.add.f32 	%f680, [%r12+-64], %f679;
	ld.shared.f32 	%f129, [%r24];
	ld.shared.f32 	%f130, [%r24+4];
	ld.global.nc.f32 	%f131, [%rd20];
	ld.global.nc.f32 	%f132, [%rd2];
	ld.global.nc.f32 	%f133, [%rd4];
	ld.global.nc.f32 	%f134, [%rd6];
	ld.global.nc.f32 	%f135, [%rd8];
	setp.lt.s32 	%p64, %r33, 0;
	setp.ge.s32 	%p65, %r33, %r266;
	or.pred  	%p66, %p64, %p65;
	mov.f32 	%f913, 0f00000000;
	mov.f32 	%f914, %f913;
	mov.f32 	%f915, %f913;
	mov.f32 	%f916, %f913;
	mov.f32 	%f917, %f913;
	@%p66 bra 	$L__BB2_35;
	ld.global.nc.f32 	%f681, [%rd7];
	ld.global.nc.f32 	%f682, [%rd5];
	ld.global.nc.f32 	%f683, [%rd3];
	ld.global.nc.f32 	%f684, [%rd1];
	sub.f32 	%f685, %f683, %f684;
	mul.f32 	%f686, %f1, %f685;
	sub.f32 	%f687, %f682, %f681;
	add.f32 	%f688, %f687, %f687;
	fma.rn.f32 	%f689, %f1, %f688, %f686;
	mul.f32 	%f690, %f129, %f131;
	fma.rn.f32 	%f691, %f129, %f131, %f690;
	mul.f32 	%f914, %f1, %f691;
	neg.f32 	%f913, %f914;
	add.f32 	%f915, %f914, %f914;
	mul.f32 	%f916, %f914, 0fC0000000;
	add.f32 	%f917, %f689, %f689;
$L__BB2_35:
	ld.param.u32 	%r303, [compute_vjp_param_21];
	ld.param.u32 	%r295, [compute_vjp_param_20];
	ld.param.u32 	%r283, [compute_vjp_param_19];
	ld.param.u32 	%r267, [compute_vjp_param_18];
	ld.param.u64 	%rd167, [compute_vjp_param_5];
	setp.ge.s32 	%p67, %r33, %r267;
	setp.lt.s32 	%p68, %r33, 1;
	mul.f32 	%f693, %f130, %f131;
	fma.rn.f32 	%f694, %f129, 0f00000000, %f693;
	mul.f32 	%f695, %f133, %f914;
	fma.rn.f32 	%f696, %f132, %f913, %f695;
	fma.rn.f32 	%f697, %f134, %f915, %f696;
	fma.rn.f32 	%f698, %f135, %f916, %f697;
	fma.rn.f32 	%f699, %f694, %f917, %f698;
	neg.f32 	%f700, %f699;
	mul.f32 	%f701, %f1, %f700;
	atom.shared.add.f32 	%f702, [%r223], %f701;
	neg.f32 	%f703, %f134;
	mul.f32 	%f704, %f917, %f703;
	mul.f32 	%f705, %f129, %f704;
	mul.f32 	%f706, %f1, %f705;
	atom.shared.add.f32 	%f707, [%r12], %f706;
	ld.shared.f32 	%f146, [%r24+-136];
	ld.shared.f32 	%f147, [%r24+-132];
	ld.shared.f32 	%f148, [%r24+-128];
	ld.shared.f32 	%f149, [%r24+-124];
	ld.shared.f32 	%f150, [%r24+-8];
	ld.shared.f32 	%f151, [%r24+-4];
	ld.shared.f32 	%f152, [%r24];
	ld.shared.f32 	%f153, [%r24+4];
	add.s32 	%r228, %r26, %r19;
	cvta.to.global.u64 	%rd28, %rd167;
	mul.wide.s32 	%rd128, %r228, 4;
	add.s64 	%rd129, %rd28, %rd128;
	ld.global.nc.f32 	%f154, [%rd129];
	ld.global.nc.f32 	%f155, [%rd26];
	mad.lo.s32 	%r229, %r14, %r283, %r19;
	mul.wide.s32 	%rd130, %r229, 4;
	add.s64 	%rd131, %rd28, %rd130;
	ld.global.nc.f32 	%f156, [%rd131];
	ld.global.nc.f32 	%f157, [%rd20];
	ld.global.nc.f32 	%f158, [%rd10];
	ld.global.nc.f32 	%f159, [%rd2];
	ld.global.nc.f32 	%f160, [%rd12];
	ld.global.nc.f32 	%f161, [%rd6];
	or.pred  	%p6, %p68, %p67;
	sub.s32 	%r231, %r35, %r303;
	mov.u32 	%r232, %ctaid.x;
	mad.lo.s32 	%r37, %r295, %r232, %r231;
	setp.lt.s32 	%p69, %r37, 1;
	or.pred  	%p70, %p69, %p6;
	mov.f32 	%f918, 0f00000000;
	mov.f32 	%f919, %f918;
	mov.f32 	%f920, %f918;
	@%p70 bra 	$L__BB2_37;
	ld.global.nc.f32 	%f708, [%rd5];
	ld.global.nc.f32 	%f709, [%rd11];
	ld.global.nc.f32 	%f710, [%rd1];
	ld.global.nc.f32 	%f711, [%rd9];
	mul.f32 	%f712, %f148, %f155;
	fma.rn.f32 	%f713, %f146, %f154, %f712;
	fma.rn.f32 	%f714, %f150, %f156, %f713;
	fma.rn.f32 	%f715, %f152, %f157, %f714;
	mul.f32 	%f716, %f715, 0f3E800000;
	sub.f32 	%f717, %f711, %f710;
	mul.f32 	%f718, %f1, %f717;
	sub.f32 	%f719, %f708, %f709;
	fma.rn.f32 	%f720, %f1, %f719, %f718;
	mul.f32 	%f721, %f720, 0f3F000000;
	mul.f32 	%f919, %f1, %f716;
	neg.f32 	%f918, %f919;
	fma.rn.f32 	%f920, %f720, 0f3F000000, %f721;
$L__BB2_37:
	ld.param.u32 	%r284, [compute_vjp_param_19];
	ld.param.u64 	%rd172, [compute_vjp_param_7];
	mul.f32 	%f723, %f146, 0f3E800000;
	mul.f32 	%f724, %f148, 0f3E800000;
	mul.f32 	%f725, %f150, 0f3E800000;
	mul.f32 	%f726, %f152, 0f3E800000;
	mul.f32 	%f727, %f154, 0f3E800000;
	mul.f32 	%f728, %f147, %f727;
	fma.rn.f32 	%f729, %f723, 0f00000000, %f728;
	mul.f32 	%f730, %f155, 0f3E800000;
	fma.rn.f32 	%f731, %f149, %f730, %f729;
	fma.rn.f32 	%f732, %f724, 0f00000000, %f731;
	mul.f32 	%f733, %f156, 0f3E800000;
	fma.rn.f32 	%f734, %f151, %f733, %f732;
	fma.rn.f32 	%f735, %f725, 0f00000000, %f734;
	mul.f32 	%f736, %f157, 0f3E800000;
	fma.rn.f32 	%f737, %f153, %f736, %f735;
	fma.rn.f32 	%f738, %f726, 0f00000000, %f737;
	mul.f32 	%f739, %f158, %f919;
	fma.rn.f32 	%f740, %f159, %f918, %f739;
	fma.rn.f32 	%f741, %f160, %f918, %f740;
	fma.rn.f32 	%f742, %f161, %f919, %f741;
	fma.rn.f32 	%f743, %f738, %f920, %f742;
	neg.f32 	%f744, %f743;
	mul.f32 	%f745, %f1, %f744;
	atom.shared.add.f32 	%f746, [%r223], %f745;
	neg.f32 	%f747, %f161;
	mul.f32 	%f748, %f920, %f747;
	mul.f32 	%f749, %f723, %f748;
	mul.f32 	%f750, %f1, %f749;
	atom.shared.add.f32 	%f751, [%r12+-68], %f750;
	mul.f32 	%f752, %f724, %f748;
	mul.f32 	%f753, %f1, %f752;
	atom.shared.add.f32 	%f754, [%r12+-64], %f753;
	mul.f32 	%f755, %f725, %f748;
	mul.f32 	%f756, %f1, %f755;
	atom.shared.add.f32 	%f757, [%r12+-4], %f756;
	mul.f32 	%f758, %f726, %f748;
	mul.f32 	%f759, %f1, %f758;
	atom.shared.add.f32 	%f760, [%r12], %f759;
	ld.shared.f32 	%f168, [%r24+-128];
	ld.shared.f32 	%f169, [%r24+-124];
	ld.shared.f32 	%f170, [%r24+-120];
	ld.shared.f32 	%f171, [%r24+-116];
	ld.shared.f32 	%f172, [%r24];
	ld.shared.f32 	%f173, [%r24+4];
	ld.shared.f32 	%f174, [%r24+8];
	ld.shared.f32 	%f175, [%r24+12];
	ld.global.nc.f32 	%f176, [%rd26];
	add.s32 	%r233, %r26, %r20;
	mul.wide.s32 	%rd132, %r233, 4;
	add.s64 	%rd133, %rd28, %rd132;
	ld.global.nc.f32 	%f177, [%rd133];
	ld.global.nc.f32 	%f178, [%rd20];
	mad.lo.s32 	%r234, %r14, %r284, %r20;
	mul.wide.s32 	%rd134, %r234, 4;
	add.s64 	%rd135, %rd28, %rd134;
	ld.global.nc.f32 	%f179, [%rd135];
	mul.f32 	%f761, %f170, %f177;
	fma.rn.f32 	%f762, %f168, %f176, %f761;
	fma.rn.f32 	%f763, %f172, %f178, %f762;
	fma.rn.f32 	%f180, %f174, %f179, %f763;
	ld.global.nc.f32 	%f181, [%rd14];
	ld.global.nc.f32 	%f182, [%rd4];
	ld.global.nc.f32 	%f183, [%rd6];
	cvta.to.global.u64 	%rd136, %rd172;
	mad.lo.s32 	%r235, %r16, %r284, %r20;
	mul.wide.s32 	%rd137, %r235, 4;
	add.s64 	%rd138, %rd136, %rd137;
	ld.global.nc.f32 	%f184, [%rd138];
	setp.lt.s32 	%p71, %r37, 0;
	add.s32 	%r236, %r37, 1;
	setp.ge.s32 	%p72, %r236, %r284;
	or.pred  	%p73, %p71, %p72;
	or.pred  	%p74, %p6, %p73;
	mov.f32 	%f921, 0f00000000;
	mov.f32 	%f922, %f921;
	mov.f32 	%f923, %f921;
	@%p74 bra 	$L__BB2_39;
	ld.global.nc.f32 	%f764, [%rd15];
	ld.global.nc.f32 	%f765, [%rd5];
	ld.global.nc.f32 	%f766, [%rd3];
	ld.global.nc.f32 	%f767, [%rd13];
	mul.f32 	%f768, %f180, 0f3E800000;
	sub.f32 	%f769, %f767, %f766;
	mul.f32 	%f770, %f1, %f769;
	sub.f32 	%f771, %f764, %f765;
	fma.rn.f32 	%f772, %f1, %f771, %f770;
	mul.f32 	%f773, %f772, 0f3F000000;
	mul.f32 	%f922, %f1, %f768;
	neg.f32 	%f921, %f922;
	fma.rn.f32 	%f923, %f772, 0f3F000000, %f773;
$L__BB2_39:
	ld.param.u64 	%rd181, [compute_vjp_param_11];
	ld.param.u64 	%rd177, [compute_vjp_param_9];
	mul.f32 	%f775, %f168, 0f3E800000;
	mul.f32 	%f776, %f170, 0f3E800000;
	mul.f32 	%f777, %f172, 0f3E800000;
	mul.f32 	%f778, %f174, 0f3E800000;
	mul.f32 	%f779, %f176, 0f3E800000;
	mul.f32 	%f780, %f169, %f779;
	fma.rn.f32 	%f781, %f775, 0f00000000, %f780;
	mul.f32 	%f782, %f177, 0f3E800000;
	fma.rn.f32 	%f783, %f171, %f782, %f781;
	fma.rn.f32 	%f784, %f776, 0f00000000, %f783;
	mul.f32 	%f785, %f178, 0f3E800000;
	fma.rn.f32 	%f786, %f173, %f785, %f784;
	fma.rn.f32 	%f787, %f777, 0f00000000, %f786;
	mul.f32 	%f788, %f179, 0f3E800000;
	fma.rn.f32 	%f789, %f175, %f788, %f787;
	fma.rn.f32 	%f790, %f778, 0f00000000, %f789;
	mul.f32 	%f791, %f181, %f922;
	fma.rn.f32 	%f792, %f182, %f921, %f791;
	fma.rn.f32 	%f793, %f183, %f921, %f792;
	fma.rn.f32 	%f794, %f184, %f922, %f793;
	fma.rn.f32 	%f795, %f790, %f923, %f794;
	mul.f32 	%f796, %f1, %f795;
	atom.shared.add.f32 	%f797, [%r223], %f796;
	mul.f32 	%f798, %f183, %f923;
	mul.f32 	%f799, %f775, %f798;
	mul.f32 	%f800, %f1, %f799;
	atom.shared.add.f32 	%f801, [%r12+-64], %f800;
	mul.f32 	%f802, %f776, %f798;
	mul.f32 	%f803, %f1, %f802;
	atom.shared.add.f32 	%f804, [%r12+-60], %f803;
	mul.f32 	%f805, %f777, %f798;
	mul.f32 	%f806, %f1, %f805;
	atom.shared.add.f32 	%f807, [%r12], %f806;
	mul.f32 	%f808, %f778, %f798;
	mul.f32 	%f809, %f1, %f808;
	atom.shared.add.f32 	%f810, [%r12+4], %f809;
	ld.global.nc.f32 	%f811, [%rd6];
	ld.global.nc.f32 	%f812, [%rd26];
	ld.global.nc.f32 	%f813, [%rd20];
	cvta.to.global.u64 	%rd139, %rd177;
	add.s64 	%rd29, %rd139, %rd123;
	ld.global.nc.f32 	%f814, [%rd29];
	ld.global.nc.f32 	%f815, [%rd21];
	cvta.to.global.u64 	%rd141, %rd181;
	add.s64 	%rd142, %rd141, %rd123;
	ld.global.nc.f32 	%f816, [%rd142];
	ld.global.nc.f32 	%f817, [%rd22];
	fma.rn.f32 	%f818, %f812, 0f3F6AC083, %f814;
	max.f32 	%f819, %f818, 0fC1200000;
	min.f32 	%f820, %f819, 0f41200000;
	mul.f32 	%f821, %f820, 0fBFB8AA3B;
	ex2.approx.f32 	%f822, %f821;
	add.f32 	%f823, %f822, 0f3F800000;
	rcp.rn.f32 	%f824, %f823;
	fma.rn.f32 	%f825, %f813, 0f3F6AC083, %f815;
	max.f32 	%f826, %f825, 0fC1200000;
	min.f32 	%f827, %f826, 0f41200000;
	mul.f32 	%f828, %f827, 0fBFB8AA3B;
	ex2.approx.f32 	%f829, %f828;
	add.f32 	%f830, %f829, 0f3F800000;
	rcp.rn.f32 	%f831, %f830;
	mov.f32 	%f832, 0f3F800000;
	sub.f32 	%f833, %f832, %f824;
	mul.f32 	%f834, %f833, 0f3A83126F;
	fma.rn.f32 	%f835, %f816, %f824, %f834;
	sub.f32 	%f836, %f832, %f831;
	mul.f32 	%f837, %f836, 0f3A83126F;
	fma.rn.f32 	%f838, %f817, %f831, %f837;
	add.f32 	%f839, %f835, %f838;
	mul.f32 	%f840, %f839, 0fBF000000;
	mul.f32 	%f841, %f811, %f840;
	atom.shared.add.f32 	%f842, [%r223], %f841;
	ld.global.nc.f32 	%f191, [%rd6];
	mov.f32 	%f924, 0f00000000;
	mov.f32 	%f925, %f924;
	@%p6 bra 	$L__BB2_41;
	ld.global.nc.f32 	%f843, [%rd21];
	ld.global.nc.f32 	%f844, [%rd29];
	ld.global.nc.f32 	%f845, [%rd20];
	ld.global.nc.f32 	%f846, [%rd26];
	add.f32 	%f847, %f845, %f846;
	mul.f32 	%f848, %f847, 0f3F000000;
	mul.f32 	%f849, %f846, 0fBF6AC083;
	max.f32 	%f850, %f844, %f849;
	mul.f32 	%f851, %f845, 0fBF6AC083;
	max.f32 	%f852, %f843, %f851;
	setp.gt.f32 	%p75, %f844, %f849;
	setp.gt.f32 	%p76, %f843, %f851;
	add.f32 	%f853, %f846, %f850;
	add.f32 	%f854, %f845, %f852;
	sub.f32 	%f855, %f853, %f854;
	mul.f32 	%f856, %f855, 0f3F000000;
	mul.f32 	%f857, %f1, %f856;
	selp.f32 	%f858, 0f3F800000, 0f3DA9FBE8, %p75;
	mul.f32 	%f859, %f848, %f858;
	fma.rn.f32 	%f924, %f1, %f859, %f857;
	selp.f32 	%f860, 0f3F800000, 0f3DA9FBE8, %p76;
	mul.f32 	%f861, %f848, %f860;
	mul.f32 	%f862, %f1, %f861;
	sub.f32 	%f925, %f857, %f862;
$L__BB2_41:
	neg.f32 	%f863, %f191;
	mul.f32 	%f864, %f924, %f863;
	atom.shared.add.f32 	%f865, [%r12+-64], %f864;
	mul.f32 	%f866, %f925, %f863;
	atom.shared.add.f32 	%f867, [%r12], %f866;
$L__BB2_42:
	ld.param.u32 	%r304, [compute_vjp_param_21];
	ld.param.u32 	%r296, [compute_vjp_param_20];
	setp.gt.u32 	%p77, %r2, 271;
	bar.sync 	0;
	mov.u32 	%r237, %ctaid.y;
	mul.lo.s32 	%r38, %r296, %r237;
	sub.s32 	%r39, %r38, %r304;
	mov.u32 	%r238, %ctaid.x;
	mul.lo.s32 	%r40, %r296, %r238;
	sub.s32 	%r41, %r40, %r304;
	@%p77 bra 	$L__BB2_53;
	ld.param.u64 	%rd150, [compute_vjp_param_0];
	cvt.u16.u32 	%rs16, %r2;
	cvta.to.global.u64 	%rd30, %rd150;
	mov.u32 	%r309, %r2;
$L__BB2_44:
	mov.u32 	%r46, %r309;
	mul.hi.u16 	%rs11, %rs16, -3855;
	shr.u16 	%rs12, %rs11, 4;
	mul.lo.s16 	%rs13, %rs12, 17;
	sub.s16 	%rs14, %rs16, %rs13;
	cvt.u32.u16 	%r47, %rs12;
	cvt.u32.u16 	%r48, %rs14;
	mul.wide.u16 	%r239, %rs12, 68;
	mov.u32 	%r240, _ZZ11compute_vjpE7s_adj_u;
	add.s32 	%r241, %r240, %r239;
	mul.wide.u16 	%r242, %rs14, 4;
	add.s32 	%r243, %r241, %r242;
	ld.shared.f32 	%f196, [%r243];
	abs.f32 	%f868, %f196;
	setp.leu.f32 	%p78, %f868, 0f00000000;
	@%p78 bra 	$L__BB2_47;
	ld.param.u32 	%r285, [compute_vjp_param_19];
	ld.param.u32 	%r268, [compute_vjp_param_18];
	add.s32 	%r49, %r39, %r47;
	add.s32 	%r50, %r41, %r48;
	setp.gt.s32 	%p79, %r49, -1;
	setp.lt.s32 	%p80, %r49, %r268;
	and.pred  	%p81, %p79, %p80;
	setp.gt.s32 	%p82, %r50, -1;
	setp.le.s32 	%p83, %r50, %r285;
	and.pred  	%p84, %p82, %p83;
	and.pred  	%p86, %p81, %p84;
	not.pred 	%p87, %p86;
	@%p87 bra 	$L__BB2_47;
	ld.param.u32 	%r286, [compute_vjp_param_19];
	mad.lo.s32 	%r244, %r49, %r286, %r49;
	add.s32 	%r245, %r244, %r50;
	mul.wide.s32 	%rd143, %r245, 4;
	add.s64 	%rd144, %rd30, %rd143;
	atom.global.add.f32 	%f869, [%rd144], %f196;
$L__BB2_47:
	add.s32 	%r309, %r46, 256;
	add.s16 	%rs16, %rs16, 256;
	setp.lt.u32 	%p88, %r46, 16;
	@%p88 bra 	$L__BB2_44;
	ld.param.u32 	%r305, [compute_vjp_param_21];
	ld.param.u32 	%r287, [compute_vjp_param_19];
	ld.param.u64 	%rd151, [compute_vjp_param_1];
	and.b32  	%r246, %r2, 15;
	add.s32 	%r247, %r246, %r41;
	setp.gt.s32 	%p89, %r247, -1;
	setp.lt.s32 	%p90, %r247, %r287;
	and.pred  	%p7, %p89, %p90;
	shr.u32 	%r248, %r2, 4;
	shl.b32 	%r249, %r248, 6;
	shl.b32 	%r250, %r2, 2;
	and.b32  	%r251, %r250, 60;
	or.b32  	%r252, %r249, %r251;
	mov.u32 	%r253, _ZZ11compute_vjpE7s_adj_v;
	add.s32 	%r312, %r253, %r252;
	add.s32 	%r254, %r248, %r38;
	sub.s32 	%r310, %r254, %r305;
	mad.lo.s32 	%r255, %r287, %r310, %r40;
	add.s32 	%r256, %r255, %r246;
	sub.s32 	%r311, %r256, %r305;
	shl.b32 	%r45, %r287, 4;
	cvta.to.global.u64 	%rd31, %rd151;
	mov.u32 	%r313, %r2;
$L__BB2_49:
	mov.u32 	%r55, %r313;
	ld.shared.f32 	%f197, [%r312];
	abs.f32 	%f870, %f197;
	setp.leu.f32 	%p91, %f870, 0f00000000;
	@%p91 bra 	$L__BB2_52;
	ld.param.u32 	%r269, [compute_vjp_param_18];
	setp.gt.s32 	%p92, %r310, -1;
	setp.le.s32 	%p93, %r310, %r269;
	and.pred  	%p94, %p92, %p93;
	and.pred  	%p95, %p94, %p7;
	not.pred 	%p96, %p95;
	@%p96 bra 	$L__BB2_52;
	mul.wide.s32 	%rd145, %r311, 4;
	add.s64 	%rd146, %rd31, %rd145;
	atom.global.add.f32 	%f871, [%rd146], %f197;
$L__BB2_52:
	add.s32 	%r313, %r55, 256;
	add.s32 	%r312, %r312, 1024;
	add.s32 	%r311, %r311, %r45;
	add.s32 	%r310, %r310, 16;
	setp.lt.u32 	%p97, %r55, 16;
	@%p97 bra 	$L__BB2_49;
$L__BB2_53:
	setp.gt.u32 	%p98, %r2, 255;
	@%p98 bra 	$L__BB2_57;
	ld.shared.f32 	%f198, [%r12];
	abs.f32 	%f872, %f198;
	setp.leu.f32 	%p99, %f872, 0f00000000;
	@%p99 bra 	$L__BB2_57;
	ld.param.u32 	%r288, [compute_vjp_param_19];
	ld.param.u32 	%r270, [compute_vjp_param_18];
	mov.u32 	%r257, %tid.y;
	add.s32 	%r60, %r39, %r257;
	mov.u32 	%r258, %tid.x;
	add.s32 	%r61, %r41, %r258;
	setp.gt.s32 	%p100, %r60, -1;
	setp.lt.s32 	%p101, %r60, %r270;
	and.pred  	%p102, %p100, %p101;
	setp.gt.s32 	%p103, %r61, -1;
	setp.lt.s32 	%p104, %r61, %r288;
	and.pred  	%p105, %p103, %p104;
	and.pred  	%p107, %p102, %p105;
	not.pred 	%p108, %p107;
	@%p108 bra 	$L__BB2_57;
	ld.param.u32 	%r289, [compute_vjp_param_19];
	ld.param.u64 	%rd152, [compute_vjp_param_2];
	mad.lo.s32 	%r259, %r60, %r289, %r61;
	cvta.to.global.u64 	%rd147, %rd152;
	mul.wide.s32 	%rd148, %r259, 4;
	add.s64 	%rd149, %rd147, %rd148;
	atom.global.add.f32 	%f873, [%rd149], %f198;
$L__BB2_57:
	ret;

}
	// .globl	vanka_smooth
.visible .entry vanka_smooth(
	.param .u64 .ptr .align 1 vanka_smooth_param_0,
	.param .u64 .ptr .align 1 vanka_smooth_param_1,
	.param .u64 .ptr .align 1 vanka_smooth_param_2,
	.param .u64 .ptr .align 1 vanka_smooth_param_3,
	.param .u64 .ptr .align 1 vanka_smooth_param_4,
	.param .u64 .ptr .align 1 vanka_smooth_param_5,
	.param .u64 .ptr .align 1 vanka_smooth_param_6,
	.param .u64 .ptr .align 1 vanka_smooth_param_7,
	.param .u64 .ptr .align 1 vanka_smooth_param_8,
	.param .u64 .ptr .align 1 vanka_smooth_param_9,
	.param .u64 .ptr .align 1 vanka_smooth_param_10,
	.param .u64 .ptr .align 1 vanka_smooth_param_11,
	.param .u64 .ptr .align 1 vanka_smooth_param_12,
	.param .u64 .ptr .align 1 vanka_smooth_param_13,
	.param .f32 vanka_smooth_param_14,
	.param .f32 vanka_smooth_param_15,
	.param .f32 vanka_smooth_param_16,
	.param .f32 vanka_smooth_param_17,
	.param .u32 vanka_smooth_param_18,
	.param .u32 vanka_smooth_param_19,
	.param .u32 vanka_smooth_param_20,
	.param .u32 vanka_smooth_param_21,
	.param .u32 vanka_smooth_param_22,
	.param .u32 vanka_smooth_param_23,
	.param .f32 vanka_smooth_param_24
)
{
	.reg .pred 	%p<57>;
	.reg .b32 	%r<201>;
	.reg .b32 	%f<878>;
	.reg .b64 	%rd<115>;
	// demoted variable
	.shared .align 4 .b8 _ZZ12vanka_smoothE9eta_local[1024];
	ld.param.u64 	%rd18, [vanka_smooth_param_4];
	ld.param.u64 	%rd19, [vanka_smooth_param_5];
	ld.param.u64 	%rd20, [vanka_smooth_param_6];
	ld.param.u64 	%rd15, [vanka_smooth_param_11];
	ld.param.u64 	%rd17, [vanka_smooth_param_13];
	ld.param.f32 	%f251, [vanka_smooth_param_14];
	ld.param.f32 	%f252, [vanka_smooth_param_15];
	ld.param.f32 	%f253, [vanka_smooth_param_16];
	ld.param.u32 	%r25, [vanka_smooth_param_18];
	ld.param.u32 	%r26, [vanka_smooth_param_19];
	ld.param.u32 	%r27, [vanka_smooth_param_20];
	ld.param.u32 	%r28, [vanka_smooth_param_21];
	ld.param.u32 	%r29, [vanka_smooth_param_22];
	cvta.to.global.u64 	%rd1, %rd20;
	cvta.to.global.u64 	%rd2, %rd19;
	cvta.to.global.u64 	%rd3, %rd18;
	mov.u32 	%r1, %tid.y;
	mov.u32 	%r2, %tid.x;
	mov.u32 	%r31, %ctaid.x;
	sub.s32 	%r32, %r2, %r28;
	mad.lo.s32 	%r3, %r27, %r31, %r32;
	mov.u32 	%r33, %ctaid.y;
	sub.s32 	%r34, %r1, %r28;
	mad.lo.s32 	%r4, %r27, %r33, %r34;
	setp.ge.s32 	%p6, %r4, %r25;
	or.b32  	%r35, %r3, %r4;
	shr.u32 	%r36, %r35, 31;
	and.b32  	%r37, %r36, 1;
	setp.eq.b32 	%p7, %r37, 1;
	setp.ge.s32 	%p8, %r3, %r26;
	or.pred  	%p9, %p6, %p8;
	or.pred  	%p10, %p9, %p7;
	@%p10 bra 	$L__BB3_46;
	ld.param.u32 	%r184, [vanka_smooth_param_21];
	ld.param.u32 	%r168, [vanka_smooth_param_19];
	ld.param.u32 	%r164, [vanka_smooth_param_18];
	cvta.to.global.u64 	%rd21, %rd15;
	rcp.rn.f32 	%f1, %f253;
	mov.f32 	%f255, 0f3F800000;
	sub.f32 	%f256, %f255, %f251;
	add.f32 	%f257, %f251, %f251;
	div.rn.f32 	%f258, %f256, %f257;
	add.s32 	%r38, %r164, -1;
	min.s32 	%r39, %r4, %r38;
	max.s32 	%r40, %r39, 0;
	max.s32 	%r41, %r3, 0;
	mul.lo.s32 	%r19, %r40, %r168;
	add.s32 	%r5, %r19, %r40;
	add.s32 	%r6, %r5, %r41;
	mul.wide.s32 	%rd22, %r6, 4;
	add.s64 	%rd23, %rd3, %rd22;
	ld.global.nc.f32 	%f2, [%rd23];
	add.s32 	%r7, %r3, 1;
	min.s32 	%r42, %r7, %r168;
	max.s32 	%r43, %r42, 0;
	add.s32 	%r8, %r5, %r43;
	mul.wide.s32 	%rd24, %r8, 4;
	add.s64 	%rd25, %rd3, %rd24;
	ld.global.nc.f32 	%f3, [%rd25];
	max.s32 	%r44, %r4, 0;
	add.s32 	%r45, %r168, -1;
	min.s32 	%r46, %r3, %r45;
	max.s32 	%r9, %r46, 0;
	mul.lo.s32 	%r47, %r44, %r168;
	add.s32 	%r10, %r47, %r9;
	mul.wide.s32 	%rd26, %r10, 4;
	add.s64 	%rd27, %rd2, %rd26;
	ld.global.nc.f32 	%f4, [%rd27];
	add.s32 	%r11, %r4, 1;
	min.s32 	%r48, %r11, %r164;
	max.s32 	%r49, %r48, 0;
	mul.lo.s32 	%r50, %r49, %r168;
	add.s32 	%r12, %r50, %r9;
	mul.wide.s32 	%rd28, %r12, 4;
	add.s64 	%rd29, %rd2, %rd28;
	ld.global.nc.f32 	%f5, [%rd29];
	sub.f32 	%f259, %f3, %f2;
	mul.f32 	%f260, %f1, %f259;
	sub.f32 	%f261, %f4, %f5;
	mul.f32 	%f262, %f1, %f261;
	setp.gt.s32 	%p11, %r4, 0;
	setp.gt.s32 	%p12, %r3, 0;
	and.pred  	%p13, %p11, %p12;
	selp.u32 	%r51, 1, 0, %p13;
	cvt.rn.f32.u32 	%f263, %r51;
	add.s32 	%r13, %r4, -1;
	max.s32 	%r14, %r13, 0;
	mad.lo.s32 	%r52, %r14, %r168, %r14;
	add.s32 	%r53, %r52, %r41;
	mul.wide.s32 	%rd30, %r53, 4;
	add.s64 	%rd31, %rd3, %rd30;
	ld.global.nc.f32 	%f6, [%rd31];
	add.s32 	%r15, %r3, -1;
	max.s32 	%r16, %r15, 0;
	add.s32 	%r54, %r47, %r16;
	mul.wide.s32 	%rd32, %r54, 4;
	add.s64 	%rd33, %rd2, %rd32;
	ld.global.nc.f32 	%f7, [%rd33];
	sub.f32 	%f264, %f6, %f2;
	sub.f32 	%f265, %f4, %f7;
	mul.f32 	%f266, %f1, %f265;
	fma.rn.f32 	%f267, %f1, %f264, %f266;
	mul.f32 	%f268, %f267, 0f3F000000;
	mul.f32 	%f269, %f268, %f263;
	setp.lt.s32 	%p14, %r3, %r45;
	and.pred  	%p15, %p11, %p14;
	selp.u32 	%r55, 1, 0, %p15;
	cvt.rn.f32.u32 	%f270, %r55;
	add.s32 	%r56, %r52, %r43;
	mul.wide.s32 	%rd34, %r56, 4;
	add.s64 	%rd35, %rd3, %rd34;
	ld.global.nc.f32 	%f8, [%rd35];
	min.s32 	%r57, %r7, %r45;
	max.s32 	%r17, %r57, 0;
	add.s32 	%r58, %r17, %r47;
	mul.wide.s32 	%rd36, %r58, 4;
	add.s64 	%rd37, %rd2, %rd36;
	ld.global.nc.f32 	%f9, [%rd37];
	sub.f32 	%f271, %f8, %f3;
	sub.f32 	%f272, %f9, %f4;
	mul.f32 	%f273, %f1, %f272;
	fma.rn.f32 	%f274, %f1, %f271, %f273;
	mul.f32 	%f275, %f274, 0f3F000000;
	mul.f32 	%f276, %f275, %f270;
	setp.lt.s32 	%p16, %r4, %r38;
	and.pred  	%p17, %p16, %p12;
	selp.u32 	%r59, 1, 0, %p17;
	cvt.rn.f32.u32 	%f277, %r59;
	min.s32 	%r60, %r11, %r38;
	max.s32 	%r18, %r60, 0;
	mad.lo.s32 	%r61, %r18, %r168, %r18;
	add.s32 	%r62, %r61, %r41;
	mul.wide.s32 	%rd38, %r62, 4;
	add.s64 	%rd39, %rd3, %rd38;
	ld.global.nc.f32 	%f10, [%rd39];
	add.s32 	%r63, %r50, %r16;
	mul.wide.s32 	%rd40, %r63, 4;
	add.s64 	%rd41, %rd2, %rd40;
	ld.global.nc.f32 	%f11, [%rd41];
	sub.f32 	%f278, %f2, %f10;
	sub.f32 	%f279, %f5, %f11;
	mul.f32 	%f280, %f1, %f279;
	fma.rn.f32 	%f281, %f1, %f278, %f280;
	mul.f32 	%f282, %f281, 0f3F000000;
	mul.f32 	%f283, %f282, %f277;
	and.pred  	%p18, %p16, %p14;
	selp.u32 	%r64, 1, 0, %p18;
	cvt.rn.f32.u32 	%f284, %r64;
	add.s32 	%r65, %r61, %r43;
	mul.wide.s32 	%rd42, %r65, 4;
	add.s64 	%rd43, %rd3, %rd42;
	ld.global.nc.f32 	%f12, [%rd43];
	add.s32 	%r66, %r50, %r17;
	mul.wide.s32 	%rd44, %r66, 4;
	add.s64 	%rd45, %rd2, %rd44;
	ld.global.nc.f32 	%f13, [%rd45];
	sub.f32 	%f285, %f3, %f12;
	sub.f32 	%f286, %f13, %f5;
	mul.f32 	%f287, %f1, %f286;
	fma.rn.f32 	%f288, %f1, %f285, %f287;
	mul.f32 	%f289, %f288, 0f3F000000;
	mul.f32 	%f290, %f289, %f284;
	mul.f32 	%f291, %f276, %f276;
	fma.rn.f32 	%f292, %f269, %f269, %f291;
	fma.rn.f32 	%f293, %f283, %f283, %f292;
	fma.rn.f32 	%f294, %f290, %f290, %f293;
	mul.f32 	%f295, %f262, %f262;
	fma.rn.f32 	%f296, %f260, %f260, %f295;
	fma.rn.f32 	%f297, %f260, %f262, %f296;
	fma.rn.f32 	%f298, %f294, 0f3E800000, %f297;
	add.f32 	%f299, %f252, %f298;
	add.s32 	%r20, %r19, %r9;
	mul.wide.s32 	%rd46, %r20, 4;
	add.s64 	%rd47, %rd21, %rd46;
	ld.global.nc.f32 	%f300, [%rd47];
	mul.f32 	%f301, %f300, 0f3F000000;
	lg2.approx.f32 	%f302, %f299;
	mul.f32 	%f303, %f258, %f302;
	ex2.approx.f32 	%f304, %f303;
	mul.f32 	%f305, %f301, %f304;
	shl.b32 	%r67, %r1, 6;
	mov.u32 	%r68, _ZZ12vanka_smoothE9eta_local;
	add.s32 	%r69, %r68, %r67;
	shl.b32 	%r70, %r2, 2;
	add.s32 	%r21, %r69, %r70;
	st.shared.f32 	[%r21], %f305;
	bar.sync 	0;
	setp.lt.u32 	%p19, %r2, %r184;
	mov.u32 	%r71, %ntid.x;
	sub.s32 	%r72, %r71, %r184;
	setp.ge.u32 	%p20, %r2, %r72;
	or.pred  	%p21, %p19, %p20;
	@%p21 bra 	$L__BB3_46;
	ld.param.u32 	%r185, [vanka_smooth_param_21];
	setp.lt.u32 	%p22, %r1, %r185;
	mov.u32 	%r73, %ntid.y;
	sub.s32 	%r74, %r73, %r185;
	setp.ge.u32 	%p23, %r1, %r74;
	or.pred  	%p24, %p22, %p23;
	@%p24 bra 	$L__BB3_46;
	add.s32 	%r75, %r4, %r3;
	shr.u32 	%r76, %r75, 31;
	add.s32 	%r77, %r75, %r76;
	and.b32  	%r78, %r77, -2;
	sub.s32 	%r79, %r75, %r78;
	setp.ne.s32 	%p25, %r79, %r29;
	@%p25 bra 	$L__BB3_46;
	ld.param.u32 	%r198, [vanka_smooth_param_23];
	add.s64 	%rd49, %rd1, %rd46;
	ld.global.nc.f32 	%f14, [%rd49];
	cvta.to.global.u64 	%rd50, %rd17;
	add.s64 	%rd51, %rd50, %rd46;
	ld.global.nc.f32 	%f15, [%rd51];
	setp.lt.s32 	%p26, %r198, 1;
	mov.f32 	%f873, %f2;
	mov.f32 	%f874, %f3;
	mov.f32 	%f875, %f4;
	mov.f32 	%f876, %f5;
	mov.f32 	%f877, %f14;
	@%p26 bra 	$L__BB3_45;
	ld.param.u32 	%r199, [vanka_smooth_param_23];
	ld.param.u32 	%r169, [vanka_smooth_param_19];
	ld.param.u32 	%r165, [vanka_smooth_param_18];
	ld.param.f32 	%f805, [vanka_smooth_param_17];
	ld.param.u64 	%rd114, [vanka_smooth_param_12];
	ld.param.u64 	%rd113, [vanka_smooth_param_10];
	ld.param.u64 	%rd112, [vanka_smooth_param_9];
	ld.param.u64 	%rd111, [vanka_smooth_param_8];
	ld.param.u64 	%rd110, [vanka_smooth_param_7];
	cvta.to.global.u64 	%rd52, %rd114;
	cvta.to.global.u64 	%rd53, %rd113;
	cvta.to.global.u64 	%rd54, %rd111;
	cvta.to.global.u64 	%rd55, %rd110;
	add.s64 	%rd57, %rd55, %rd22;
	ld.global.nc.f32 	%f306, [%rd57];
	mov.f32 	%f307, 0f00000000;
	sub.f32 	%f16, %f307, %f306;
	add.s64 	%rd59, %rd55, %rd24;
	ld.global.nc.f32 	%f308, [%rd59];
	sub.f32 	%f17, %f307, %f308;
	add.s64 	%rd61, %rd54, %rd26;
	ld.global.nc.f32 	%f309, [%rd61];
	sub.f32 	%f18, %f307, %f309;
	add.s64 	%rd63, %rd54, %rd28;
	ld.global.nc.f32 	%f310, [%rd63];
	sub.f32 	%f19, %f307, %f310;
	cvta.to.global.u64 	%rd64, %rd112;
	add.s64 	%rd65, %rd64, %rd26;
	ld.global.nc.f32 	%f311, [%rd65];
	sub.f32 	%f20, %f307, %f311;
	rcp.rn.f32 	%f21, %f805;
	add.s64 	%rd67, %rd53, %rd46;
	ld.global.nc.f32 	%f22, [%rd67];
	add.s32 	%r80, %r19, %r16;
	mul.wide.s32 	%rd68, %r80, 4;
	add.s64 	%rd69, %rd1, %rd68;
	add.s32 	%r81, %r19, %r17;
	mul.wide.s32 	%rd70, %r81, 4;
	add.s64 	%rd71, %rd1, %rd70;
	setp.lt.s32 	%p27, %r3, 0;
	setp.ge.s32 	%p28, %r7, %r169;
	or.pred  	%p1, %p27, %p28;
	mul.lo.s32 	%r82, %r14, %r169;
	add.s32 	%r83, %r82, %r9;
	mul.wide.s32 	%rd72, %r83, 4;
	add.s64 	%rd73, %rd1, %rd72;
	setp.lt.s32 	%p29, %r4, 1;
	mul.lo.s32 	%r84, %r18, %r169;
	add.s32 	%r85, %r84, %r9;
	mul.wide.s32 	%rd74, %r85, 4;
	add.s64 	%rd75, %rd1, %rd74;
	setp.lt.s32 	%p30, %r4, 0;
	setp.ge.s32 	%p31, %r11, %r165;
	or.pred  	%p2, %p30, %p31;
	ld.global.nc.f32 	%f23, [%rd69];
	min.s32 	%r86, %r15, %r169;
	max.s32 	%r87, %r86, 0;
	add.s32 	%r88, %r5, %r87;
	mul.wide.s32 	%rd76, %r88, 4;
	add.s64 	%rd4, %rd3, %rd76;
	ld.global.nc.f32 	%f24, [%rd71];
	add.s32 	%r89, %r3, 2;
	min.s32 	%r90, %r89, %r169;
	max.s32 	%r91, %r90, 0;
	add.s32 	%r92, %r5, %r91;
	mul.wide.s32 	%rd77, %r92, 4;
	add.s64 	%rd5, %rd3, %rd77;
	setp.lt.s32 	%p32, %r3, -1;
	or.pred  	%p3, %p32, %p28;
	ld.global.nc.f32 	%f25, [%rd73];
	min.s32 	%r93, %r13, %r165;
	max.s32 	%r94, %r93, 0;
	mad.lo.s32 	%r95, %r94, %r169, %r9;
	mul.wide.s32 	%rd78, %r95, 4;
	add.s64 	%rd6, %rd2, %rd78;
	ld.global.nc.f32 	%f26, [%rd75];
	add.s32 	%r96, %r4, 2;
	min.s32 	%r97, %r96, %r165;
	max.s32 	%r98, %r97, 0;
	mad.lo.s32 	%r99, %r98, %r169, %r9;
	mul.wide.s32 	%rd79, %r99, 4;
	add.s64 	%rd7, %rd2, %rd79;
	add.s32 	%r100, %r82, %r16;
	mul.wide.s32 	%rd80, %r100, 4;
	add.s64 	%rd81, %rd1, %rd80;
	ld.global.nc.f32 	%f312, [%rd81];
	add.s32 	%r101, %r82, %r17;
	mul.wide.s32 	%rd82, %r101, 4;
	add.s64 	%rd83, %rd1, %rd82;
	ld.global.nc.f32 	%f313, [%rd83];
	or.pred  	%p4, %p1, %p29;
	neg.f32 	%f27, %f1;
	add.s32 	%r102, %r84, %r16;
	mul.wide.s32 	%rd84, %r102, 4;
	add.s64 	%rd85, %rd1, %rd84;
	ld.global.nc.f32 	%f314, [%rd85];
	add.s32 	%r103, %r84, %r17;
	mul.wide.s32 	%rd86, %r103, 4;
	add.s64 	%rd87, %rd1, %rd86;
	ld.global.nc.f32 	%f315, [%rd87];
	or.pred  	%p5, %p31, %p28;
	add.s64 	%rd88, %rd53, %rd68;
	ld.global.nc.f32 	%f316, [%rd88];
	add.s64 	%rd89, %rd52, %rd68;
	ld.global.nc.f32 	%f317, [%rd89];
	add.s64 	%rd90, %rd52, %rd46;
	ld.global.nc.f32 	%f28, [%rd90];
	fma.rn.f32 	%f318, %f23, 0f3F6AC083, %f316;
	max.f32 	%f319, %f318, 0fC1200000;
	min.f32 	%f320, %f319, 0f41200000;
	mul.f32 	%f321, %f320, 0fBFB8AA3B;
	ex2.approx.f32 	%f322, %f321;
	add.f32 	%f323, %f322, 0f3F800000;
	rcp.rn.f32 	%f324, %f323;
	mov.f32 	%f325, 0f3F800000;
	sub.f32 	%f326, %f325, %f324;
	mul.f32 	%f327, %f326, 0f3A83126F;
	fma.rn.f32 	%f29, %f317, %f324, %f327;
	add.s64 	%rd91, %rd53, %rd70;
	ld.global.nc.f32 	%f328, [%rd91];
	add.s64 	%rd92, %rd52, %rd70;
	ld.global.nc.f32 	%f329, [%rd92];
	fma.rn.f32 	%f330, %f24, 0f3F6AC083, %f328;
	max.f32 	%f331, %f330, 0fC1200000;
	min.f32 	%f332, %f331, 0f41200000;
	mul.f32 	%f333, %f332, 0fBFB8AA3B;
	ex2.approx.f32 	%f334, %f333;
	add.f32 	%f335, %f334, 0f3F800000;
	rcp.rn.f32 	%f336, %f335;
	sub.f32 	%f337, %f325, %f336;
	mul.f32 	%f338, %f337, 0f3A83126F;
	fma.rn.f32 	%f30, %f329, %f336, %f338;
	add.s64 	%rd93, %rd53, %rd72;
	ld.global.nc.f32 	%f339, [%rd93];
	add.s64 	%rd94, %rd52, %rd72;
	ld.global.nc.f32 	%f340, [%rd94];
	fma.rn.f32 	%f341, %f25, 0f3F6AC083, %f339;
	max.f32 	%f342, %f341, 0fC1200000;
	min.f32 	%f343, %f342, 0f41200000;
	mul.f32 	%f344, %f343, 0fBFB8AA3B;
	ex2.approx.f32 	%f345, %f344;
	add.f32 	%f346, %f345, 0f3F800000;
	rcp.rn.f32 	%f347, %f346;
	sub.f32 	%f348, %f325, %f347;
	mul.f32 	%f349, %f348, 0f3A83126F;
	fma.rn.f32 	%f31, %f340, %f347, %f349;
	add.s64 	%rd95, %rd53, %rd74;
	ld.global.nc.f32 	%f350, [%rd95];
	add.s64 	%rd96, %rd52, %rd74;
	ld.global.nc.f32 	%f351, [%rd96];
	fma.rn.f32 	%f352, %f26, 0f3F6AC083, %f350;
	max.f32 	%f353, %f352, 0fC1200000;
	min.f32 	%f354, %f353, 0f41200000;
	mul.f32 	%f355, %f354, 0fBFB8AA3B;
	ex2.approx.f32 	%f356, %f355;
	add.f32 	%f357, %f356, 0f3F800000;
	rcp.rn.f32 	%f358, %f357;
	sub.f32 	%f359, %f325, %f358;
	mul.f32 	%f360, %f359, 0f3A83126F;
	fma.rn.f32 	%f32, %f351, %f358, %f360;
	ld.shared.f32 	%f33, [%r21];
	ld.shared.f32 	%f361, [%r21+-4];
	mul.f32 	%f34, %f361, %f23;
	ld.shared.f32 	%f362, [%r21+4];
	mul.f32 	%f35, %f362, %f24;
	ld.shared.f32 	%f363, [%r21+-64];
	mul.f32 	%f364, %f363, %f25;
	add.f32 	%f36, %f364, %f364;
	ld.shared.f32 	%f365, [%r21+64];
	mul.f32 	%f37, %f365, %f26;
	ld.shared.f32 	%f366, [%r21+-68];
	fma.rn.f32 	%f367, %f366, %f312, %f364;
	add.f32 	%f38, %f367, %f34;
	ld.shared.f32 	%f368, [%r21+-60];
	fma.rn.f32 	%f39, %f368, %f313, %f364;
	ld.shared.f32 	%f369, [%r21+60];
	mul.f32 	%f40, %f369, %f314;
	ld.shared.f32 	%f370, [%r21+68];
	mul.f32 	%f41, %f370, %f315;
	mul.f32 	%f371, %f23, 0fBF6AC083;
	max.f32 	%f372, %f316, %f371;
	add.f32 	%f42, %f23, %f372;
	mul.f32 	%f373, %f24, 0fBF6AC083;
	max.f32 	%f374, %f328, %f373;
	add.f32 	%f43, %f24, %f374;
	mul.f32 	%f375, %f25, 0fBF6AC083;
	max.f32 	%f376, %f339, %f375;
	add.f32 	%f44, %f25, %f376;
	mul.f32 	%f377, %f26, 0fBF6AC083;
	max.f32 	%f378, %f350, %f377;
	add.f32 	%f45, %f26, %f378;
	neg.s32 	%r200, %r199;
	mov.f32 	%f877, %f14;
	mov.f32 	%f876, %f5;
	mov.f32 	%f875, %f4;
	mov.f32 	%f874, %f3;
	mov.f32 	%f873, %f2;
$L__BB3_6:
	ld.param.u32 	%r186, [vanka_smooth_param_21];
	ld.param.u32 	%r172, [vanka_smooth_param_20];
	ld.param.f32 	%f806, [vanka_smooth_param_17];
	mov.u32 	%r104, %tid.x;
	sub.s32 	%r105, %r104, %r186;
	mov.u32 	%r106, %ctaid.x;
	mad.lo.s32 	%r107, %r172, %r106, %r105;
	setp.lt.s32 	%p33, %r107, 1;
	div.rn.f32 	%f380, %f877, %f806;
	add.f32 	%f381, %f380, %f20;
	fma.rn.f32 	%f382, %f877, 0f3F6AC083, %f22;
	max.f32 	%f383, %f382, 0fC1200000;
	min.f32 	%f384, %f383, 0f41200000;
	mul.f32 	%f385, %f384, 0fBFB8AA3B;
	ex2.approx.f32 	%f386, %f385;
	add.f32 	%f387, %f386, 0f3F800000;
	rcp.rn.f32 	%f51, %f387;
	mov.f32 	%f388, 0f3F800000;
	sub.f32 	%f52, %f388, %f51;
	fma.rn.f32 	%f53, %f877, %f52, %f381;
	mov.f32 	%f813, 0f00000000;
	mov.f32 	%f814, %f813;
	mov.f32 	%f815, %f813;
	@%p33 bra 	$L__BB3_8;
	add.f32 	%f389, %f877, %f23;
	mul.f32 	%f390, %f389, 0f3F000000;
	abs.f32 	%f391, %f873;
	mov.f32 	%f392, 0f3F800000;
	copysign.f32 	%f393, %f873, %f392;
	mul.f32 	%f394, %f873, %f390;
	mul.f32 	%f395, %f391, 0f3F000000;
	sub.f32 	%f396, %f877, %f23;
	mul.f32 	%f397, %f395, %f396;
	sub.f32 	%f813, %f394, %f397;
	sub.f32 	%f398, %f873, %f391;
	mul.f32 	%f815, %f398, 0f3F000000;
	mul.f32 	%f399, %f393, 0f3F000000;
	mul.f32 	%f400, %f399, %f396;
	sub.f32 	%f814, %f390, %f400;
$L__BB3_8:
	mul.f32 	%f402, %f1, %f814;
	mov.f32 	%f816, 0f00000000;
	sub.f32 	%f829, %f816, %f402;
	mul.f32 	%f403, %f1, %f815;
	add.f32 	%f404, %f21, %f52;
	sub.f32 	%f61, %f404, %f403;
	mul.f32 	%f405, %f1, %f813;
	sub.f32 	%f62, %f53, %f405;
	mov.f32 	%f817, %f816;
	mov.f32 	%f818, %f816;
	@%p1 bra 	$L__BB3_10;
	add.f32 	%f406, %f877, %f24;
	mul.f32 	%f407, %f406, 0f3F000000;
	abs.f32 	%f408, %f874;
	mov.f32 	%f409, 0f3F800000;
	copysign.f32 	%f410, %f874, %f409;
	mul.f32 	%f411, %f874, %f407;
	mul.f32 	%f412, %f408, 0f3F000000;
	sub.f32 	%f413, %f24, %f877;
	mul.f32 	%f414, %f412, %f413;
	sub.f32 	%f816, %f411, %f414;
	add.f32 	%f415, %f874, %f408;
	mul.f32 	%f818, %f415, 0f3F000000;
	mul.f32 	%f416, %f410, 0f3F000000;
	mul.f32 	%f417, %f416, %f413;
	sub.f32 	%f817, %f407, %f417;
$L__BB3_10:
	ld.param.u32 	%r187, [vanka_smooth_param_21];
	ld.param.u32 	%r173, [vanka_smooth_param_20];
	mov.u32 	%r108, %tid.y;
	sub.s32 	%r109, %r108, %r187;
	mov.u32 	%r110, %ctaid.y;
	mad.lo.s32 	%r111, %r173, %r110, %r109;
	setp.lt.s32 	%p34, %r111, 1;
	fma.rn.f32 	%f828, %f1, %f817, 0f00000000;
	fma.rn.f32 	%f70, %f1, %f818, %f61;
	fma.rn.f32 	%f71, %f1, %f816, %f62;
	mov.f32 	%f819, 0f00000000;
	mov.f32 	%f820, %f819;
	mov.f32 	%f821, %f819;
	@%p34 bra 	$L__BB3_12;
	add.f32 	%f419, %f877, %f25;
	mul.f32 	%f420, %f419, 0f3F000000;
	abs.f32 	%f421, %f875;
	mov.f32 	%f422, 0f3F800000;
	copysign.f32 	%f423, %f875, %f422;
	mul.f32 	%f424, %f875, %f420;
	mul.f32 	%f425, %f421, 0f3F000000;
	sub.f32 	%f426, %f25, %f877;
	mul.f32 	%f427, %f425, %f426;
	sub.f32 	%f819, %f424, %f427;
	add.f32 	%f428, %f875, %f421;
	mul.f32 	%f821, %f428, 0f3F000000;
	mul.f32 	%f429, %f423, 0f3F000000;
	mul.f32 	%f430, %f429, %f426;
	sub.f32 	%f820, %f420, %f430;
$L__BB3_12:
	fma.rn.f32 	%f827, %f1, %f820, 0f00000000;
	fma.rn.f32 	%f79, %f1, %f821, %f70;
	fma.rn.f32 	%f80, %f1, %f819, %f71;
	mov.f32 	%f822, 0f00000000;
	mov.f32 	%f823, %f822;
	mov.f32 	%f824, %f822;
	@%p2 bra 	$L__BB3_14;
	add.f32 	%f432, %f877, %f26;
	mul.f32 	%f433, %f432, 0f3F000000;
	abs.f32 	%f434, %f876;
	mov.f32 	%f435, 0f3F800000;
	copysign.f32 	%f436, %f876, %f435;
	mul.f32 	%f437, %f876, %f433;
	mul.f32 	%f438, %f434, 0f3F000000;
	sub.f32 	%f439, %f877, %f26;
	mul.f32 	%f440, %f438, %f439;
	sub.f32 	%f822, %f437, %f440;
	sub.f32 	%f441, %f876, %f434;
	mul.f32 	%f824, %f441, 0f3F000000;
	mul.f32 	%f442, %f436, 0f3F000000;
	mul.f32 	%f443, %f442, %f439;
	sub.f32 	%f823, %f433, %f443;
$L__BB3_14:
	ld.param.f32 	%f807, [vanka_smooth_param_17];
	mul.f32 	%f444, %f1, %f823;
	mov.f32 	%f445, 0f00000000;
	sub.f32 	%f826, %f445, %f444;
	mul.f32 	%f446, %f1, %f824;
	sub.f32 	%f825, %f79, %f446;
	mul.f32 	%f447, %f1, %f822;
	sub.f32 	%f830, %f80, %f447;
	mul.f32 	%f448, %f807, %f830;
	sub.f32 	%f449, %f877, %f448;
	setp.gtu.f32 	%p35, %f449, %f15;
	@%p35 bra 	$L__BB3_16;
	sub.f32 	%f830, %f877, %f15;
	mov.f32 	%f826, 0f00000000;
	mov.f32 	%f825, 0f3F800000;
	mov.f32 	%f827, %f826;
	mov.f32 	%f828, %f826;
	mov.f32 	%f829, %f826;
$L__BB3_16:
	ld.param.u32 	%r188, [vanka_smooth_param_21];
	ld.param.u32 	%r174, [vanka_smooth_param_20];
	sub.s32 	%r113, %r104, %r188;
	mad.lo.s32 	%r115, %r174, %r106, %r113;
	setp.lt.s32 	%p36, %r115, 0;
	mov.f32 	%f831, 0f00000000;
	mov.f32 	%f832, %f831;
	mov.f32 	%f833, %f831;
	mov.f32 	%f834, %f831;
	mov.f32 	%f835, %f831;
	mov.f32 	%f836, %f831;
	@%p36 bra 	$L__BB3_18;
	sub.f32 	%f453, %f874, %f873;
	add.f32 	%f454, %f453, %f453;
	sub.f32 	%f455, %f875, %f876;
	mul.f32 	%f456, %f1, %f455;
	fma.rn.f32 	%f457, %f1, %f454, %f456;
	mul.f32 	%f458, %f877, %f33;
	fma.rn.f32 	%f459, %f877, %f33, %f458;
	mul.f32 	%f834, %f1, %f459;
	mul.f32 	%f831, %f457, %f459;
	mul.f32 	%f832, %f834, 0fC0000000;
	add.f32 	%f833, %f834, %f834;
	neg.f32 	%f835, %f834;
	add.f32 	%f836, %f457, %f457;
$L__BB3_18:
	ld.param.u32 	%r189, [vanka_smooth_param_21];
	ld.param.u32 	%r175, [vanka_smooth_param_20];
	sub.s32 	%r117, %r108, %r189;
	mad.lo.s32 	%r119, %r175, %r110, %r117;
	setp.lt.s32 	%p37, %r119, 0;
	mul.f32 	%f109, %f1, %f831;
	mul.f32 	%f110, %f1, %f832;
	mul.f32 	%f111, %f1, %f833;
	add.f32 	%f112, %f111, 0f00000000;
	mul.f32 	%f113, %f1, %f834;
	mul.f32 	%f114, %f1, %f835;
	mul.f32 	%f461, %f33, %f836;
	mul.f32 	%f115, %f1, %f461;
	mov.f32 	%f837, 0f00000000;
	mov.f32 	%f838, %f837;
	mov.f32 	%f839, %f837;
	mov.f32 	%f840, %f837;
	mov.f32 	%f841, %f837;
	mov.f32 	%f842, %f837;
	@%p37 bra 	$L__BB3_20;
	sub.f32 	%f462, %f874, %f873;
	sub.f32 	%f463, %f875, %f876;
	add.f32 	%f464, %f463, %f463;
	mul.f32 	%f465, %f1, %f464;
	fma.rn.f32 	%f466, %f1, %f462, %f465;
	mul.f32 	%f467, %f877, %f33;
	fma.rn.f32 	%f468, %f877, %f33, %f467;
	mul.f32 	%f839, %f1, %f468;
	mul.f32 	%f837, %f466, %f468;
	neg.f32 	%f838, %f839;
	add.f32 	%f840, %f839, %f839;
	mul.f32 	%f841, %f839, 0fC0000000;
	add.f32 	%f842, %f466, %f466;
$L__BB3_20:
	ld.param.u32 	%r190, [vanka_smooth_param_21];
	ld.param.u32 	%r176, [vanka_smooth_param_20];
	ld.param.u32 	%r170, [vanka_smooth_param_19];
	mul.f32 	%f128, %f1, %f837;
	mul.f32 	%f129, %f1, %f838;
	mul.f32 	%f130, %f1, %f839;
	mul.f32 	%f131, %f1, %f840;
	mul.f32 	%f132, %f1, %f841;
	mul.f32 	%f470, %f33, %f842;
	mul.f32 	%f133, %f1, %f470;
	add.f32 	%f134, %f19, %f128;
	add.f32 	%f135, %f131, 0f00000000;
	add.f32 	%f136, %f133, 0f00000000;
	mov.u32 	%r120, %tid.x;
	sub.s32 	%r121, %r120, %r190;
	mov.u32 	%r122, %ctaid.x;
	mad.lo.s32 	%r123, %r176, %r122, %r121;
	setp.lt.s32 	%p38, %r123, 1;
	setp.gt.s32 	%p39, %r123, %r170;
	or.pred  	%p40, %p38, %p39;
	mov.f32 	%f843, 0f00000000;
	mov.f32 	%f844, %f843;
	@%p40 bra 	$L__BB3_22;
	add.f32 	%f471, %f34, %f34;
	mul.f32 	%f472, %f1, %f471;
	fma.rn.f32 	%f844, %f1, %f471, %f472;
	ld.global.nc.f32 	%f473, [%rd4];
	sub.f32 	%f474, %f873, %f473;
	add.f32 	%f475, %f474, %f474;
	mul.f32 	%f476, %f1, %f475;
	sub.f32 	%f477, %f7, %f11;
	fma.rn.f32 	%f478, %f1, %f477, %f476;
	mul.f32 	%f843, %f471, %f478;
$L__BB3_22:
	mul.f32 	%f480, %f1, %f843;
	add.f32 	%f481, %f16, %f109;
	sub.f32 	%f141, %f481, %f480;
	mul.f32 	%f482, %f1, %f844;
	add.f32 	%f483, %f110, 0f00000000;
	sub.f32 	%f142, %f483, %f482;
	mov.f32 	%f845, 0f00000000;
	mov.f32 	%f846, %f845;
	@%p3 bra 	$L__BB3_24;
	add.f32 	%f484, %f35, %f35;
	mul.f32 	%f485, %f1, %f484;
	mul.f32 	%f846, %f485, 0fC0000000;
	ld.global.nc.f32 	%f486, [%rd5];
	sub.f32 	%f487, %f486, %f874;
	add.f32 	%f488, %f487, %f487;
	mul.f32 	%f489, %f1, %f488;
	sub.f32 	%f490, %f9, %f13;
	fma.rn.f32 	%f491, %f1, %f490, %f489;
	mul.f32 	%f845, %f484, %f491;
$L__BB3_24:
	ld.param.u32 	%r191, [vanka_smooth_param_21];
	ld.param.u32 	%r177, [vanka_smooth_param_20];
	ld.param.u32 	%r166, [vanka_smooth_param_18];
	sub.f32 	%f493, %f17, %f109;
	fma.rn.f32 	%f147, %f1, %f845, %f493;
	mov.f32 	%f847, 0f00000000;
	sub.f32 	%f494, %f847, %f111;
	fma.rn.f32 	%f148, %f1, %f846, %f494;
	mov.u32 	%r124, %tid.y;
	sub.s32 	%r125, %r124, %r191;
	mov.u32 	%r126, %ctaid.y;
	mad.lo.s32 	%r127, %r177, %r126, %r125;
	setp.lt.s32 	%p41, %r127, 1;
	setp.gt.s32 	%p42, %r127, %r166;
	or.pred  	%p43, %p41, %p42;
	mov.f32 	%f848, %f847;
	@%p43 bra 	$L__BB3_26;
	mul.f32 	%f495, %f1, %f36;
	mul.f32 	%f848, %f495, 0fC0000000;
	ld.global.nc.f32 	%f496, [%rd6];
	sub.f32 	%f497, %f8, %f6;
	mul.f32 	%f498, %f1, %f497;
	sub.f32 	%f499, %f496, %f875;
	add.f32 	%f500, %f499, %f499;
	fma.rn.f32 	%f501, %f1, %f500, %f498;
	mul.f32 	%f847, %f36, %f501;
$L__BB3_26:
	ld.param.u32 	%r192, [vanka_smooth_param_21];
	ld.param.u32 	%r178, [vanka_smooth_param_20];
	ld.param.u32 	%r167, [vanka_smooth_param_18];
	sub.f32 	%f503, %f18, %f128;
	fma.rn.f32 	%f153, %f1, %f847, %f503;
	mov.f32 	%f849, 0f00000000;
	sub.f32 	%f504, %f849, %f131;
	fma.rn.f32 	%f154, %f1, %f848, %f504;
	mov.u32 	%r128, %tid.y;
	sub.s32 	%r129, %r128, %r192;
	mov.u32 	%r130, %ctaid.y;
	mad.lo.s32 	%r131, %r178, %r130, %r129;
	setp.lt.s32 	%p44, %r131, -1;
	add.s32 	%r132, %r131, 1;
	setp.ge.s32 	%p45, %r132, %r167;
	or.pred  	%p46, %p44, %p45;
	mov.f32 	%f850, %f849;
	@%p46 bra 	$L__BB3_28;
	add.f32 	%f505, %f37, %f37;
	mul.f32 	%f506, %f1, %f505;
	fma.rn.f32 	%f850, %f1, %f505, %f506;
	ld.global.nc.f32 	%f507, [%rd7];
	sub.f32 	%f508, %f12, %f10;
	mul.f32 	%f509, %f1, %f508;
	sub.f32 	%f510, %f876, %f507;
	add.f32 	%f511, %f510, %f510;
	fma.rn.f32 	%f512, %f1, %f511, %f509;
	mul.f32 	%f849, %f505, %f512;
$L__BB3_28:
	ld.param.u32 	%r193, [vanka_smooth_param_21];
	ld.param.u32 	%r179, [vanka_smooth_param_20];
	mul.f32 	%f514, %f1, %f849;
	sub.f32 	%f159, %f134, %f514;
	mul.f32 	%f515, %f1, %f850;
	add.f32 	%f516, %f132, 0f00000000;
	sub.f32 	%f160, %f516, %f515;
	mov.u32 	%r133, %tid.y;
	sub.s32 	%r134, %r133, %r193;
	mov.u32 	%r135, %ctaid.y;
	mad.lo.s32 	%r136, %r179, %r135, %r134;
	mov.u32 	%r137, %tid.x;
	sub.s32 	%r138, %r137, %r193;
	mov.u32 	%r139, %ctaid.x;
	mad.lo.s32 	%r140, %r179, %r139, %r138;
	min.s32 	%r141, %r136, %r140;
	setp.lt.s32 	%p47, %r141, 1;
	mov.f32 	%f851, 0f00000000;
	mov.f32 	%f852, %f851;
	mov.f32 	%f853, %f851;
	mov.f32 	%f854, %f851;
	@%p47 bra 	$L__BB3_30;
	fma.rn.f32 	%f517, %f877, %f33, %f38;
	mul.f32 	%f518, %f517, 0f3E800000;
	sub.f32 	%f519, %f6, %f873;
	mul.f32 	%f520, %f1, %f519;
	sub.f32 	%f521, %f875, %f7;
	fma.rn.f32 	%f522, %f1, %f521, %f520;
	mul.f32 	%f523, %f522, 0f3F000000;
	mul.f32 	%f853, %f1, %f518;
	add.f32 	%f524, %f518, %f518;
	mul.f32 	%f851, %f524, %f523;
	neg.f32 	%f852, %f853;
	add.f32 	%f854, %f523, %f523;
$L__BB3_30:
	mul.f32 	%f526, %f1, %f851;
	add.f32 	%f169, %f141, %f526;
	fma.rn.f32 	%f170, %f1, %f852, %f142;
	mul.f32 	%f527, %f33, 0f3E800000;
	mul.f32 	%f528, %f527, %f854;
	mul.f32 	%f529, %f1, %f528;
	add.f32 	%f530, %f115, 0f00000000;
	add.f32 	%f171, %f529, %f530;
	sub.f32 	%f172, %f153, %f526;
	mul.f32 	%f531, %f1, %f853;
	sub.f32 	%f173, %f154, %f531;
	mov.f32 	%f855, 0f00000000;
	sub.f32 	%f532, %f855, %f133;
	sub.f32 	%f174, %f532, %f529;
	mov.f32 	%f856, %f855;
	mov.f32 	%f857, %f855;
	@%p4 bra 	$L__BB3_32;
	fma.rn.f32 	%f533, %f877, %f33, %f39;
	add.f32 	%f534, %f35, %f533;
	mul.f32 	%f535, %f534, 0f3E800000;
	sub.f32 	%f536, %f8, %f874;
	mul.f32 	%f537, %f1, %f536;
	sub.f32 	%f538, %f9, %f875;
	fma.rn.f32 	%f539, %f1, %f538, %f537;
	mul.f32 	%f540, %f539, 0f3F000000;
	add.f32 	%f541, %f535, %f535;
	mul.f32 	%f855, %f541, %f540;
	mul.f32 	%f856, %f535, %f27;
	add.f32 	%f857, %f540, %f540;
$L__BB3_32:
	ld.param.u32 	%r194, [vanka_smooth_param_21];
	ld.param.u32 	%r180, [vanka_smooth_param_20];
	fma.rn.f32 	%f181, %f1, %f855, %f147;
	fma.rn.f32 	%f182, %f1, %f856, %f148;
	mul.f32 	%f543, %f33, 0f3E800000;
	mul.f32 	%f544, %f543, %f857;
	mov.f32 	%f858, 0f00000000;
	sub.f32 	%f545, %f858, %f115;
	fma.rn.f32 	%f183, %f1, %f544, %f545;
	fma.rn.f32 	%f184, %f1, %f855, %f172;
	fma.rn.f32 	%f185, %f1, %f856, %f173;
	fma.rn.f32 	%f186, %f1, %f544, %f174;
	mov.u32 	%r142, %tid.x;
	sub.s32 	%r143, %r142, %r194;
	mov.u32 	%r144, %ctaid.x;
	mad.lo.s32 	%r145, %r180, %r144, %r143;
	setp.lt.s32 	%p48, %r145, 1;
	or.pred  	%p49, %p48, %p2;
	mov.f32 	%f859, %f858;
	mov.f32 	%f860, %f858;
	@%p49 bra 	$L__BB3_34;
	fma.rn.f32 	%f546, %f877, %f33, %f34;
	add.f32 	%f547, %f546, %f40;
	add.f32 	%f548, %f547, %f37;
	mul.f32 	%f549, %f548, 0f3E800000;
	sub.f32 	%f550, %f873, %f10;
	mul.f32 	%f551, %f1, %f550;
	sub.f32 	%f552, %f876, %f11;
	fma.rn.f32 	%f553, %f1, %f552, %f551;
	mul.f32 	%f554, %f553, 0f3F000000;
	mul.f32 	%f859, %f1, %f549;
	add.f32 	%f555, %f549, %f549;
	mul.f32 	%f858, %f555, %f554;
	add.f32 	%f860, %f554, %f554;
$L__BB3_34:
	mul.f32 	%f557, %f1, %f858;
	sub.f32 	%f193, %f169, %f557;
	mul.f32 	%f558, %f1, %f859;
	sub.f32 	%f194, %f170, %f558;
	mul.f32 	%f559, %f33, 0f3E800000;
	mul.f32 	%f560, %f559, %f860;
	mul.f32 	%f561, %f1, %f560;
	sub.f32 	%f195, %f171, %f561;
	sub.f32 	%f196, %f159, %f557;
	sub.f32 	%f197, %f160, %f558;
	sub.f32 	%f198, %f136, %f561;
	mov.f32 	%f861, 0f00000000;
	mov.f32 	%f862, %f861;
	mov.f32 	%f863, %f861;
	mov.f32 	%f864, %f861;
	@%p5 bra 	$L__BB3_36;
	fma.rn.f32 	%f562, %f877, %f33, %f35;
	add.f32 	%f563, %f562, %f37;
	add.f32 	%f564, %f563, %f41;
	mul.f32 	%f565, %f564, 0f3E800000;
	sub.f32 	%f566, %f874, %f12;
	mul.f32 	%f567, %f1, %f566;
	sub.f32 	%f568, %f13, %f876;
	fma.rn.f32 	%f569, %f1, %f568, %f567;
	mul.f32 	%f570, %f569, 0f3F000000;
	mul.f32 	%f863, %f1, %f565;
	add.f32 	%f571, %f565, %f565;
	mul.f32 	%f861, %f571, %f570;
	neg.f32 	%f862, %f863;
	add.f32 	%f864, %f570, %f570;
$L__BB3_36:
	ld.param.u32 	%r195, [vanka_smooth_param_21];
	ld.param.u32 	%r181, [vanka_smooth_param_20];
	mov.u32 	%r146, %tid.x;
	sub.s32 	%r147, %r146, %r195;
	mov.u32 	%r148, %ctaid.x;
	mad.lo.s32 	%r149, %r181, %r148, %r147;
	setp.lt.s32 	%p50, %r149, 1;
	mul.f32 	%f573, %f1, %f861;
	sub.f32 	%f574, %f181, %f573;
	mul.f32 	%f575, %f1, %f863;
	sub.f32 	%f576, %f182, %f575;
	mul.f32 	%f577, %f33, 0f3E800000;
	mul.f32 	%f578, %f577, %f864;
	mul.f32 	%f579, %f1, %f578;
	sub.f32 	%f580, %f183, %f579;
	add.f32 	%f581, %f196, %f573;
	fma.rn.f32 	%f582, %f1, %f862, %f197;
	add.f32 	%f207, %f579, %f198;
	mov.f32 	%f583, 0f3F800000;
	sub.f32 	%f584, %f583, %f51;
	mul.f32 	%f585, %f584, 0f3A83126F;
	fma.rn.f32 	%f586, %f28, %f51, %f585;
	add.f32 	%f587, %f29, %f586;
	mul.f32 	%f588, %f587, 0f3F000000;
	mul.f32 	%f589, %f873, %f588;
	sub.f32 	%f208, %f193, %f589;
	sub.f32 	%f209, %f194, %f588;
	add.f32 	%f210, %f195, 0f00000000;
	add.f32 	%f590, %f586, %f30;
	mul.f32 	%f591, %f590, 0f3F000000;
	mul.f32 	%f592, %f874, %f591;
	sub.f32 	%f211, %f574, %f592;
	sub.f32 	%f212, %f576, %f591;
	add.f32 	%f213, %f580, 0f00000000;
	add.f32 	%f593, %f31, %f586;
	mul.f32 	%f594, %f593, 0f3F000000;
	mul.f32 	%f595, %f875, %f594;
	sub.f32 	%f214, %f184, %f595;
	sub.f32 	%f215, %f185, %f594;
	add.f32 	%f216, %f186, 0f00000000;
	add.f32 	%f596, %f586, %f32;
	mul.f32 	%f597, %f596, 0f3F000000;
	mul.f32 	%f598, %f876, %f597;
	sub.f32 	%f217, %f581, %f598;
	sub.f32 	%f218, %f582, %f597;
	mov.f32 	%f865, 0f00000000;
	mov.f32 	%f866, %f865;
	@%p50 bra 	$L__BB3_38;
	add.f32 	%f599, %f877, %f23;
	mul.f32 	%f600, %f599, 0f3F000000;
	mul.f32 	%f601, %f877, 0fBF6AC083;
	max.f32 	%f602, %f22, %f601;
	setp.gt.f32 	%p51, %f22, %f601;
	add.f32 	%f603, %f877, %f602;
	sub.f32 	%f604, %f603, %f42;
	mul.f32 	%f605, %f600, %f604;
	mul.f32 	%f865, %f1, %f605;
	mul.f32 	%f606, %f604, 0f3F000000;
	mul.f32 	%f607, %f1, %f606;
	selp.f32 	%f608, 0f3F800000, 0f3DA9FBE8, %p51;
	mul.f32 	%f609, %f608, %f600;
	fma.rn.f32 	%f866, %f1, %f609, %f607;
$L__BB3_38:
	sub.f32 	%f223, %f208, %f865;
	sub.f32 	%f224, %f210, %f866;
	mov.f32 	%f867, 0f00000000;
	mov.f32 	%f868, %f867;
	@%p1 bra 	$L__BB3_40;
	add.f32 	%f611, %f877, %f24;
	mul.f32 	%f612, %f611, 0f3F000000;
	mul.f32 	%f613, %f877, 0fBF6AC083;
	max.f32 	%f614, %f22, %f613;
	setp.gt.f32 	%p52, %f22, %f613;
	add.f32 	%f615, %f877, %f614;
	sub.f32 	%f616, %f43, %f615;
	mul.f32 	%f617, %f612, %f616;
	mul.f32 	%f867, %f1, %f617;
	mul.f32 	%f618, %f616, 0f3F000000;
	mul.f32 	%f619, %f1, %f618;
	selp.f32 	%f620, 0f3F800000, 0f3DA9FBE8, %p52;
	mul.f32 	%f621, %f620, %f612;
	mul.f32 	%f622, %f1, %f621;
	sub.f32 	%f868, %f619, %f622;
$L__BB3_40:
	ld.param.u32 	%r196, [vanka_smooth_param_21];
	ld.param.u32 	%r182, [vanka_smooth_param_20];
	mov.u32 	%r150, %tid.y;
	sub.s32 	%r151, %r150, %r196;
	mov.u32 	%r152, %ctaid.y;
	mad.lo.s32 	%r153, %r182, %r152, %r151;
	setp.lt.s32 	%p53, %r153, 1;
	sub.f32 	%f229, %f211, %f867;
	sub.f32 	%f230, %f213, %f868;
	mov.f32 	%f869, 0f00000000;
	mov.f32 	%f870, %f869;
	@%p53 bra 	$L__BB3_42;
	add.f32 	%f624, %f877, %f25;
	mul.f32 	%f625, %f624, 0f3F000000;
	mul.f32 	%f626, %f877, 0fBF6AC083;
	max.f32 	%f627, %f22, %f626;
	setp.gt.f32 	%p54, %f22, %f626;
	add.f32 	%f628, %f877, %f627;
	sub.f32 	%f629, %f44, %f628;
	mul.f32 	%f630, %f625, %f629;
	mul.f32 	%f869, %f1, %f630;
	mul.f32 	%f631, %f629, 0f3F000000;
	mul.f32 	%f632, %f1, %f631;
	selp.f32 	%f633, 0f3F800000, 0f3DA9FBE8, %p54;
	mul.f32 	%f634, %f633, %f625;
	mul.f32 	%f635, %f1, %f634;
	sub.f32 	%f870, %f632, %f635;
$L__BB3_42:
	sub.f32 	%f235, %f214, %f869;
	sub.f32 	%f236, %f216, %f870;
	mov.f32 	%f871, 0f00000000;
	mov.f32 	%f872, %f871;
	@%p2 bra 	$L__BB3_44;
	add.f32 	%f637, %f877, %f26;
	mul.f32 	%f638, %f637, 0f3F000000;
	mul.f32 	%f639, %f877, 0fBF6AC083;
	max.f32 	%f640, %f22, %f639;
	setp.gt.f32 	%p55, %f22, %f639;
	add.f32 	%f641, %f877, %f640;
	sub.f32 	%f642, %f641, %f45;
	mul.f32 	%f643, %f638, %f642;
	mul.f32 	%f871, %f1, %f643;
	mul.f32 	%f644, %f642, 0f3F000000;
	mul.f32 	%f645, %f1, %f644;
	selp.f32 	%f646, 0f3F800000, 0f3DA9FBE8, %p55;
	mul.f32 	%f647, %f646, %f638;
	fma.rn.f32 	%f872, %f1, %f647, %f645;
$L__BB3_44:
	sub.f32 	%f648, %f217, %f871;
	add.f32 	%f649, %f207, 0f00000000;
	sub.f32 	%f650, %f649, %f872;
	add.f32 	%f651, %f209, 0fBF800000;
	add.f32 	%f652, %f212, 0fBF800000;
	add.f32 	%f653, %f215, 0fBF800000;
	add.f32 	%f654, %f218, 0fBF800000;
	add.f32 	%f655, %f825, 0f3F800000;
	rcp.rn.f32 	%f656, %f651;
	mov.f32 	%f657, 0f00000000;
	sub.f32 	%f658, %f657, %f110;
	mul.f32 	%f659, %f656, %f658;
	mul.f32 	%f660, %f659, %f112;
	sub.f32 	%f661, %f652, %f660;
	add.f32 	%f662, %f113, 0f00000000;
	mul.f32 	%f663, %f659, %f662;
	sub.f32 	%f664, %f657, %f113;
	sub.f32 	%f665, %f664, %f663;
	add.f32 	%f666, %f114, 0f00000000;
	mul.f32 	%f667, %f659, %f666;
	sub.f32 	%f668, %f657, %f114;
	sub.f32 	%f669, %f668, %f667;
	mul.f32 	%f670, %f659, %f224;
	sub.f32 	%f671, %f230, %f670;
	sub.f32 	%f672, %f657, %f129;
	mul.f32 	%f673, %f656, %f672;
	mul.f32 	%f674, %f673, %f112;
	sub.f32 	%f675, %f657, %f130;
	sub.f32 	%f676, %f675, %f674;
	mul.f32 	%f677, %f673, %f662;
	sub.f32 	%f678, %f653, %f677;
	mul.f32 	%f679, %f673, %f666;
	sub.f32 	%f680, %f657, %f132;
	sub.f32 	%f681, %f680, %f679;
	mul.f32 	%f682, %f673, %f224;
	sub.f32 	%f683, %f236, %f682;
	add.f32 	%f684, %f129, 0f00000000;
	mul.f32 	%f685, %f656, %f684;
	mul.f32 	%f686, %f685, %f112;
	add.f32 	%f687, %f130, 0f00000000;
	sub.f32 	%f688, %f687, %f686;
	mul.f32 	%f689, %f685, %f662;
	sub.f32 	%f690, %f135, %f689;
	mul.f32 	%f691, %f685, %f666;
	sub.f32 	%f692, %f654, %f691;
	mul.f32 	%f693, %f685, %f224;
	sub.f32 	%f694, %f650, %f693;
	mul.f32 	%f695, %f656, %f829;
	mul.f32 	%f696, %f695, %f112;
	sub.f32 	%f697, %f828, %f696;
	mul.f32 	%f698, %f695, %f662;
	sub.f32 	%f699, %f827, %f698;
	mul.f32 	%f700, %f695, %f666;
	sub.f32 	%f701, %f826, %f700;
	mul.f32 	%f702, %f695, %f224;
	sub.f32 	%f703, %f655, %f702;
	rcp.rn.f32 	%f704, %f661;
	mul.f32 	%f705, %f704, %f676;
	mul.f32 	%f706, %f705, %f665;
	sub.f32 	%f707, %f678, %f706;
	mul.f32 	%f708, %f705, %f669;
	sub.f32 	%f709, %f681, %f708;
	mul.f32 	%f710, %f705, %f671;
	sub.f32 	%f711, %f683, %f710;
	mul.f32 	%f712, %f704, %f688;
	mul.f32 	%f713, %f712, %f665;
	sub.f32 	%f714, %f690, %f713;
	mul.f32 	%f715, %f712, %f669;
	sub.f32 	%f716, %f692, %f715;
	mul.f32 	%f717, %f712, %f671;
	sub.f32 	%f718, %f694, %f717;
	mul.f32 	%f719, %f704, %f697;
	mul.f32 	%f720, %f719, %f665;
	sub.f32 	%f721, %f699, %f720;
	mul.f32 	%f722, %f719, %f669;
	sub.f32 	%f723, %f701, %f722;
	mul.f32 	%f724, %f719, %f671;
	sub.f32 	%f725, %f703, %f724;
	rcp.rn.f32 	%f726, %f707;
	mul.f32 	%f727, %f726, %f714;
	mul.f32 	%f728, %f727, %f709;
	sub.f32 	%f729, %f716, %f728;
	mul.f32 	%f730, %f727, %f711;
	sub.f32 	%f731, %f718, %f730;
	mul.f32 	%f732, %f726, %f721;
	mul.f32 	%f733, %f732, %f709;
	sub.f32 	%f734, %f723, %f733;
	mul.f32 	%f735, %f732, %f711;
	sub.f32 	%f736, %f725, %f735;
	rcp.rn.f32 	%f737, %f729;
	mul.f32 	%f738, %f737, %f734;
	mul.f32 	%f739, %f738, %f731;
	sub.f32 	%f740, %f736, %f739;
	mul.f32 	%f741, %f223, %f659;
	sub.f32 	%f742, %f229, %f741;
	mul.f32 	%f743, %f223, %f673;
	sub.f32 	%f744, %f235, %f743;
	mul.f32 	%f745, %f705, %f742;
	sub.f32 	%f746, %f744, %f745;
	mul.f32 	%f747, %f223, %f685;
	sub.f32 	%f748, %f648, %f747;
	mul.f32 	%f749, %f742, %f712;
	sub.f32 	%f750, %f748, %f749;
	mul.f32 	%f751, %f746, %f727;
	sub.f32 	%f752, %f750, %f751;
	mul.f32 	%f753, %f223, %f695;
	sub.f32 	%f754, %f830, %f753;
	mul.f32 	%f755, %f742, %f719;
	sub.f32 	%f756, %f754, %f755;
	mul.f32 	%f757, %f746, %f732;
	sub.f32 	%f758, %f756, %f757;
	mul.f32 	%f759, %f752, %f738;
	sub.f32 	%f760, %f758, %f759;
	div.rn.f32 	%f761, %f760, %f740;
	mul.f32 	%f762, %f731, %f761;
	sub.f32 	%f763, %f752, %f762;
	div.rn.f32 	%f764, %f763, %f729;
	mul.f32 	%f765, %f709, %f764;
	sub.f32 	%f766, %f746, %f765;
	mul.f32 	%f767, %f761, %f711;
	sub.f32 	%f768, %f766, %f767;
	div.rn.f32 	%f769, %f768, %f707;
	mul.f32 	%f770, %f665, %f769;
	sub.f32 	%f771, %f742, %f770;
	mul.f32 	%f772, %f764, %f669;
	sub.f32 	%f773, %f771, %f772;
	mul.f32 	%f774, %f761, %f671;
	sub.f32 	%f775, %f773, %f774;
	div.rn.f32 	%f776, %f775, %f661;
	mul.f32 	%f777, %f112, %f776;
	sub.f32 	%f778, %f223, %f777;
	mul.f32 	%f779, %f769, %f662;
	sub.f32 	%f780, %f778, %f779;
	mul.f32 	%f781, %f764, %f666;
	sub.f32 	%f782, %f780, %f781;
	mul.f32 	%f783, %f761, %f224;
	sub.f32 	%f784, %f782, %f783;
	div.rn.f32 	%f785, %f784, %f651;
	mul.f32 	%f786, %f785, 0f3F000000;
	sub.f32 	%f873, %f873, %f786;
	mul.f32 	%f787, %f776, 0f3F000000;
	sub.f32 	%f874, %f874, %f787;
	mul.f32 	%f788, %f769, 0f3F000000;
	sub.f32 	%f875, %f875, %f788;
	mul.f32 	%f789, %f764, 0f3F000000;
	sub.f32 	%f876, %f876, %f789;
	mul.f32 	%f790, %f761, 0f3F000000;
	sub.f32 	%f791, %f877, %f790;
	max.f32 	%f877, %f791, %f15;
	add.s32 	%r200, %r200, 1;
	setp.ne.s32 	%p56, %r200, 0;
	@%p56 bra 	$L__BB3_6;
$L__BB3_45:
	ld.param.u32 	%r197, [vanka_smooth_param_21];
	ld.param.u32 	%r183, [vanka_smooth_param_20];
	ld.param.u32 	%r171, [vanka_smooth_param_19];
	ld.param.u64 	%rd109, [vanka_smooth_param_2];
	ld.param.u64 	%rd108, [vanka_smooth_param_1];
	ld.param.u64 	%rd107, [vanka_smooth_param_0];
	sub.f32 	%f792, %f873, %f2;
	mov.u32 	%r154, %tid.y;
	sub.s32 	%r155, %r154, %r197;
	mov.u32 	%r156, %ctaid.y;
	mad.lo.s32 	%r157, %r183, %r156, %r155;
	mov.u32 	%r158, %tid.x;
	sub.s32 	%r159, %r158, %r197;
	mov.u32 	%r160, %ctaid.x;
	mad.lo.s32 	%r161, %r183, %r160, %r159;
	mad.lo.s32 	%r162, %r157, %r171, %r161;
	add.s32 	%r163, %r162, %r157;
	cvta.to.global.u64 	%rd97, %rd107;
	mul.wide.s32 	%rd98, %r163, 4;
	add.s64 	%rd99, %rd97, %rd98;
	ld.global.f32 	%f793, [%rd99];
	fma.rn.f32 	%f794, %f792, 0f3F000000, %f793;
	st.global.f32 	[%rd99], %f794;
	sub.f32 	%f795, %f874, %f3;
	ld.global.f32 	%f796, [%rd99+4];
	fma.rn.f32 	%f797, %f795, 0f3F000000, %f796;
	st.global.f32 	[%rd99+4], %f797;
	sub.f32 	%f798, %f875, %f4;
	cvta.to.global.u64 	%rd100, %rd108;
	mul.wide.s32 	%rd101, %r162, 4;
	add.s64 	%rd102, %rd100, %rd101;
	ld.global.f32 	%f799, [%rd102];
	fma.rn.f32 	%f800, %f798, 0f3F000000, %f799;
	st.global.f32 	[%rd102], %f800;
	sub.f32 	%f801, %f876, %f5;
	mul.wide.s32 	%rd103, %r171, 4;
	add.s64 	%rd104, %rd102, %rd103;
	ld.global.f32 	%f802, [%rd104];
	fma.rn.f32 	%f803, %f801, 0f3F000000, %f802;
	st.global.f32 	[%rd104], %f803;
	sub.f32 	%f804, %f877, %f14;
	cvta.to.global.u64 	%rd105, %rd109;
	add.s64 	%rd106, %rd105, %rd101;
	st.global.f32 	[%rd106], %f804;
$L__BB3_46:
	ret;

}
	// .globl	vanka_smooth_adjoint
.visible .entry vanka_smooth_adjoint(
	.param .u64 .ptr .align 1 vanka_smooth_adjoint_param_0,
	.param .u64 .ptr .align 1 vanka_smooth_adjoint_param_1,
	.param .u64 .ptr .align 1 vanka_smooth_adjoint_param_2,
	.param .u64 .ptr .align 1 vanka_smooth_adjoint_param_3,
	.param .u64 .ptr .align 1 vanka_smooth_adjoint_param_4,
	.param .u64 .ptr .align 1 vanka_smooth_adjoint_param_5,
	.param .u64 .ptr .align 1 vanka_smooth_adjoint_param_6,
	.param .u64 .ptr .align 1 vanka_smooth_adjoint_param_7,
	.param .u64 .ptr .align 1 vanka_smooth_adjoint_param_8,
	.param .u64 .ptr .align 1 vanka_smooth_adjoint_param_9,
	.param .u64 .ptr .align 1 vanka_smooth_adjoint_param_10,
	.param .u64 .ptr .align 1 vanka_smooth_adjoint_param_11,
	.param .u64 .ptr .align 1 vanka_smooth_adjoint_param_12,
	.param .u64 .ptr .align 1 vanka_smooth_adjoint_param_13,
	.param .u64 .ptr .align 1 vanka_smooth_adjoint_param_14,
	.param .u64 .ptr .align 1 vanka_smooth_adjoint_param_15,
	.param .u64 .ptr .align 1 vanka_smooth_adjoint_param_16,
	.param .f32 vanka_smooth_adjoint_param_17,
	.param .f32 vanka_smooth_adjoint_param_18,
	.param .f32 vanka_smooth_adjoint_param_19,
	.param .f32 vanka_smooth_adjoint_param_20,
	.param .u32 vanka_smooth_adjoint_param_21,
	.param .u32 vanka_smooth_adjoint_param_22,
	.param .u32 vanka_smooth_adjoint_param_23,
	.param .u32 vanka_smooth_adjoint_param_24,
	.param .u32 vanka_smooth_adjoint_param_25,
	.param .f32 vanka_smooth_adjoint_param_26
)
{
	.reg .pred 	%p<56>;
	.reg .b32 	%r<84>;
	.reg .b32 	%f<639>;
	.reg .b64 	%rd<134>;
	// demoted variable
	.shared .align 4 .b8 _ZZ20vanka_smooth_adjointE9eta_local[1024];
	ld.param.u64 	%rd10, [vanka_smooth_adjoint_param_1];
	ld.param.u64 	%rd12, [vanka_smooth_adjoint_param_3];
	ld.param.u64 	%rd15, [vanka_smooth_adjoint_param_6];
	ld.param.u64 	%rd16, [vanka_smooth_adjoint_param_7];
	ld.param.u64 	%rd19, [vanka_smooth_adjoint_param_10];
	ld.param.u64 	%rd20, [vanka_smooth_adjoint_param_11];
	ld.param.u64 	%rd23, [vanka_smooth_adjoint_param_12];
	ld.param.u64 	%rd24, [vanka_smooth_adjoint_param_13];
	ld.param.u64 	%rd21, [vanka_smooth_adjoint_param_14];
	ld.param.f32 	%f108, [vanka_smooth_adjoint_param_17];
	ld.param.f32 	%f109, [vanka_smooth_adjoint_param_18];
	ld.param.f32 	%f110, [vanka_smooth_adjoint_param_19];
	ld.param.f32 	%f111, [vanka_smooth_adjoint_param_20];
	ld.param.u32 	%r24, [vanka_smooth_adjoint_param_21];
	ld.param.u32 	%r25, [vanka_smooth_adjoint_param_22];
	ld.param.u32 	%r28, [vanka_smooth_adjoint_param_23];
	ld.param.u32 	%r26, [vanka_smooth_adjoint_param_24];
	ld.param.u32 	%r27, [vanka_smooth_adjoint_param_25];
	ld.param.f32 	%f112, [vanka_smooth_adjoint_param_26];
	cvta.to.global.u64 	%rd1, %rd24;
	cvta.to.global.u64 	%rd2, %rd23;
	mov.u32 	%r1, %tid.y;
	mov.u32 	%r2, %tid.x;
	mov.u32 	%r29, %ctaid.x;
	sub.s32 	%r30, %r2, %r26;
	mad.lo.s32 	%r3, %r28, %r29, %r30;
	mov.u32 	%r31, %ctaid.y;
	sub.s32 	%r32, %r1, %r26;
	mad.lo.s32 	%r4, %r28, %r31, %r32;
	setp.ge.s32 	%p2, %r4, %r24;
	or.b32  	%r33, %r3, %r4;
	shr.u32 	%r34, %r33, 31;
	and.b32  	%r35, %r34, 1;
	setp.eq.b32 	%p3, %r35, 1;
	setp.ge.s32 	%p4, %r3, %r25;
	or.pred  	%p5, %p2, %p4;
	or.pred  	%p6, %p5, %p3;
	@%p6 bra 	$L__BB4_27;
	cvta.to.global.u64 	%rd25, %rd19;
	cvta.to.global.u64 	%rd26, %rd20;
	cvta.to.global.u64 	%rd27, %rd21;
	rcp.rn.f32 	%f1, %f110;
	mov.f32 	%f113, 0f3F800000;
	sub.f32 	%f114, %f113, %f108;
	add.f32 	%f115, %f108, %f108;
	div.rn.f32 	%f116, %f114, %f115;
	add.s32 	%r36, %r24, -1;
	min.s32 	%r37, %r4, %r36;
	max.s32 	%r38, %r37, 0;
	max.s32 	%r39, %r3, 0;
	add.s32 	%r5, %r25, 1;
	mul.lo.s32 	%r16, %r38, %r25;
	add.s32 	%r40, %r16, %r38;
	add.s32 	%r6, %r40, %r39;
	mul.wide.s32 	%rd28, %r6, 4;
	add.s64 	%rd29, %rd25, %rd28;
	ld.global.nc.f32 	%f2, [%rd29];
	add.s32 	%r7, %r3, 1;
	min.s32 	%r41, %r7, %r25;
	max.s32 	%r42, %r41, 0;
	add.s32 	%r8, %r40, %r42;
	mul.wide.s32 	%rd30, %r8, 4;
	add.s64 	%rd31, %rd25, %rd30;
	ld.global.nc.f32 	%f3, [%rd31];
	max.s32 	%r43, %r4, 0;
	add.s32 	%r44, %r25, -1;
	min.s32 	%r45, %r3, %r44;
	max.s32 	%r9, %r45, 0;
	mul.lo.s32 	%r46, %r43, %r25;
	add.s32 	%r10, %r46, %r9;
	mul.wide.s32 	%rd32, %r10, 4;
	add.s64 	%rd33, %rd26, %rd32;
	ld.global.nc.f32 	%f4, [%rd33];
	add.s32 	%r11, %r4, 1;
	min.s32 	%r47, %r11, %r24;
	max.s32 	%r48, %r47, 0;
	mul.lo.s32 	%r49, %r48, %r25;
	add.s32 	%r12, %r49, %r9;
	mul.wide.s32 	%rd34, %r12, 4;
	add.s64 	%rd35, %rd26, %rd34;
	ld.global.nc.f32 	%f5, [%rd35];
	sub.f32 	%f6, %f3, %f2;
	mul.f32 	%f7, %f1, %f6;
	sub.f32 	%f8, %f4, %f5;
	mul.f32 	%f9, %f1, %f8;
	setp.gt.s32 	%p7, %r4, 0;
	setp.gt.s32 	%p8, %r3, 0;
	and.pred  	%p9, %p7, %p8;
	selp.u32 	%r50, 1, 0, %p9;
	cvt.rn.f32.u32 	%f117, %r50;
	max.s32 	%r51, %r4, 1;
	add.s32 	%r13, %r51, -1;
	mad.lo.s32 	%r52, %r13, %r25, %r13;
	add.s32 	%r53, %r52, %r39;
	mul.wide.s32 	%rd36, %r53, 4;
	add.s64 	%rd37, %rd25, %rd36;
	ld.global.nc.f32 	%f118, [%rd37];
	max.s32 	%r54, %r3, 1;
	cvt.s64.s32 	%rd38, %r46;
	cvt.u64.u32 	%rd3, %r54;
	add.s64 	%rd39, %rd38, %rd3;
	shl.b64 	%rd40, %rd39, 2;
	add.s64 	%rd41, %rd26, %rd40;
	ld.global.nc.f32 	%f119, [%rd41+-4];
	sub.f32 	%f120, %f118, %f2;
	sub.f32 	%f121, %f4, %f119;
	mul.f32 	%f122, %f1, %f121;
	fma.rn.f32 	%f123, %f1, %f120, %f122;
	mul.f32 	%f10, %f123, 0f3F000000;
	mul.f32 	%f124, %f10, %f117;
	setp.lt.s32 	%p10, %r3, %r44;
	and.pred  	%p11, %p7, %p10;
	selp.u32 	%r55, 1, 0, %p11;
	cvt.rn.f32.u32 	%f125, %r55;
	add.s32 	%r56, %r52, %r42;
	mul.wide.s32 	%rd42, %r56, 4;
	add.s64 	%rd43, %rd25, %rd42;
	ld.global.nc.f32 	%f126, [%rd43];
	min.s32 	%r57, %r7, %r44;
	max.s32 	%r14, %r57, 0;
	add.s32 	%r58, %r14, %r46;
	mul.wide.s32 	%rd44, %r58, 4;
	add.s64 	%rd45, %rd26, %rd44;
	ld.global.nc.f32 	%f127, [%rd45];
	sub.f32 	%f128, %f126, %f3;
	sub.f32 	%f129, %f127, %f4;
	mul.f32 	%f130, %f1, %f129;
	fma.rn.f32 	%f131, %f1, %f128, %f130;
	mul.f32 	%f11, %f131, 0f3F000000;
	mul.f32 	%f132, %f11, %f125;
	setp.lt.s32 	%p12, %r4, %r36;
	and.pred  	%p13, %p12, %p8;
	selp.u32 	%r59, 1, 0, %p13;
	cvt.rn.f32.u32 	%f133, %r59;
	min.s32 	%r60, %r11, %r36;
	max.s32 	%r15, %r60, 0;
	mad.lo.s32 	%r61, %r15, %r25, %r15;
	add.s32 	%r62, %r61, %r39;
	mul.wide.s32 	%rd46, %r62, 4;
	add.s64 	%rd47, %rd25, %rd46;
	ld.global.nc.f32 	%f134, [%rd47];
	cvt.s64.s32 	%rd48, %r49;
	add.s64 	%rd49, %rd48, %rd3;
	shl.b64 	%rd50, %rd49, 2;
	add.s64 	%rd51, %rd26, %rd50;
	ld.global.nc.f32 	%f135, [%rd51+-4];
	sub.f32 	%f136, %f2, %f134;
	sub.f32 	%f137, %f5, %f135;
	mul.f32 	%f138, %f1, %f137;
	fma.rn.f32 	%f139, %f1, %f136, %f138;
	mul.f32 	%f12, %f139, 0f3F000000;
	mul.f32 	%f140, %f12, %f133;
	and.pred  	%p14, %p12, %p10;
	selp.u32 	%r63, 1, 0, %p14;
	cvt.rn.f32.u32 	%f141, %r63;
	add.s32 	%r64, %r61, %r42;
	mul.wide.s32 	%rd52, %r64, 4;
	add.s64 	%rd53, %rd25, %rd52;
	ld.global.nc.f32 	%f142, [%rd53];
	add.s32 	%r65, %r49, %r14;
	mul.wide.s32 	%rd54, %r65, 4;
	add.s64 	%rd55, %rd26, %rd54;
	ld.global.nc.f32 	%f143, [%rd55];
	sub.f32 	%f144, %f3, %f142;
	sub.f32 	%f145, %f143, %f5;
	mul.f32 	%f146, %f1, %f145;
	fma.rn.f32 	%f147, %f1, %f144, %f146;
	mul.f32 	%f13, %f147, 0f3F000000;
	mul.f32 	%f148, %f13, %f141;
	mul.f32 	%f149, %f132, %f132;
	fma.rn.f32 	%f150, %f124, %f124, %f149;
	fma.rn.f32 	%f151, %f140, %f140, %f150;
	fma.rn.f32 	%f152, %f148, %f148, %f151;
	mul.f32 	%f153, %f9, %f9;
	fma.rn.f32 	%f154, %f7, %f7, %f153;
	fma.rn.f32 	%f155, %f7, %f9, %f154;
	fma.rn.f32 	%f156, %f152, 0f3E800000, %f155;
	add.f32 	%f157, %f109, %f156;
	add.s32 	%r17, %r16, %r9;
	mul.wide.s32 	%rd56, %r17, 4;
	add.s64 	%rd57, %rd27, %rd56;
	ld.global.nc.f32 	%f158, [%rd57];
	mul.f32 	%f159, %f158, 0f3F000000;
	lg2.approx.f32 	%f160, %f157;
	mul.f32 	%f161, %f116, %f160;
	ex2.approx.f32 	%f162, %f161;
	mul.f32 	%f163, %f159, %f162;
	shl.b32 	%r66, %r1, 6;
	mov.u32 	%r67, _ZZ20vanka_smooth_adjointE9eta_local;
	add.s32 	%r68, %r67, %r66;
	shl.b32 	%r69, %r2, 2;
	add.s32 	%r18, %r68, %r69;
	st.shared.f32 	[%r18], %f163;
	bar.sync 	0;
	setp.lt.u32 	%p15, %r2, %r26;
	mov.u32 	%r70, %ntid.x;
	sub.s32 	%r71, %r70, %r26;
	setp.ge.u32 	%p16, %r2, %r71;
	or.pred  	%p17, %p15, %p16;
	@%p17 bra 	$L__BB4_27;
	setp.lt.u32 	%p18, %r1, %r26;
	mov.u32 	%r72, %ntid.y;
	sub.s32 	%r73, %r72, %r26;
	setp.ge.u32 	%p19, %r1, %r73;
	or.pred  	%p20, %p18, %p19;
	@%p20 bra 	$L__BB4_27;
	add.s32 	%r74, %r4, %r3;
	shr.u32 	%r75, %r74, 31;
	add.s32 	%r76, %r74, %r75;
	and.b32  	%r77, %r76, -2;
	sub.s32 	%r78, %r74, %r77;
	setp.ne.s32 	%p21, %r78, %r27;
	@%p21 bra 	$L__BB4_27;
	cvta.to.global.u64 	%rd58, %rd15;
	add.s64 	%rd60, %rd58, %rd56;
	ld.global.nc.f32 	%f14, [%rd60];
	add.s64 	%rd61, %rd2, %rd56;
	ld.global.nc.f32 	%f15, [%rd61];
	rcp.rn.f32 	%f16, %f111;
	add.s64 	%rd62, %rd1, %rd56;
	ld.global.nc.f32 	%f17, [%rd62];
	fma.rn.f32 	%f165, %f15, 0f3F6AC083, %f17;
	max.f32 	%f166, %f165, 0fC1200000;
	min.f32 	%f167, %f166, 0f41200000;
	mul.f32 	%f168, %f167, 0fBFB8AA3B;
	ex2.approx.f32 	%f169, %f168;
	add.f32 	%f170, %f169, 0f3F800000;
	rcp.rn.f32 	%f18, %f170;
	cvt.s64.s32 	%rd63, %r16;
	add.s64 	%rd4, %rd63, %rd3;
	shl.b64 	%rd64, %rd4, 2;
	add.s64 	%rd5, %rd2, %rd64;
	setp.lt.s32 	%p22, %r3, 1;
	mov.f32 	%f612, 0f00000000;
	mov.f32 	%f613, %f612;
	@%p22 bra 	$L__BB4_6;
	ld.global.nc.f32 	%f171, [%rd5+-4];
	add.f32 	%f172, %f15, %f171;
	mul.f32 	%f173, %f172, 0f3F000000;
	abs.f32 	%f174, %f2;
	mov.f32 	%f175, 0f3F800000;
	copysign.f32 	%f176, %f2, %f175;
	sub.f32 	%f177, %f15, %f171;
	sub.f32 	%f178, %f2, %f174;
	mul.f32 	%f613, %f178, 0f3F000000;
	mul.f32 	%f179, %f176, 0f3F000000;
	mul.f32 	%f180, %f179, %f177;
	sub.f32 	%f612, %f173, %f180;
$L__BB4_6:
	mul.f32 	%f182, %f1, %f612;
	mov.f32 	%f614, 0f00000000;
	sub.f32 	%f620, %f614, %f182;
	mul.f32 	%f183, %f1, %f613;
	mov.f32 	%f184, 0f3F800000;
	sub.f32 	%f185, %f184, %f18;
	add.f32 	%f186, %f16, %f185;
	sub.f32 	%f24, %f186, %f183;
	add.s32 	%r19, %r16, %r14;
	mul.wide.s32 	%rd65, %r19, 4;
	add.s64 	%rd6, %rd2, %rd65;
	setp.lt.s32 	%p23, %r3, 0;
	setp.ge.s32 	%p24, %r7, %r25;
	or.pred  	%p25, %p23, %p24;
	mov.f32 	%f615, %f614;
	@%p25 bra 	$L__BB4_8;
	ld.global.nc.f32 	%f187, [%rd6];
	add.f32 	%f188, %f15, %f187;
	mul.f32 	%f189, %f188, 0f3F000000;
	abs.f32 	%f190, %f3;
	mov.f32 	%f191, 0f3F800000;
	copysign.f32 	%f192, %f3, %f191;
	sub.f32 	%f193, %f187, %f15;
	add.f32 	%f194, %f3, %f190;
	mul.f32 	%f615, %f194, 0f3F000000;
	mul.f32 	%f195, %f192, 0f3F000000;
	mul.f32 	%f196, %f195, %f193;
	sub.f32 	%f614, %f189, %f196;
$L__BB4_8:
	fma.rn.f32 	%f621, %f1, %f614, 0f00000000;
	fma.rn.f32 	%f30, %f1, %f615, %f24;
	mul.lo.s32 	%r20, %r13, %r25;
	add.s32 	%r21, %r20, %r9;
	mul.wide.s32 	%rd66, %r21, 4;
	add.s64 	%rd7, %rd2, %rd66;
	setp.lt.s32 	%p26, %r4, 1;
	mov.f32 	%f616, 0f00000000;
	mov.f32 	%f617, %f616;
	@%p26 bra 	$L__BB4_10;
	ld.global.nc.f32 	%f198, [%rd7];
	add.f32 	%f199, %f15, %f198;
	mul.f32 	%f200, %f199, 0f3F000000;
	abs.f32 	%f201, %f4;
	mov.f32 	%f202, 0f3F800000;
	copysign.f32 	%f203, %f4, %f202;
	sub.f32 	%f204, %f198, %f15;
	add.f32 	%f205, %f4, %f201;
	mul.f32 	%f617, %f205, 0f3F000000;
	mul.f32 	%f206, %f203, 0f3F000000;
	mul.f32 	%f207, %f206, %f204;
	sub.f32 	%f616, %f200, %f207;
$L__BB4_10:
	fma.rn.f32 	%f622, %f1, %f616, 0f00000000;
	fma.rn.f32 	%f36, %f1, %f617, %f30;
	mul.lo.s32 	%r22, %r15, %r25;
	add.s32 	%r23, %r22, %r9;
	mul.wide.s32 	%rd67, %r23, 4;
	add.s64 	%rd8, %rd2, %rd67;
	setp.lt.s32 	%p27, %r4, 0;
	setp.ge.s32 	%p28, %r11, %r24;
	or.pred  	%p29, %p27, %p28;
	mov.f32 	%f618, 0f00000000;
	mov.f32 	%f619, %f618;
	@%p29 bra 	$L__BB4_12;
	ld.global.nc.f32 	%f209, [%rd8];
	add.f32 	%f210, %f15, %f209;
	mul.f32 	%f211, %f210, 0f3F000000;
	abs.f32 	%f212, %f5;
	mov.f32 	%f213, 0f3F800000;
	copysign.f32 	%f214, %f5, %f213;
	sub.f32 	%f215, %f15, %f209;
	sub.f32 	%f216, %f5, %f212;
	mul.f32 	%f619, %f216, 0f3F000000;
	mul.f32 	%f217, %f214, 0f3F000000;
	mul.f32 	%f218, %f217, %f215;
	sub.f32 	%f618, %f211, %f218;
$L__BB4_12:
	mul.f32 	%f219, %f1, %f618;
	mov.f32 	%f220, 0f00000000;
	sub.f32 	%f623, %f220, %f219;
	mul.f32 	%f221, %f1, %f619;
	sub.f32 	%f624, %f36, %f221;
	setp.leu.f32 	%p30, %f14, 0f3F000000;
	@%p30 bra 	$L__BB4_14;
	mov.f32 	%f624, 0f3F800000;
	mov.f32 	%f620, 0f00000000;
	mov.f32 	%f621, %f620;
	mov.f32 	%f622, %f620;
	mov.f32 	%f623, %f620;
$L__BB4_14:
	ld.shared.f32 	%f48, [%r18];
	mov.f32 	%f625, 0f00000000;
	mov.f32 	%f626, %f625;
	mov.f32 	%f627, %f625;
	mov.f32 	%f628, %f625;
	mov.f32 	%f629, %f625;
	@%p23 bra 	$L__BB4_16;
	add.f32 	%f225, %f6, %f6;
	fma.rn.f32 	%f226, %f1, %f225, %f9;
	mul.f32 	%f227, %f15, %f48;
	fma.rn.f32 	%f228, %f15, %f48, %f227;
	mul.f32 	%f627, %f1, %f228;
	mul.f32 	%f625, %f627, 0fC0000000;
	add.f32 	%f626, %f627, %f627;
	neg.f32 	%f628, %f627;
	add.f32 	%f629, %f226, %f226;
$L__BB4_16:
	mul.f32 	%f59, %f1, %f625;
	mul.f32 	%f60, %f1, %f626;
	add.f32 	%f61, %f60, 0f00000000;
	mul.f32 	%f62, %f1, %f627;
	mul.f32 	%f63, %f1, %f628;
	mul.f32 	%f230, %f48, %f629;
	mul.f32 	%f64, %f1, %f230;
	mov.f32 	%f630, 0f00000000;
	mov.f32 	%f631, %f630;
	mov.f32 	%f632, %f630;
	mov.f32 	%f633, %f630;
	mov.f32 	%f634, %f630;
	@%p27 bra 	$L__BB4_18;
	add.f32 	%f231, %f8, %f8;
	fma.rn.f32 	%f232, %f1, %f231, %f7;
	mul.f32 	%f233, %f15, %f48;
	fma.rn.f32 	%f234, %f15, %f48, %f233;
	mul.f32 	%f631, %f1, %f234;
	neg.f32 	%f630, %f631;
	add.f32 	%f632, %f631, %f631;
	mul.f32 	%f633, %f631, 0fC0000000;
	add.f32 	%f634, %f232, %f232;
$L__BB4_18:
	ld.param.u64 	%rd133, [vanka_smooth_adjoint_param_15];
	cvta.to.global.u64 	%rd68, %rd133;
	mul.f32 	%f75, %f1, %f630;
	mul.f32 	%f76, %f1, %f631;
	mul.f32 	%f236, %f1, %f632;
	mov.f32 	%f635, 0f00000000;
	sub.f32 	%f237, %f635, %f236;
	mul.f32 	%f77, %f1, %f633;
	mul.f32 	%f238, %f48, %f634;
	mul.f32 	%f239, %f1, %f238;
	sub.f32 	%f240, %f635, %f239;
	add.f32 	%f78, %f75, 0f00000000;
	add.f32 	%f79, %f76, 0f00000000;
	add.f32 	%f80, %f236, 0f00000000;
	add.f32 	%f241, %f77, 0f00000000;
	add.f32 	%f242, %f239, 0f00000000;
	ld.shared.f32 	%f243, [%r18+-4];
	add.s64 	%rd70, %rd2, %rd64;
	ld.global.nc.f32 	%f81, [%rd70+-4];
	mul.f32 	%f244, %f243, %f81;
	setp.gt.s32 	%p38, %r3, %r25;
	add.f32 	%f245, %f244, %f244;
	mul.f32 	%f246, %f1, %f245;
	fma.rn.f32 	%f247, %f1, %f245, %f246;
	selp.f32 	%f248, 0f00000000, %f247, %p38;
	selp.f32 	%f249, 0f00000000, %f248, %p22;
	mul.f32 	%f250, %f1, %f249;
	add.f32 	%f251, %f59, 0f00000000;
	sub.f32 	%f252, %f251, %f250;
	ld.shared.f32 	%f253, [%r18+4];
	ld.global.nc.f32 	%f82, [%rd6];
	mul.f32 	%f254, %f253, %f82;
	setp.lt.s32 	%p39, %r3, -1;
	add.f32 	%f255, %f254, %f254;
	mul.f32 	%f256, %f1, %f255;
	mul.f32 	%f257, %f256, 0fC0000000;
	selp.f32 	%f258, 0f00000000, %f257, %p24;
	selp.f32 	%f259, 0f00000000, %f258, %p39;
	sub.f32 	%f260, %f635, %f60;
	fma.rn.f32 	%f261, %f1, %f259, %f260;
	ld.shared.f32 	%f262, [%r18+-64];
	ld.global.nc.f32 	%f83, [%rd7];
	mul.f32 	%f263, %f262, %f83;
	setp.gt.s32 	%p40, %r4, %r24;
	add.f32 	%f264, %f263, %f263;
	mul.f32 	%f265, %f1, %f264;
	mul.f32 	%f266, %f265, 0fC0000000;
	selp.f32 	%f267, 0f00000000, %f266, %p40;
	selp.f32 	%f268, 0f00000000, %f267, %p26;
	fma.rn.f32 	%f269, %f1, %f268, %f237;
	ld.shared.f32 	%f270, [%r18+64];
	ld.global.nc.f32 	%f84, [%rd8];
	mul.f32 	%f271, %f270, %f84;
	setp.lt.s32 	%p41, %r4, -1;
	fma.rn.f32 	%f272, %f270, %f84, %f271;
	mul.f32 	%f273, %f1, %f272;
	fma.rn.f32 	%f274, %f1, %f272, %f273;
	selp.f32 	%f275, 0f00000000, %f274, %p28;
	selp.f32 	%f276, 0f00000000, %f275, %p41;
	mul.f32 	%f277, %f1, %f276;
	sub.f32 	%f278, %f241, %f277;
	ld.shared.f32 	%f279, [%r18+-68];
	cvt.s64.s32 	%rd71, %r20;
	add.s64 	%rd72, %rd71, %rd3;
	shl.b64 	%rd73, %rd72, 2;
	add.s64 	%rd74, %rd2, %rd73;
	ld.global.nc.f32 	%f280, [%rd74+-4];
	fma.rn.f32 	%f281, %f279, %f280, %f263;
	add.f32 	%f282, %f281, %f244;
	fma.rn.f32 	%f283, %f15, %f48, %f282;
	mul.f32 	%f284, %f48, 0f3E800000;
	or.pred  	%p42, %p26, %p22;
	mul.f32 	%f285, %f283, 0f3E800000;
	mul.f32 	%f286, %f1, %f285;
	neg.f32 	%f287, %f286;
	add.f32 	%f288, %f10, %f10;
	selp.f32 	%f289, 0f00000000, %f287, %p42;
	selp.f32 	%f290, 0f00000000, %f286, %p42;
	selp.f32 	%f291, 0f00000000, %f288, %p42;
	fma.rn.f32 	%f292, %f1, %f289, %f252;
	mul.f32 	%f293, %f284, %f291;
	mul.f32 	%f294, %f1, %f293;
	add.f32 	%f295, %f64, 0f00000000;
	add.f32 	%f296, %f294, %f295;
	mul.f32 	%f297, %f1, %f290;
	sub.f32 	%f298, %f269, %f297;
	sub.f32 	%f299, %f240, %f294;
	ld.shared.f32 	%f300, [%r18+-60];
	add.s32 	%r79, %r20, %r14;
	mul.wide.s32 	%rd75, %r79, 4;
	add.s64 	%rd76, %rd2, %rd75;
	ld.global.nc.f32 	%f301, [%rd76];
	fma.rn.f32 	%f302, %f300, %f301, %f263;
	fma.rn.f32 	%f303, %f15, %f48, %f302;
	add.f32 	%f304, %f254, %f303;
	or.pred  	%p43, %p26, %p23;
	or.pred  	%p44, %p43, %p24;
	mul.f32 	%f305, %f304, 0f3E800000;
	neg.f32 	%f306, %f1;
	mul.f32 	%f307, %f305, %f306;
	add.f32 	%f308, %f11, %f11;
	selp.f32 	%f309, 0f00000000, %f307, %p44;
	selp.f32 	%f310, 0f00000000, %f308, %p44;
	fma.rn.f32 	%f311, %f1, %f309, %f261;
	mul.f32 	%f312, %f284, %f310;
	sub.f32 	%f313, %f635, %f64;
	fma.rn.f32 	%f314, %f1, %f312, %f313;
	fma.rn.f32 	%f315, %f1, %f309, %f298;
	fma.rn.f32 	%f316, %f1, %f312, %f299;
	ld.shared.f32 	%f317, [%r18+60];
	cvt.s64.s32 	%rd77, %r22;
	add.s64 	%rd78, %rd77, %rd3;
	shl.b64 	%rd79, %rd78, 2;
	add.s64 	%rd80, %rd2, %rd79;
	ld.global.nc.f32 	%f318, [%rd80+-4];
	fma.rn.f32 	%f319, %f15, %f48, %f244;
	fma.rn.f32 	%f320, %f317, %f318, %f319;
	add.f32 	%f321, %f320, %f271;
	setp.lt.s32 	%p45, %r4, 0;
	or.pred  	%p1, %p45, %p28;
	or.pred  	%p46, %p22, %p1;
	mul.f32 	%f322, %f321, 0f3E800000;
	mul.f32 	%f323, %f1, %f322;
	add.f32 	%f324, %f12, %f12;
	selp.f32 	%f325, 0f00000000, %f323, %p46;
	selp.f32 	%f326, 0f00000000, %f324, %p46;
	mul.f32 	%f327, %f1, %f325;
	sub.f32 	%f328, %f292, %f327;
	mul.f32 	%f329, %f284, %f326;
	mul.f32 	%f330, %f1, %f329;
	sub.f32 	%f331, %f296, %f330;
	sub.f32 	%f332, %f278, %f327;
	sub.f32 	%f333, %f242, %f330;
	ld.shared.f32 	%f334, [%r18+68];
	add.s32 	%r80, %r22, %r14;
	mul.wide.s32 	%rd81, %r80, 4;
	add.s64 	%rd82, %rd2, %rd81;
	ld.global.nc.f32 	%f335, [%rd82];
	fma.rn.f32 	%f336, %f15, %f48, %f254;
	add.f32 	%f337, %f336, %f271;
	fma.rn.f32 	%f338, %f334, %f335, %f337;
	or.pred  	%p47, %p28, %p24;
	mul.f32 	%f339, %f338, 0f3E800000;
	mul.f32 	%f340, %f1, %f339;
	neg.f32 	%f341, %f340;
	add.f32 	%f342, %f13, %f13;
	selp.f32 	%f343, 0f00000000, %f341, %p47;
	selp.f32 	%f344, 0f00000000, %f340, %p47;
	selp.f32 	%f345, 0f00000000, %f342, %p47;
	mul.f32 	%f346, %f1, %f344;
	sub.f32 	%f347, %f311, %f346;
	mul.f32 	%f348, %f284, %f345;
	mul.f32 	%f349, %f1, %f348;
	sub.f32 	%f350, %f314, %f349;
	fma.rn.f32 	%f351, %f1, %f343, %f332;
	add.f32 	%f85, %f349, %f333;
	add.s64 	%rd83, %rd1, %rd64;
	ld.global.nc.f32 	%f86, [%rd83+-4];
	add.s64 	%rd84, %rd68, %rd64;
	ld.global.nc.f32 	%f352, [%rd84+-4];
	mul.wide.s32 	%rd85, %r17, 4;
	add.s64 	%rd86, %rd68, %rd85;
	ld.global.nc.f32 	%f353, [%rd86];
	fma.rn.f32 	%f354, %f81, 0f3F6AC083, %f86;
	max.f32 	%f355, %f354, 0fC1200000;
	min.f32 	%f356, %f355, 0f41200000;
	mul.f32 	%f357, %f356, 0fBFB8AA3B;
	ex2.approx.f32 	%f358, %f357;
	add.f32 	%f359, %f358, 0f3F800000;
	rcp.rn.f32 	%f360, %f359;
	mov.f32 	%f361, 0f3F800000;
	sub.f32 	%f362, %f361, %f360;
	mul.f32 	%f363, %f362, 0f3A83126F;
	fma.rn.f32 	%f364, %f352, %f360, %f363;
	sub.f32 	%f365, %f361, %f18;
	mul.f32 	%f366, %f365, 0f3A83126F;
	fma.rn.f32 	%f367, %f353, %f18, %f366;
	add.f32 	%f368, %f364, %f367;
	mul.f32 	%f369, %f368, 0f3F000000;
	sub.f32 	%f87, %f328, %f369;
	add.f32 	%f88, %f331, 0f00000000;
	mul.wide.s32 	%rd87, %r19, 4;
	add.s64 	%rd88, %rd1, %rd87;
	ld.global.nc.f32 	%f89, [%rd88];
	add.s64 	%rd89, %rd68, %rd87;
	ld.global.nc.f32 	%f370, [%rd89];
	fma.rn.f32 	%f371, %f82, 0f3F6AC083, %f89;
	max.f32 	%f372, %f371, 0fC1200000;
	min.f32 	%f373, %f372, 0f41200000;
	mul.f32 	%f374, %f373, 0fBFB8AA3B;
	ex2.approx.f32 	%f375, %f374;
	add.f32 	%f376, %f375, 0f3F800000;
	rcp.rn.f32 	%f377, %f376;
	sub.f32 	%f378, %f361, %f377;
	mul.f32 	%f379, %f378, 0f3A83126F;
	fma.rn.f32 	%f380, %f370, %f377, %f379;
	add.f32 	%f381, %f367, %f380;
	mul.f32 	%f382, %f381, 0f3F000000;
	sub.f32 	%f90, %f347, %f382;
	add.f32 	%f91, %f350, 0f00000000;
	mul.wide.s32 	%rd90, %r21, 4;
	add.s64 	%rd91, %rd1, %rd90;
	ld.global.nc.f32 	%f92, [%rd91];
	add.s64 	%rd92, %rd68, %rd90;
	ld.global.nc.f32 	%f383, [%rd92];
	fma.rn.f32 	%f384, %f83, 0f3F6AC083, %f92;
	max.f32 	%f385, %f384, 0fC1200000;
	min.f32 	%f386, %f385, 0f41200000;
	mul.f32 	%f387, %f386, 0fBFB8AA3B;
	ex2.approx.f32 	%f388, %f387;
	add.f32 	%f389, %f388, 0f3F800000;
	rcp.rn.f32 	%f390, %f389;
	sub.f32 	%f391, %f361, %f390;
	mul.f32 	%f392, %f391, 0f3A83126F;
	fma.rn.f32 	%f393, %f383, %f390, %f392;
	add.f32 	%f394, %f393, %f367;
	mul.f32 	%f395, %f394, 0f3F000000;
	sub.f32 	%f93, %f315, %f395;
	add.f32 	%f94, %f316, 0f00000000;
	mul.wide.s32 	%rd93, %r23, 4;
	add.s64 	%rd94, %rd1, %rd93;
	ld.global.nc.f32 	%f95, [%rd94];
	add.s64 	%rd95, %rd68, %rd93;
	ld.global.nc.f32 	%f396, [%rd95];
	fma.rn.f32 	%f397, %f84, 0f3F6AC083, %f95;
	max.f32 	%f398, %f397, 0fC1200000;
	min.f32 	%f399, %f398, 0f41200000;
	mul.f32 	%f400, %f399, 0fBFB8AA3B;
	ex2.approx.f32 	%f401, %f400;
	add.f32 	%f402, %f401, 0f3F800000;
	rcp.rn.f32 	%f403, %f402;
	sub.f32 	%f404, %f361, %f403;
	mul.f32 	%f405, %f404, 0f3A83126F;
	fma.rn.f32 	%f406, %f396, %f403, %f405;
	add.f32 	%f407, %f367, %f406;
	mul.f32 	%f408, %f407, 0f3F000000;
	sub.f32 	%f96, %f351, %f408;
	@%p22 bra 	$L__BB4_20;
	add.f32 	%f409, %f15, %f81;
	mul.f32 	%f410, %f409, 0f3F000000;
	mul.f32 	%f411, %f81, 0fBF6AC083;
	max.f32 	%f412, %f86, %f411;
	mul.f32 	%f413, %f15, 0fBF6AC083;
	max.f32 	%f414, %f17, %f413;
	setp.gt.f32 	%p48, %f17, %f413;
	add.f32 	%f415, %f81, %f412;
	add.f32 	%f416, %f15, %f414;
	sub.f32 	%f417, %f416, %f415;
	mul.f32 	%f418, %f417, 0f3F000000;
	mul.f32 	%f419, %f1, %f418;
	selp.f32 	%f420, 0f3F800000, 0f3DA9FBE8, %p48;
	mul.f32 	%f421, %f420, %f410;
	fma.rn.f32 	%f635, %f1, %f421, %f419;
$L__BB4_20:
	sub.f32 	%f99, %f88, %f635;
	setp.lt.s32 	%p49, %r3, 0;
	add.s32 	%r81, %r3, 1;
	setp.ge.s32 	%p50, %r81, %r25;
	or.pred  	%p51, %p49, %p50;
	mov.f32 	%f636, 0f00000000;
	@%p51 bra 	$L__BB4_22;
	add.f32 	%f423, %f15, %f82;
	mul.f32 	%f424, %f423, 0f3F000000;
	mul.f32 	%f425, %f15, 0fBF6AC083;
	max.f32 	%f426, %f17, %f425;
	mul.f32 	%f427, %f82, 0fBF6AC083;
	max.f32 	%f428, %f89, %f427;
	setp.gt.f32 	%p52, %f17, %f425;
	add.f32 	%f429, %f15, %f426;
	add.f32 	%f430, %f82, %f428;
	sub.f32 	%f431, %f430, %f429;
	mul.f32 	%f432, %f431, 0f3F000000;
	mul.f32 	%f433, %f1, %f432;
	selp.f32 	%f434, 0f3F800000, 0f3DA9FBE8, %p52;
	mul.f32 	%f435, %f434, %f424;
	mul.f32 	%f436, %f1, %f435;
	sub.f32 	%f636, %f433, %f436;
$L__BB4_22:
	setp.lt.s32 	%p53, %r4, 1;
	sub.f32 	%f102, %f91, %f636;
	mov.f32 	%f637, 0f00000000;
	@%p53 bra 	$L__BB4_24;
	add.f32 	%f438, %f15, %f83;
	mul.f32 	%f439, %f438, 0f3F000000;
	mul.f32 	%f440, %f83, 0fBF6AC083;
	max.f32 	%f441, %f92, %f440;
	mul.f32 	%f442, %f15, 0fBF6AC083;
	max.f32 	%f443, %f17, %f442;
	setp.gt.f32 	%p54, %f17, %f442;
	add.f32 	%f444, %f83, %f441;
	add.f32 	%f445, %f15, %f443;
	sub.f32 	%f446, %f444, %f445;
	mul.f32 	%f447, %f446, 0f3F000000;
	mul.f32 	%f448, %f1, %f447;
	selp.f32 	%f449, 0f3F800000, 0f3DA9FBE8, %p54;
	mul.f32 	%f450, %f449, %f439;
	mul.f32 	%f451, %f1, %f450;
	sub.f32 	%f637, %f448, %f451;
$L__BB4_24:
	sub.f32 	%f105, %f94, %f637;
	mov.f32 	%f638, 0f00000000;
	@%p1 bra 	$L__BB4_26;
	add.f32 	%f453, %f15, %f84;
	mul.f32 	%f454, %f453, 0f3F000000;
	mul.f32 	%f455, %f15, 0fBF6AC083;
	max.f32 	%f456, %f17, %f455;
	mul.f32 	%f457, %f84, 0fBF6AC083;
	max.f32 	%f458, %f95, %f457;
	setp.gt.f32 	%p55, %f17, %f455;
	add.f32 	%f459, %f15, %f456;
	add.f32 	%f460, %f84, %f458;
	sub.f32 	%f461, %f459, %f460;
	mul.f32 	%f462, %f461, 0f3F000000;
	mul.f32 	%f463, %f1, %f462;
	selp.f32 	%f464, 0f3F800000, 0f3DA9FBE8, %p55;
	mul.f32 	%f465, %f464, %f454;
	fma.rn.f32 	%f638, %f1, %f465, %f463;
$L__BB4_26:
	ld.param.u64 	%rd132, [vanka_smooth_adjoint_param_9];
	ld.param.u64 	%rd131, [vanka_smooth_adjoint_param_8];
	ld.param.u64 	%rd130, [vanka_smooth_adjoint_param_5];
	ld.param.u64 	%rd129, [vanka_smooth_adjoint_param_4];
	ld.param.u64 	%rd128, [vanka_smooth_adjoint_param_2];
	ld.param.u64 	%rd127, [vanka_smooth_adjoint_param_0];
	mov.f32 	%f466, 0f00000000;
	sub.f32 	%f467, %f466, %f75;
	sub.f32 	%f468, %f466, %f59;
	cvta.to.global.u64 	%rd96, %rd129;
	cvta.to.global.u64 	%rd97, %rd12;
	cvta.to.global.u64 	%rd98, %rd131;
	cvta.to.global.u64 	%rd99, %rd16;
	add.f32 	%f469, %f85, 0f00000000;
	sub.f32 	%f470, %f469, %f638;
	mul.wide.s32 	%rd100, %r6, 4;
	add.s64 	%rd101, %rd99, %rd100;
	ld.global.nc.f32 	%f471, [%rd101];
	mul.wide.s32 	%rd102, %r8, 4;
	add.s64 	%rd103, %rd99, %rd102;
	ld.global.nc.f32 	%f472, [%rd103];
	mul.wide.s32 	%rd104, %r10, 4;
	add.s64 	%rd105, %rd98, %rd104;
	ld.global.nc.f32 	%f473, [%rd105];
	mul.wide.s32 	%rd106, %r12, 4;
	add.s64 	%rd107, %rd98, %rd106;
	ld.global.nc.f32 	%f474, [%rd107];
	cvta.to.global.u64 	%rd108, %rd132;
	add.s64 	%rd110, %rd108, %rd85;
	ld.global.nc.f32 	%f475, [%rd110];
	rcp.rn.f32 	%f476, %f87;
	mul.f32 	%f477, %f476, %f61;
	mul.f32 	%f478, %f477, %f468;
	sub.f32 	%f479, %f90, %f478;
	mul.f32 	%f480, %f477, %f467;
	sub.f32 	%f481, %f466, %f76;
	sub.f32 	%f482, %f481, %f480;
	mul.f32 	%f483, %f477, %f78;
	sub.f32 	%f484, %f79, %f483;
	mul.f32 	%f485, %f477, %f620;
	sub.f32 	%f486, %f621, %f485;
	add.f32 	%f487, %f62, 0f00000000;
	mul.f32 	%f488, %f476, %f487;
	mul.f32 	%f489, %f488, %f468;
	sub.f32 	%f490, %f466, %f62;
	sub.f32 	%f491, %f490, %f489;
	mul.f32 	%f492, %f488, %f467;
	sub.f32 	%f493, %f93, %f492;
	mul.f32 	%f494, %f488, %f78;
	sub.f32 	%f495, %f80, %f494;
	mul.f32 	%f496, %f488, %f620;
	sub.f32 	%f497, %f622, %f496;
	add.f32 	%f498, %f63, 0f00000000;
	mul.f32 	%f499, %f476, %f498;
	mul.f32 	%f500, %f499, %f468;
	sub.f32 	%f501, %f466, %f63;
	sub.f32 	%f502, %f501, %f500;
	mul.f32 	%f503, %f499, %f467;
	sub.f32 	%f504, %f466, %f77;
	sub.f32 	%f505, %f504, %f503;
	mul.f32 	%f506, %f499, %f78;
	sub.f32 	%f507, %f96, %f506;
	mul.f32 	%f508, %f499, %f620;
	sub.f32 	%f509, %f623, %f508;
	mul.f32 	%f510, %f476, %f99;
	mul.f32 	%f511, %f510, %f468;
	sub.f32 	%f512, %f102, %f511;
	mul.f32 	%f513, %f510, %f467;
	sub.f32 	%f514, %f105, %f513;
	mul.f32 	%f515, %f510, %f78;
	sub.f32 	%f516, %f470, %f515;
	mul.f32 	%f517, %f510, %f620;
	sub.f32 	%f518, %f624, %f517;
	rcp.rn.f32 	%f519, %f479;
	mul.f32 	%f520, %f519, %f491;
	mul.f32 	%f521, %f520, %f482;
	sub.f32 	%f522, %f493, %f521;
	mul.f32 	%f523, %f520, %f484;
	sub.f32 	%f524, %f495, %f523;
	mul.f32 	%f525, %f520, %f486;
	sub.f32 	%f526, %f497, %f525;
	mul.f32 	%f527, %f519, %f502;
	mul.f32 	%f528, %f527, %f482;
	sub.f32 	%f529, %f505, %f528;
	mul.f32 	%f530, %f527, %f484;
	sub.f32 	%f531, %f507, %f530;
	mul.f32 	%f532, %f527, %f486;
	sub.f32 	%f533, %f509, %f532;
	mul.f32 	%f534, %f519, %f512;
	mul.f32 	%f535, %f534, %f482;
	sub.f32 	%f536, %f514, %f535;
	mul.f32 	%f537, %f534, %f484;
	sub.f32 	%f538, %f516, %f537;
	mul.f32 	%f539, %f534, %f486;
	sub.f32 	%f540, %f518, %f539;
	rcp.rn.f32 	%f541, %f522;
	mul.f32 	%f542, %f541, %f529;
	mul.f32 	%f543, %f542, %f524;
	sub.f32 	%f544, %f531, %f543;
	mul.f32 	%f545, %f542, %f526;
	sub.f32 	%f546, %f533, %f545;
	mul.f32 	%f547, %f541, %f536;
	mul.f32 	%f548, %f547, %f524;
	sub.f32 	%f549, %f538, %f548;
	mul.f32 	%f550, %f547, %f526;
	sub.f32 	%f551, %f540, %f550;
	rcp.rn.f32 	%f552, %f544;
	mul.f32 	%f553, %f552, %f549;
	mul.f32 	%f554, %f553, %f546;
	sub.f32 	%f555, %f551, %f554;
	mul.f32 	%f556, %f471, %f477;
	sub.f32 	%f557, %f472, %f556;
	mul.f32 	%f558, %f471, %f488;
	sub.f32 	%f559, %f473, %f558;
	mul.f32 	%f560, %f520, %f557;
	sub.f32 	%f561, %f559, %f560;
	mul.f32 	%f562, %f471, %f499;
	sub.f32 	%f563, %f474, %f562;
	mul.f32 	%f564, %f557, %f527;
	sub.f32 	%f565, %f563, %f564;
	mul.f32 	%f566, %f561, %f542;
	sub.f32 	%f567, %f565, %f566;
	mul.f32 	%f568, %f471, %f510;
	sub.f32 	%f569, %f475, %f568;
	mul.f32 	%f570, %f557, %f534;
	sub.f32 	%f571, %f569, %f570;
	mul.f32 	%f572, %f561, %f547;
	sub.f32 	%f573, %f571, %f572;
	mul.f32 	%f574, %f567, %f553;
	sub.f32 	%f575, %f573, %f574;
	div.rn.f32 	%f576, %f575, %f555;
	mul.f32 	%f577, %f546, %f576;
	sub.f32 	%f578, %f567, %f577;
	div.rn.f32 	%f579, %f578, %f544;
	mul.f32 	%f580, %f524, %f579;
	sub.f32 	%f581, %f561, %f580;
	mul.f32 	%f582, %f576, %f526;
	sub.f32 	%f583, %f581, %f582;
	div.rn.f32 	%f584, %f583, %f522;
	mul.f32 	%f585, %f482, %f584;
	sub.f32 	%f586, %f557, %f585;
	mul.f32 	%f587, %f579, %f484;
	sub.f32 	%f588, %f586, %f587;
	mul.f32 	%f589, %f576, %f486;
	sub.f32 	%f590, %f588, %f589;
	div.rn.f32 	%f591, %f590, %f479;
	mul.f32 	%f592, %f468, %f591;
	sub.f32 	%f593, %f471, %f592;
	mul.f32 	%f594, %f584, %f467;
	sub.f32 	%f595, %f593, %f594;
	mul.f32 	%f596, %f579, %f78;
	sub.f32 	%f597, %f595, %f596;
	mul.f32 	%f598, %f576, %f620;
	sub.f32 	%f599, %f597, %f598;
	div.rn.f32 	%f600, %f599, %f87;
	add.s64 	%rd111, %rd97, %rd100;
	ld.global.nc.f32 	%f601, [%rd111];
	add.s64 	%rd112, %rd97, %rd102;
	ld.global.nc.f32 	%f602, [%rd112];
	add.s64 	%rd113, %rd96, %rd104;
	ld.global.nc.f32 	%f603, [%rd113];
	add.s64 	%rd114, %rd96, %rd106;
	ld.global.nc.f32 	%f604, [%rd114];
	cvta.to.global.u64 	%rd115, %rd130;
	add.s64 	%rd116, %rd115, %rd85;
	ld.global.nc.f32 	%f605, [%rd116];
	mul.f32 	%f606, %f112, 0f3F000000;
	fma.rn.f32 	%f607, %f606, %f600, %f601;
	mad.lo.s32 	%r82, %r4, %r5, %r3;
	cvta.to.global.u64 	%rd117, %rd127;
	mul.wide.s32 	%rd118, %r82, 4;
	add.s64 	%rd119, %rd117, %rd118;
	st.global.f32 	[%rd119], %f607;
	fma.rn.f32 	%f608, %f606, %f591, %f602;
	st.global.f32 	[%rd119+4], %f608;
	fma.rn.f32 	%f609, %f606, %f584, %f603;
	mad.lo.s32 	%r83, %r4, %r25, %r3;
	cvta.to.global.u64 	%rd120, %rd10;
	mul.wide.s32 	%rd121, %r83, 4;
	add.s64 	%rd122, %rd120, %rd121;
	st.global.f32 	[%rd122], %f609;
	fma.rn.f32 	%f610, %f606, %f579, %f604;
	mul.wide.s32 	%rd123, %r25, 4;
	add.s64 	%rd124, %rd122, %rd123;
	st.global.f32 	[%rd124], %f610;
	fma.rn.f32 	%f611, %f112, %f576, %f605;
	cvta.to.global.u64 	%rd125, %rd128;
	add.s64 	%rd126, %rd125, %rd121;
	st.global.f32 	[%rd126], %f611;
$L__BB4_27:
	ret;

}
	// .globl	compute_grad_beta
.visible .entry compute_grad_beta(
	.param .u64 .ptr .align 1 compute_grad_beta_param_0,
	.param .u64 .ptr .align 1 compute_grad_beta_param_1,
	.param .u64 .ptr .align 1 compute_grad_beta_param_2,
	.param .u64 .ptr .align 1 compute_grad_beta_param_3,
	.param .u64 .ptr .align 1 compute_grad_beta_param_4,
	.param .u64 .ptr .align 1 compute_grad_beta_param_5,
	.param .u64 .ptr .align 1 compute_grad_beta_param_6,
	.param .u64 .ptr .align 1 compute_grad_beta_param_7,
	.param .u64 .ptr .align 1 compute_grad_beta_param_8,
	.param .u64 .ptr .align 1 compute_grad_beta_param_9,
	.param .u64 .ptr .align 1 compute_grad_beta_param_10,
	.param .u64 .ptr .align 1 compute_grad_beta_param_11,
	.param .f32 compute_grad_beta_param_12,
	.param .f32 compute_grad_beta_param_13,
	.param .f32 compute_grad_beta_param_14,
	.param .f32 compute_grad_beta_param_15,
	.param .u32 compute_grad_beta_param_16,
	.param .u32 compute_grad_beta_param_17,
	.param .u32 compute_grad_beta_param_18,
	.param .u32 compute_grad_beta_param_19
)
{
	.reg .pred 	%p<26>;
	.reg .b32 	%r<46>;
	.reg .b32 	%f<57>;
	.reg .b64 	%rd<42>;

	ld.param.u64 	%rd9, [compute_grad_beta_param_0];
	ld.param.u64 	%rd5, [compute_grad_beta_param_1];
	ld.param.u64 	%rd6, [compute_grad_beta_param_2];
	ld.param.u64 	%rd10, [compute_grad_beta_param_3];
	ld.param.u64 	%rd7, [compute_grad_beta_param_4];
	ld.param.u64 	%rd8, [compute_grad_beta_param_5];
	ld.param.u64 	%rd11, [compute_grad_beta_param_7];
	ld.param.u32 	%r7, [compute_grad_beta_param_16];
	ld.param.u32 	%r8, [compute_grad_beta_param_17];
	ld.param.u32 	%r10, [compute_grad_beta_param_18];
	ld.param.u32 	%r9, [compute_grad_beta_param_19];
	cvta.to.global.u64 	%rd1, %rd9;
	cvta.to.global.u64 	%rd2, %rd11;
	cvta.to.global.u64 	%rd3, %rd10;
	mov.u32 	%r11, %ctaid.x;
	mov.u32 	%r12, %tid.x;
	sub.s32 	%r13, %r12, %r9;
	mad.lo.s32 	%r1, %r10, %r11, %r13;
	mov.u32 	%r14, %ctaid.y;
	mov.u32 	%r2, %tid.y;
	sub.s32 	%r15, %r2, %r9;
	mad.lo.s32 	%r3, %r10, %r14, %r15;
	setp.lt.u32 	%p5, %r12, %r9;
	mov.u32 	%r16, %ntid.x;
	sub.s32 	%r17, %r16, %r9;
	setp.ge.u32 	%p6, %r12, %r17;
	mov.pred 	%p25, 0;
	or.pred  	%p7, %p5, %p6;
	@%p7 bra 	$L__BB5_2;
	setp.ge.u32 	%p8, %r2, %r9;
	mov.u32 	%r18, %ntid.y;
	sub.s32 	%r19, %r18, %r9;
	setp.lt.u32 	%p9, %r2, %r19;
	and.pred  	%p25, %p8, %p9;
$L__BB5_2:
	or.b32  	%r20, %r1, %r3;
	setp.gt.s32 	%p3, %r20, -1;
	not.pred 	%p10, %p25;
	@%p10 bra 	$L__BB5_13;
	setp.le.s32 	%p11, %r1, %r8;
	setp.lt.s32 	%p12, %r3, %r7;
	and.pred  	%p13, %p12, %p11;
	and.pred  	%p14, %p13, %p3;
	not.pred 	%p15, %p14;
	@%p15 bra 	$L__BB5_8;
	add.s32 	%r21, %r7, -1;
	min.s32 	%r22, %r3, %r21;
	max.s32 	%r23, %r22, 0;
	max.s32 	%r24, %r1, 0;
	mul.lo.s32 	%r25, %r23, %r8;
	add.s32 	%r26, %r25, %r23;
	add.s32 	%r27, %r26, %r24;
	cvta.to.global.u64 	%rd12, %rd5;
	mul.wide.s32 	%rd13, %r27, 4;
	add.s64 	%rd14, %rd12, %rd13;
	ld.global.nc.f32 	%f7, [%rd14];
	cvta.to.global.u64 	%rd15, %rd7;
	add.s64 	%rd16, %rd15, %rd13;
	ld.global.nc.f32 	%f1, [%rd16];
	add.s32 	%r4, %r8, -1;
	max.s32 	%r28, %r1, 1;
	cvt.s64.s32 	%rd17, %r25;
	cvt.u64.u32 	%rd18, %r28;
	add.s64 	%rd19, %rd18, %rd17;
	shl.b64 	%rd20, %rd19, 2;
	add.s64 	%rd21, %rd3, %rd20;
	ld.global.nc.f32 	%f8, [%rd21+-4];
	min.s32 	%r29, %r1, %r4;
	max.s32 	%r30, %r29, 0;
	add.s32 	%r31, %r25, %r30;
	mul.wide.s32 	%rd22, %r31, 4;
	add.s64 	%rd23, %rd3, %rd22;
	ld.global.nc.f32 	%f9, [%rd23];
	add.s64 	%rd24, %rd2, %rd20;
	ld.global.nc.f32 	%f10, [%rd24+-4];
	add.s64 	%rd25, %rd2, %rd22;
	ld.global.nc.f32 	%f11, [%rd25];
	fma.rn.f32 	%f12, %f8, 0f3F6AC083, %f10;
	max.f32 	%f13, %f12, 0fC1200000;
	min.f32 	%f14, %f13, 0f41200000;
	mul.f32 	%f15, %f14, 0fBFB8AA3B;
	ex2.approx.f32 	%f16, %f15;
	add.f32 	%f17, %f16, 0f3F800000;
	rcp.rn.f32 	%f18, %f17;
	fma.rn.f32 	%f19, %f9, 0f3F6AC083, %f11;
	max.f32 	%f20, %f19, 0fC1200000;
	min.f32 	%f21, %f20, 0f41200000;
	mul.f32 	%f22, %f21, 0fBFB8AA3B;
	ex2.approx.f32 	%f23, %f22;
	add.f32 	%f24, %f23, 0f3F800000;
	rcp.rn.f32 	%f25, %f24;
	mul.f32 	%f26, %f18, 0fBF000000;
	mul.f32 	%f2, %f7, %f26;
	mul.f32 	%f27, %f25, 0fBF000000;
	mul.f32 	%f3, %f7, %f27;
	setp.lt.s32 	%p16, %r1, 1;
	mad.lo.s32 	%r32, %r3, %r8, %r1;
	add.s32 	%r33, %r32, -1;
	mul.wide.s32 	%rd26, %r33, 4;
	add.s64 	%rd4, %rd1, %rd26;
	@%p16 bra 	$L__BB5_6;
	mul.f32 	%f28, %f1, %f2;
	atom.global.add.f32 	%f29, [%rd4], %f28;
$L__BB5_6:
	setp.ge.s32 	%p17, %r1, %r4;
	@%p17 bra 	$L__BB5_8;
	mul.f32 	%f30, %f1, %f3;
	atom.global.add.f32 	%f31, [%rd4+4], %f30;
$L__BB5_8:
	setp.lt.s32 	%p18, %r1, %r8;
	setp.le.s32 	%p19, %r3, %r7;
	and.pred  	%p20, %p19, %p18;
	and.pred  	%p21, %p20, %p3;
	not.pred 	%p22, %p21;
	@%p22 bra 	$L__BB5_13;
	max.s32 	%r34, %r3, 0;
	add.s32 	%r35, %r8, -1;
	min.s32 	%r36, %r1, %r35;
	max.s32 	%r37, %r36, 0;
	mad.lo.s32 	%r38, %r34, %r8, %r37;
	cvta.to.global.u64 	%rd27, %rd6;
	mul.wide.s32 	%rd28, %r38, 4;
	add.s64 	%rd29, %rd27, %rd28;
	ld.global.nc.f32 	%f32, [%rd29];
	cvta.to.global.u64 	%rd30, %rd8;
	add.s64 	%rd31, %rd30, %rd28;
	ld.global.nc.f32 	%f4, [%rd31];
	add.s32 	%r5, %r3, -1;
	add.s32 	%r6, %r7, -1;
	max.s32 	%r39, %r5, 0;
	mad.lo.s32 	%r40, %r39, %r8, %r37;
	mul.wide.s32 	%rd32, %r40, 4;
	add.s64 	%rd33, %rd3, %rd32;
	ld.global.nc.f32 	%f33, [%rd33];
	min.s32 	%r41, %r3, %r6;
	max.s32 	%r42, %r41, 0;
	mad.lo.s32 	%r43, %r42, %r8, %r37;
	mul.wide.s32 	%rd34, %r43, 4;
	add.s64 	%rd35, %rd3, %rd34;
	ld.global.nc.f32 	%f34, [%rd35];
	add.s64 	%rd36, %rd2, %rd32;
	ld.global.nc.f32 	%f35, [%rd36];
	add.s64 	%rd37, %rd2, %rd34;
	ld.global.nc.f32 	%f36, [%rd37];
	fma.rn.f32 	%f37, %f33, 0f3F6AC083, %f35;
	max.f32 	%f38, %f37, 0fC1200000;
	min.f32 	%f39, %f38, 0f41200000;
	mul.f32 	%f40, %f39, 0fBFB8AA3B;
	ex2.approx.f32 	%f41, %f40;
	add.f32 	%f42, %f41, 0f3F800000;
	rcp.rn.f32 	%f43, %f42;
	fma.rn.f32 	%f44, %f34, 0f3F6AC083, %f36;
	max.f32 	%f45, %f44, 0fC1200000;
	min.f32 	%f46, %f45, 0f41200000;
	mul.f32 	%f47, %f46, 0fBFB8AA3B;
	ex2.approx.f32 	%f48, %f47;
	add.f32 	%f49, %f48, 0f3F800000;
	rcp.rn.f32 	%f50, %f49;
	mul.f32 	%f51, %f43, 0fBF000000;
	mul.f32 	%f5, %f32, %f51;
	mul.f32 	%f52, %f50, 0fBF000000;
	mul.f32 	%f6, %f32, %f52;
	setp.lt.s32 	%p23, %r3, 1;
	@%p23 bra 	$L__BB5_11;
	mad.lo.s32 	%r44, %r5, %r8, %r1;
	mul.wide.s32 	%rd38, %r44, 4;
	add.s64 	%rd39, %rd1, %rd38;
	mul.f32 	%f53, %f4, %f5;
	atom.global.add.f32 	%f54, [%rd39], %f53;
$L__BB5_11:
	setp.ge.s32 	%p24, %r3, %r6;
	@%p24 bra 	$L__BB5_13;
	mad.lo.s32 	%r45, %r3, %r8, %r1;
	mul.wide.s32 	%rd40, %r45, 4;
	add.s64 	%rd41, %rd1, %rd40;
	mul.f32 	%f55, %f4, %f6;
	atom.global.add.f32 	%f56, [%rd41], %f55;
$L__BB5_13:
	ret;

}
	// .globl	vanka_smooth_local
.visible .entry vanka_smooth_local(
	.param .u64 .ptr .align 1 vanka_smooth_local_param_0,
	.param .u64 .ptr .align 1 vanka_smooth_local_param_1,
	.param .u64 .ptr .align 1 vanka_smooth_local_param_2,
	.param .u64 .ptr .align 1 vanka_smooth_local_param_3,
	.param .u64 .ptr .align 1 vanka_smooth_local_param_4,
	.param .u64 .ptr .align 1 vanka_smooth_local_param_5,
	.param .u64 .ptr .align 1 vanka_smooth_local_param_6,
	.param .u64 .ptr .align 1 vanka_smooth_local_param_7,
	.param .u64 .ptr .align 1 vanka_smooth_local_param_8,
	.param .u64 .ptr .align 1 vanka_smooth_local_param_9,
	.param .u64 .ptr .align 1 vanka_smooth_local_param_10,
	.param .u64 .ptr .align 1 vanka_smooth_local_param_11,
	.param .u64 .ptr .align 1 vanka_smooth_local_param_12,
	.param .u64 .ptr .align 1 vanka_smooth_local_param_13,
	.param .f32 vanka_smooth_local_param_14,
	.param .f32 vanka_smooth_local_param_15,
	.param .f32 vanka_smooth_local_param_16,
	.param .f32 vanka_smooth_local_param_17,
	.param .u32 vanka_smooth_local_param_18,
	.param .u32 vanka_smooth_local_param_19,
	.param .u32 vanka_smooth_local_param_20,
	.param .u32 vanka_smooth_local_param_21,
	.param .u32 vanka_smooth_local_param_22,
	.param .u32 vanka_smooth_local_param_23,
	.param .f32 vanka_smooth_local_param_24
)
{
	.reg .pred 	%p<60>;
	.reg .b16 	%rs<4>;
	.reg .b32 	%r<209>;
	.reg .b32 	%f<884>;
	.reg .b64 	%rd<121>;
	// demoted variable
	.shared .align 1 .u8 _ZZ18vanka_smooth_localE15block_is_active;
	// demoted variable
	.shared .align 4 .b8 _ZZ18vanka_smooth_localE9eta_local[1024];
	ld.param.u64 	%rd11, [vanka_smooth_local_param_3];
	ld.param.u64 	%rd19, [vanka_smooth_local_param_4];
	ld.param.u64 	%rd20, [vanka_smooth_local_param_5];
	ld.param.u64 	%rd21, [vanka_smooth_local_param_6];
	ld.param.u32 	%r28, [vanka_smooth_local_param_18];
	ld.param.u32 	%r29, [vanka_smooth_local_param_19];
	ld.param.u32 	%r30, [vanka_smooth_local_param_20];
	ld.param.u32 	%r31, [vanka_smooth_local_param_21];
	cvta.to.global.u64 	%rd1, %rd21;
	cvta.to.global.u64 	%rd2, %rd20;
	cvta.to.global.u64 	%rd3, %rd19;
	mov.u32 	%r1, %tid.y;
	mov.u32 	%r2, %tid.x;
	mov.u32 	%r34, %ctaid.x;
	sub.s32 	%r35, %r2, %r31;
	mad.lo.s32 	%r3, %r30, %r34, %r35;
	mov.u32 	%r36, %ctaid.y;
	sub.s32 	%r37, %r1, %r31;
	mad.lo.s32 	%r4, %r30, %r36, %r37;
	setp.ge.s32 	%p6, %r4, %r28;
	or.b32  	%r38, %r3, %r4;
	shr.u32 	%r39, %r38, 31;
	and.b32  	%r40, %r39, 1;
	setp.eq.b32 	%p7, %r40, 1;
	setp.ge.s32 	%p8, %r3, %r29;
	or.pred  	%p9, %p6, %p8;
	or.pred  	%p10, %p9, %p7;
	@%p10 bra 	$L__BB6_51;
	ld.param.u32 	%r174, [vanka_smooth_local_param_19];
	ld.param.u32 	%r169, [vanka_smooth_local_param_18];
	cvta.to.global.u64 	%rd22, %rd11;
	add.s32 	%r5, %r169, -1;
	min.s32 	%r41, %r4, %r5;
	max.s32 	%r6, %r41, 0;
	add.s32 	%r7, %r174, -1;
	min.s32 	%r42, %r3, %r7;
	max.s32 	%r8, %r42, 0;
	mul.lo.s32 	%r9, %r6, %r174;
	add.s32 	%r10, %r9, %r8;
	mul.wide.s32 	%rd23, %r10, 4;
	add.s64 	%rd24, %rd22, %rd23;
	ld.global.nc.f32 	%f1, [%rd24];
	or.b32  	%r43, %r1, %r2;
	setp.ne.s32 	%p11, %r43, 0;
	@%p11 bra 	$L__BB6_3;
	mov.b16 	%rs1, 0;
	st.shared.u8 	[_ZZ18vanka_smooth_localE15block_is_active], %rs1;
$L__BB6_3:
	setp.leu.f32 	%p12, %f1, 0f3F000000;
	bar.sync 	0;
	@%p12 bra 	$L__BB6_5;
	mov.b16 	%rs2, 1;
	st.shared.u8 	[_ZZ18vanka_smooth_localE15block_is_active], %rs2;
$L__BB6_5:
	bar.sync 	0;
	ld.shared.u8 	%rs3, [_ZZ18vanka_smooth_localE15block_is_active];
	setp.eq.s16 	%p13, %rs3, 0;
	@%p13 bra 	$L__BB6_51;
	ld.param.u32 	%r191, [vanka_smooth_local_param_21];
	ld.param.u32 	%r175, [vanka_smooth_local_param_19];
	ld.param.u32 	%r170, [vanka_smooth_local_param_18];
	ld.param.f32 	%f810, [vanka_smooth_local_param_16];
	ld.param.f32 	%f809, [vanka_smooth_local_param_15];
	ld.param.f32 	%f808, [vanka_smooth_local_param_14];
	ld.param.u64 	%rd118, [vanka_smooth_local_param_11];
	rcp.rn.f32 	%f2, %f810;
	mov.f32 	%f255, 0f3F800000;
	sub.f32 	%f256, %f255, %f808;
	add.f32 	%f257, %f808, %f808;
	div.rn.f32 	%f258, %f256, %f257;
	min.s32 	%r44, %r3, %r175;
	max.s32 	%r45, %r44, 0;
	add.s32 	%r11, %r9, %r6;
	add.s32 	%r12, %r11, %r45;
	mul.wide.s32 	%rd25, %r12, 4;
	add.s64 	%rd26, %rd3, %rd25;
	ld.global.nc.f32 	%f3, [%rd26];
	add.s32 	%r13, %r3, 1;
	min.s32 	%r46, %r13, %r175;
	max.s32 	%r47, %r46, 0;
	add.s32 	%r14, %r11, %r47;
	mul.wide.s32 	%rd27, %r14, 4;
	add.s64 	%rd28, %rd3, %rd27;
	ld.global.nc.f32 	%f4, [%rd28];
	min.s32 	%r48, %r4, %r170;
	max.s32 	%r49, %r48, 0;
	mul.lo.s32 	%r50, %r49, %r175;
	add.s32 	%r15, %r50, %r8;
	mul.wide.s32 	%rd29, %r15, 4;
	add.s64 	%rd30, %rd2, %rd29;
	ld.global.nc.f32 	%f5, [%rd30];
	add.s32 	%r16, %r4, 1;
	min.s32 	%r51, %r16, %r170;
	max.s32 	%r52, %r51, 0;
	mul.lo.s32 	%r53, %r52, %r175;
	add.s32 	%r17, %r53, %r8;
	mul.wide.s32 	%rd31, %r17, 4;
	add.s64 	%rd32, %rd2, %rd31;
	ld.global.nc.f32 	%f6, [%rd32];
	sub.f32 	%f259, %f4, %f3;
	mul.f32 	%f260, %f2, %f259;
	sub.f32 	%f261, %f5, %f6;
	mul.f32 	%f262, %f2, %f261;
	setp.gt.s32 	%p14, %r4, 0;
	setp.gt.s32 	%p15, %r3, 0;
	and.pred  	%p16, %p14, %p15;
	selp.u32 	%r54, 1, 0, %p16;
	cvt.rn.f32.u32 	%f263, %r54;
	add.s32 	%r18, %r4, -1;
	min.s32 	%r55, %r18, %r5;
	max.s32 	%r19, %r55, 0;
	mad.lo.s32 	%r56, %r19, %r175, %r19;
	add.s32 	%r57, %r56, %r45;
	mul.wide.s32 	%rd33, %r57, 4;
	add.s64 	%rd34, %rd3, %rd33;
	ld.global.nc.f32 	%f7, [%rd34];
	add.s32 	%r20, %r3, -1;
	min.s32 	%r58, %r20, %r7;
	max.s32 	%r21, %r58, 0;
	add.s32 	%r59, %r50, %r21;
	mul.wide.s32 	%rd35, %r59, 4;
	add.s64 	%rd36, %rd2, %rd35;
	ld.global.nc.f32 	%f8, [%rd36];
	sub.f32 	%f264, %f7, %f3;
	sub.f32 	%f265, %f5, %f8;
	mul.f32 	%f266, %f2, %f265;
	fma.rn.f32 	%f267, %f2, %f264, %f266;
	mul.f32 	%f268, %f267, 0f3F000000;
	mul.f32 	%f269, %f268, %f263;
	setp.lt.s32 	%p17, %r3, %r7;
	and.pred  	%p18, %p14, %p17;
	selp.u32 	%r60, 1, 0, %p18;
	cvt.rn.f32.u32 	%f270, %r60;
	add.s32 	%r61, %r56, %r47;
	mul.wide.s32 	%rd37, %r61, 4;
	add.s64 	%rd38, %rd3, %rd37;
	ld.global.nc.f32 	%f9, [%rd38];
	min.s32 	%r62, %r13, %r7;
	max.s32 	%r22, %r62, 0;
	add.s32 	%r63, %r50, %r22;
	mul.wide.s32 	%rd39, %r63, 4;
	add.s64 	%rd40, %rd2, %rd39;
	ld.global.nc.f32 	%f10, [%rd40];
	sub.f32 	%f271, %f9, %f4;
	sub.f32 	%f272, %f10, %f5;
	mul.f32 	%f273, %f2, %f272;
	fma.rn.f32 	%f274, %f2, %f271, %f273;
	mul.f32 	%f275, %f274, 0f3F000000;
	mul.f32 	%f276, %f275, %f270;
	setp.lt.s32 	%p19, %r4, %r5;
	and.pred  	%p20, %p19, %p15;
	selp.u32 	%r64, 1, 0, %p20;
	cvt.rn.f32.u32 	%f277, %r64;
	min.s32 	%r65, %r16, %r5;
	max.s32 	%r23, %r65, 0;
	mad.lo.s32 	%r66, %r23, %r175, %r23;
	add.s32 	%r67, %r66, %r45;
	mul.wide.s32 	%rd41, %r67, 4;
	add.s64 	%rd42, %rd3, %rd41;
	ld.global.nc.f32 	%f11, [%rd42];
	add.s32 	%r68, %r53, %r21;
	mul.wide.s32 	%rd43, %r68, 4;
	add.s64 	%rd44, %rd2, %rd43;
	ld.global.nc.f32 	%f12, [%rd44];
	sub.f32 	%f278, %f3, %f11;
	sub.f32 	%f279, %f6, %f12;
	mul.f32 	%f280, %f2, %f279;
	fma.rn.f32 	%f281, %f2, %f278, %f280;
	mul.f32 	%f282, %f281, 0f3F000000;
	mul.f32 	%f283, %f282, %f277;
	and.pred  	%p21, %p19, %p17;
	selp.u32 	%r69, 1, 0, %p21;
	cvt.rn.f32.u32 	%f284, %r69;
	add.s32 	%r70, %r66, %r47;
	mul.wide.s32 	%rd45, %r70, 4;
	add.s64 	%rd46, %rd3, %rd45;
	ld.global.nc.f32 	%f13, [%rd46];
	add.s32 	%r71, %r53, %r22;
	mul.wide.s32 	%rd47, %r71, 4;
	add.s64 	%rd48, %rd2, %rd47;
	ld.global.nc.f32 	%f14, [%rd48];
	sub.f32 	%f285, %f4, %f13;
	sub.f32 	%f286, %f14, %f6;
	mul.f32 	%f287, %f2, %f286;
	fma.rn.f32 	%f288, %f2, %f285, %f287;
	mul.f32 	%f289, %f288, 0f3F000000;
	mul.f32 	%f290, %f289, %f284;
	mul.f32 	%f291, %f276, %f276;
	fma.rn.f32 	%f292, %f269, %f269, %f291;
	fma.rn.f32 	%f293, %f283, %f283, %f292;
	fma.rn.f32 	%f294, %f290, %f290, %f293;
	mul.f32 	%f295, %f262, %f262;
	fma.rn.f32 	%f296, %f260, %f260, %f295;
	fma.rn.f32 	%f297, %f260, %f262, %f296;
	fma.rn.f32 	%f298, %f294, 0f3E800000, %f297;
	add.f32 	%f299, %f809, %f298;
	cvta.to.global.u64 	%rd49, %rd118;
	add.s64 	%rd51, %rd49, %rd23;
	ld.global.nc.f32 	%f300, [%rd51];
	mul.f32 	%f301, %f300, 0f3F000000;
	lg2.approx.f32 	%f302, %f299;
	mul.f32 	%f303, %f258, %f302;
	ex2.approx.f32 	%f304, %f303;
	mul.f32 	%f305, %f301, %f304;
	shl.b32 	%r72, %r1, 6;
	mov.u32 	%r73, _ZZ18vanka_smooth_localE9eta_local;
	add.s32 	%r74, %r73, %r72;
	shl.b32 	%r75, %r2, 2;
	add.s32 	%r24, %r74, %r75;
	st.shared.f32 	[%r24], %f305;
	bar.sync 	0;
	setp.lt.u32 	%p22, %r2, %r191;
	mov.u32 	%r76, %ntid.x;
	sub.s32 	%r77, %r76, %r191;
	setp.ge.u32 	%p23, %r2, %r77;
	or.pred  	%p24, %p22, %p23;
	@%p24 bra 	$L__BB6_51;
	ld.param.u32 	%r192, [vanka_smooth_local_param_21];
	setp.lt.u32 	%p25, %r1, %r192;
	mov.u32 	%r78, %ntid.y;
	sub.s32 	%r79, %r78, %r192;
	setp.ge.u32 	%p26, %r1, %r79;
	or.pred  	%p27, %p25, %p26;
	@%p27 bra 	$L__BB6_51;
	ld.param.u32 	%r205, [vanka_smooth_local_param_22];
	add.s32 	%r80, %r4, %r3;
	shr.u32 	%r81, %r80, 31;
	add.s32 	%r82, %r80, %r81;
	and.b32  	%r83, %r82, -2;
	sub.s32 	%r84, %r80, %r83;
	setp.ne.s32 	%p28, %r84, %r205;
	@%p28 bra 	$L__BB6_51;
	ld.param.u32 	%r206, [vanka_smooth_local_param_23];
	ld.param.u64 	%rd120, [vanka_smooth_local_param_13];
	add.s64 	%rd53, %rd1, %rd23;
	ld.global.nc.f32 	%f15, [%rd53];
	cvta.to.global.u64 	%rd54, %rd120;
	add.s64 	%rd55, %rd54, %rd23;
	ld.global.nc.f32 	%f16, [%rd55];
	setp.lt.s32 	%p29, %r206, 1;
	mov.f32 	%f879, %f3;
	mov.f32 	%f880, %f4;
	mov.f32 	%f881, %f5;
	mov.f32 	%f882, %f6;
	mov.f32 	%f883, %f15;
	@%p29 bra 	$L__BB6_50;
	ld.param.u32 	%r207, [vanka_smooth_local_param_23];
	ld.param.u32 	%r176, [vanka_smooth_local_param_19];
	ld.param.u32 	%r171, [vanka_smooth_local_param_18];
	ld.param.f32 	%f811, [vanka_smooth_local_param_17];
	ld.param.u64 	%rd119, [vanka_smooth_local_param_12];
	ld.param.u64 	%rd117, [vanka_smooth_local_param_10];
	ld.param.u64 	%rd116, [vanka_smooth_local_param_9];
	ld.param.u64 	%rd115, [vanka_smooth_local_param_8];
	ld.param.u64 	%rd114, [vanka_smooth_local_param_7];
	cvta.to.global.u64 	%rd56, %rd119;
	cvta.to.global.u64 	%rd57, %rd117;
	cvta.to.global.u64 	%rd58, %rd115;
	cvta.to.global.u64 	%rd59, %rd114;
	add.s64 	%rd61, %rd59, %rd25;
	ld.global.nc.f32 	%f306, [%rd61];
	mov.f32 	%f307, 0f00000000;
	sub.f32 	%f17, %f307, %f306;
	add.s64 	%rd63, %rd59, %rd27;
	ld.global.nc.f32 	%f308, [%rd63];
	sub.f32 	%f18, %f307, %f308;
	add.s64 	%rd65, %rd58, %rd29;
	ld.global.nc.f32 	%f309, [%rd65];
	sub.f32 	%f19, %f307, %f309;
	add.s64 	%rd67, %rd58, %rd31;
	ld.global.nc.f32 	%f310, [%rd67];
	sub.f32 	%f20, %f307, %f310;
	cvta.to.global.u64 	%rd68, %rd116;
	add.s64 	%rd69, %rd68, %rd29;
	ld.global.nc.f32 	%f311, [%rd69];
	sub.f32 	%f21, %f307, %f311;
	rcp.rn.f32 	%f22, %f811;
	add.s64 	%rd71, %rd57, %rd23;
	ld.global.nc.f32 	%f23, [%rd71];
	add.s32 	%r85, %r9, %r21;
	mul.wide.s32 	%rd72, %r85, 4;
	add.s64 	%rd73, %rd1, %rd72;
	add.s32 	%r86, %r9, %r22;
	mul.wide.s32 	%rd74, %r86, 4;
	add.s64 	%rd75, %rd1, %rd74;
	setp.lt.s32 	%p30, %r3, 0;
	setp.ge.s32 	%p31, %r13, %r176;
	or.pred  	%p1, %p30, %p31;
	mul.lo.s32 	%r87, %r19, %r176;
	add.s32 	%r88, %r87, %r8;
	mul.wide.s32 	%rd76, %r88, 4;
	add.s64 	%rd77, %rd1, %rd76;
	setp.lt.s32 	%p32, %r4, 1;
	mul.lo.s32 	%r89, %r23, %r176;
	add.s32 	%r90, %r89, %r8;
	mul.wide.s32 	%rd78, %r90, 4;
	add.s64 	%rd79, %rd1, %rd78;
	setp.lt.s32 	%p33, %r4, 0;
	setp.ge.s32 	%p34, %r16, %r171;
	or.pred  	%p2, %p33, %p34;
	ld.global.nc.f32 	%f24, [%rd73];
	min.s32 	%r91, %r20, %r176;
	max.s32 	%r92, %r91, 0;
	add.s32 	%r93, %r11, %r92;
	mul.wide.s32 	%rd80, %r93, 4;
	add.s64 	%rd4, %rd3, %rd80;
	ld.global.nc.f32 	%f25, [%rd75];
	add.s32 	%r94, %r3, 2;
	min.s32 	%r95, %r94, %r176;
	max.s32 	%r96, %r95, 0;
	add.s32 	%r97, %r11, %r96;
	mul.wide.s32 	%rd81, %r97, 4;
	add.s64 	%rd5, %rd3, %rd81;
	setp.lt.s32 	%p35, %r3, -1;
	or.pred  	%p3, %p35, %p31;
	ld.global.nc.f32 	%f26, [%rd77];
	min.s32 	%r98, %r18, %r171;
	max.s32 	%r99, %r98, 0;
	mad.lo.s32 	%r100, %r99, %r176, %r8;
	mul.wide.s32 	%rd82, %r100, 4;
	add.s64 	%rd6, %rd2, %rd82;
	ld.global.nc.f32 	%f27, [%rd79];
	add.s32 	%r101, %r4, 2;
	min.s32 	%r102, %r101, %r171;
	max.s32 	%r103, %r102, 0;
	mad.lo.s32 	%r104, %r103, %r176, %r8;
	mul.wide.s32 	%rd83, %r104, 4;
	add.s64 	%rd7, %rd2, %rd83;
	add.s32 	%r105, %r87, %r21;
	mul.wide.s32 	%rd84, %r105, 4;
	add.s64 	%rd85, %rd1, %rd84;
	ld.global.nc.f32 	%f312, [%rd85];
	add.s32 	%r106, %r87, %r22;
	mul.wide.s32 	%rd86, %r106, 4;
	add.s64 	%rd87, %rd1, %rd86;
	ld.global.nc.f32 	%f313, [%rd87];
	or.pred  	%p4, %p1, %p32;
	neg.f32 	%f28, %f2;
	add.s32 	%r107, %r89, %r21;
	mul.wide.s32 	%rd88, %r107, 4;
	add.s64 	%rd89, %rd1, %rd88;
	ld.global.nc.f32 	%f314, [%rd89];
	add.s32 	%r108, %r89, %r22;
	mul.wide.s32 	%rd90, %r108, 4;
	add.s64 	%rd91, %rd1, %rd90;
	ld.global.nc.f32 	%f315, [%rd91];
	or.pred  	%p5, %p34, %p31;
	add.s64 	%rd92, %rd57, %rd72;
	ld.global.nc.f32 	%f316, [%rd92];
	add.s64 	%rd93, %rd56, %rd72;
	ld.global.nc.f32 	%f317, [%rd93];
	add.s64 	%rd94, %rd56, %rd23;
	ld.global.nc.f32 	%f29, [%rd94];
	fma.rn.f32 	%f318, %f24, 0f3F6AC083, %f316;
	max.f32 	%f319, %f318, 0fC1200000;
	min.f32 	%f320, %f319, 0f41200000;
	mul.f32 	%f321, %f320, 0fBFB8AA3B;
	ex2.approx.f32 	%f322, %f321;
	add.f32 	%f323, %f322, 0f3F800000;
	rcp.rn.f32 	%f324, %f323;
	mov.f32 	%f325, 0f3F800000;
	sub.f32 	%f326, %f325, %f324;
	mul.f32 	%f327, %f326, 0f3A83126F;
	fma.rn.f32 	%f30, %f317, %f324, %f327;
	add.s64 	%rd95, %rd57, %rd74;
	ld.global.nc.f32 	%f328, [%rd95];
	add.s64 	%rd96, %rd56, %rd74;
	ld.global.nc.f32 	%f329, [%rd96];
	fma.rn.f32 	%f330, %f25, 0f3F6AC083, %f328;
	max.f32 	%f331, %f330, 0fC1200000;
	min.f32 	%f332, %f331, 0f41200000;
	mul.f32 	%f333, %f332, 0fBFB8AA3B;
	ex2.approx.f32 	%f334, %f333;
	add.f32 	%f335, %f334, 0f3F800000;
	rcp.rn.f32 	%f336, %f335;
	sub.f32 	%f337, %f325, %f336;
	mul.f32 	%f338, %f337, 0f3A83126F;
	fma.rn.f32 	%f31, %f329, %f336, %f338;
	add.s64 	%rd97, %rd57, %rd76;
	ld.global.nc.f32 	%f339, [%rd97];
	add.s64 	%rd98, %rd56, %rd76;
	ld.global.nc.f32 	%f340, [%rd98];
	fma.rn.f32 	%f341, %f26, 0f3F6AC083, %f339;
	max.f32 	%f342, %f341, 0fC1200000;
	min.f32 	%f343, %f342, 0f41200000;
	mul.f32 	%f344, %f343, 0fBFB8AA3B;
	ex2.approx.f32 	%f345, %f344;
	add.f32 	%f346, %f345, 0f3F800000;
	rcp.rn.f32 	%f347, %f346;
	sub.f32 	%f348, %f325, %f347;
	mul.f32 	%f349, %f348, 0f3A83126F;
	fma.rn.f32 	%f32, %f340, %f347, %f349;
	add.s64 	%rd99, %rd57, %rd78;
	ld.global.nc.f32 	%f350, [%rd99];
	add.s64 	%rd100, %rd56, %rd78;
	ld.global.nc.f32 	%f351, [%rd100];
	fma.rn.f32 	%f352, %f27, 0f3F6AC083, %f350;
	max.f32 	%f353, %f352, 0fC1200000;
	min.f32 	%f354, %f353, 0f41200000;
	mul.f32 	%f355, %f354, 0fBFB8AA3B;
	ex2.approx.f32 	%f356, %f355;
	add.f32 	%f357, %f356, 0f3F800000;
	rcp.rn.f32 	%f358, %f357;
	sub.f32 	%f359, %f325, %f358;
	mul.f32 	%f360, %f359, 0f3A83126F;
	fma.rn.f32 	%f33, %f351, %f358, %f360;
	ld.shared.f32 	%f34, [%r24];
	ld.shared.f32 	%f361, [%r24+-4];
	mul.f32 	%f35, %f361, %f24;
	ld.shared.f32 	%f362, [%r24+4];
	mul.f32 	%f36, %f362, %f25;
	ld.shared.f32 	%f363, [%r24+-64];
	mul.f32 	%f364, %f363, %f26;
	add.f32 	%f37, %f364, %f364;
	ld.shared.f32 	%f365, [%r24+64];
	mul.f32 	%f38, %f365, %f27;
	ld.shared.f32 	%f366, [%r24+-68];
	fma.rn.f32 	%f367, %f366, %f312, %f364;
	add.f32 	%f39, %f367, %f35;
	ld.shared.f32 	%f368, [%r24+-60];
	fma.rn.f32 	%f40, %f368, %f313, %f364;
	ld.shared.f32 	%f369, [%r24+60];
	mul.f32 	%f41, %f369, %f314;
	ld.shared.f32 	%f370, [%r24+68];
	mul.f32 	%f42, %f370, %f315;
	mul.f32 	%f371, %f24, 0fBF6AC083;
	max.f32 	%f372, %f316, %f371;
	add.f32 	%f43, %f24, %f372;
	mul.f32 	%f373, %f25, 0fBF6AC083;
	max.f32 	%f374, %f328, %f373;
	add.f32 	%f44, %f25, %f374;
	mul.f32 	%f375, %f26, 0fBF6AC083;
	max.f32 	%f376, %f339, %f375;
	add.f32 	%f45, %f26, %f376;
	mul.f32 	%f377, %f27, 0fBF6AC083;
	max.f32 	%f378, %f350, %f377;
	add.f32 	%f46, %f27, %f378;
	neg.s32 	%r208, %r207;
	mov.f32 	%f883, %f15;
	mov.f32 	%f882, %f6;
	mov.f32 	%f881, %f5;
	mov.f32 	%f880, %f4;
	mov.f32 	%f879, %f3;
$L__BB6_11:
	ld.param.u32 	%r193, [vanka_smooth_local_param_21];
	ld.param.u32 	%r179, [vanka_smooth_local_param_20];
	ld.param.f32 	%f812, [vanka_smooth_local_param_17];
	mov.u32 	%r109, %tid.x;
	sub.s32 	%r110, %r109, %r193;
	mov.u32 	%r111, %ctaid.x;
	mad.lo.s32 	%r112, %r179, %r111, %r110;
	setp.lt.s32 	%p36, %r112, 1;
	div.rn.f32 	%f380, %f883, %f812;
	add.f32 	%f381, %f380, %f21;
	fma.rn.f32 	%f382, %f883, 0f3F6AC083, %f23;
	max.f32 	%f383, %f382, 0fC1200000;
	min.f32 	%f384, %f383, 0f41200000;
	mul.f32 	%f385, %f384, 0fBFB8AA3B;
	ex2.approx.f32 	%f386, %f385;
	add.f32 	%f387, %f386, 0f3F800000;
	rcp.rn.f32 	%f52, %f387;
	mov.f32 	%f388, 0f3F800000;
	sub.f32 	%f389, %f388, %f52;
	fma.rn.f32 	%f53, %f883, %f389, %f381;
	mov.f32 	%f819, 0f00000000;
	mov.f32 	%f820, %f819;
	mov.f32 	%f821, %f819;
	@%p36 bra 	$L__BB6_13;
	add.f32 	%f390, %f883, %f24;
	mul.f32 	%f391, %f390, 0f3F000000;
	abs.f32 	%f392, %f879;
	mov.f32 	%f393, 0f3F800000;
	copysign.f32 	%f394, %f879, %f393;
	mul.f32 	%f395, %f879, %f391;
	mul.f32 	%f396, %f392, 0f3F000000;
	sub.f32 	%f397, %f883, %f24;
	mul.f32 	%f398, %f396, %f397;
	sub.f32 	%f819, %f395, %f398;
	sub.f32 	%f399, %f879, %f392;
	mul.f32 	%f821, %f399, 0f3F000000;
	mul.f32 	%f400, %f394, 0f3F000000;
	mul.f32 	%f401, %f400, %f397;
	sub.f32 	%f820, %f391, %f401;
$L__BB6_13:
	mul.f32 	%f403, %f2, %f820;
	mov.f32 	%f822, 0f00000000;
	sub.f32 	%f835, %f822, %f403;
	mul.f32 	%f404, %f2, %f821;
	mov.f32 	%f405, 0f3F800000;
	sub.f32 	%f406, %f405, %f52;
	add.f32 	%f407, %f22, %f406;
	sub.f32 	%f61, %f407, %f404;
	mul.f32 	%f408, %f2, %f819;
	sub.f32 	%f62, %f53, %f408;
	mov.f32 	%f823, %f822;
	mov.f32 	%f824, %f822;
	@%p1 bra 	$L__BB6_15;
	add.f32 	%f409, %f883, %f25;
	mul.f32 	%f410, %f409, 0f3F000000;
	abs.f32 	%f411, %f880;
	mov.f32 	%f412, 0f3F800000;
	copysign.f32 	%f413, %f880, %f412;
	mul.f32 	%f414, %f880, %f410;
	mul.f32 	%f415, %f411, 0f3F000000;
	sub.f32 	%f416, %f25, %f883;
	mul.f32 	%f417, %f415, %f416;
	sub.f32 	%f822, %f414, %f417;
	add.f32 	%f418, %f880, %f411;
	mul.f32 	%f824, %f418, 0f3F000000;
	mul.f32 	%f419, %f413, 0f3F000000;
	mul.f32 	%f420, %f419, %f416;
	sub.f32 	%f823, %f410, %f420;
$L__BB6_15:
	ld.param.u32 	%r194, [vanka_smooth_local_param_21];
	ld.param.u32 	%r180, [vanka_smooth_local_param_20];
	mov.u32 	%r113, %tid.y;
	sub.s32 	%r114, %r113, %r194;
	mov.u32 	%r115, %ctaid.y;
	mad.lo.s32 	%r116, %r180, %r115, %r114;
	setp.lt.s32 	%p37, %r116, 1;
	fma.rn.f32 	%f834, %f2, %f823, 0f00000000;
	fma.rn.f32 	%f70, %f2, %f824, %f61;
	fma.rn.f32 	%f71, %f2, %f822, %f62;
	mov.f32 	%f825, 0f00000000;
	mov.f32 	%f826, %f825;
	mov.f32 	%f827, %f825;
	@%p37 bra 	$L__BB6_17;
	add.f32 	%f422, %f883, %f26;
	mul.f32 	%f423, %f422, 0f3F000000;
	abs.f32 	%f424, %f881;
	mov.f32 	%f425, 0f3F800000;
	copysign.f32 	%f426, %f881, %f425;
	mul.f32 	%f427, %f881, %f423;
	mul.f32 	%f428, %f424, 0f3F000000;
	sub.f32 	%f429, %f26, %f883;
	mul.f32 	%f430, %f428, %f429;
	sub.f32 	%f825, %f427, %f430;
	add.f32 	%f431, %f881, %f424;
	mul.f32 	%f827, %f431, 0f3F000000;
	mul.f32 	%f432, %f426, 0f3F000000;
	mul.f32 	%f433, %f432, %f429;
	sub.f32 	%f826, %f423, %f433;
$L__BB6_17:
	fma.rn.f32 	%f833, %f2, %f826, 0f00000000;
	fma.rn.f32 	%f79, %f2, %f827, %f70;
	fma.rn.f32 	%f80, %f2, %f825, %f71;
	mov.f32 	%f828, 0f00000000;
	mov.f32 	%f829, %f828;
	mov.f32 	%f830, %f828;
	@%p2 bra 	$L__BB6_19;
	add.f32 	%f435, %f883, %f27;
	mul.f32 	%f436, %f435, 0f3F000000;
	abs.f32 	%f437, %f882;
	mov.f32 	%f438, 0f3F800000;
	copysign.f32 	%f439, %f882, %f438;
	mul.f32 	%f440, %f882, %f436;
	mul.f32 	%f441, %f437, 0f3F000000;
	sub.f32 	%f442, %f883, %f27;
	mul.f32 	%f443, %f441, %f442;
	sub.f32 	%f828, %f440, %f443;
	sub.f32 	%f444, %f882, %f437;
	mul.f32 	%f830, %f444, 0f3F000000;
	mul.f32 	%f445, %f439, 0f3F000000;
	mul.f32 	%f446, %f445, %f442;
	sub.f32 	%f829, %f436, %f446;
$L__BB6_19:
	ld.param.f32 	%f813, [vanka_smooth_local_param_17];
	mul.f32 	%f447, %f2, %f829;
	mov.f32 	%f448, 0f00000000;
	sub.f32 	%f832, %f448, %f447;
	mul.f32 	%f449, %f2, %f830;
	sub.f32 	%f831, %f79, %f449;
	mul.f32 	%f450, %f2, %f828;
	sub.f32 	%f836, %f80, %f450;
	mul.f32 	%f451, %f813, %f836;
	sub.f32 	%f452, %f883, %f451;
	setp.gtu.f32 	%p38, %f452, %f16;
	@%p38 bra 	$L__BB6_21;
	sub.f32 	%f836, %f883, %f16;
	mov.f32 	%f832, 0f00000000;
	mov.f32 	%f831, 0f3F800000;
	mov.f32 	%f833, %f832;
	mov.f32 	%f834, %f832;
	mov.f32 	%f835, %f832;
$L__BB6_21:
	ld.param.u32 	%r195, [vanka_smooth_local_param_21];
	ld.param.u32 	%r181, [vanka_smooth_local_param_20];
	sub.s32 	%r118, %r109, %r195;
	mad.lo.s32 	%r120, %r181, %r111, %r118;
	setp.lt.s32 	%p39, %r120, 0;
	mov.f32 	%f837, 0f00000000;
	mov.f32 	%f838, %f837;
	mov.f32 	%f839, %f837;
	mov.f32 	%f840, %f837;
	mov.f32 	%f841, %f837;
	mov.f32 	%f842, %f837;
	@%p39 bra 	$L__BB6_23;
	sub.f32 	%f456, %f880, %f879;
	add.f32 	%f457, %f456, %f456;
	sub.f32 	%f458, %f881, %f882;
	mul.f32 	%f459, %f2, %f458;
	fma.rn.f32 	%f460, %f2, %f457, %f459;
	mul.f32 	%f461, %f883, %f34;
	fma.rn.f32 	%f462, %f883, %f34, %f461;
	mul.f32 	%f840, %f2, %f462;
	mul.f32 	%f837, %f460, %f462;
	mul.f32 	%f838, %f840, 0fC0000000;
	add.f32 	%f839, %f840, %f840;
	neg.f32 	%f841, %f840;
	add.f32 	%f842, %f460, %f460;
$L__BB6_23:
	ld.param.u32 	%r196, [vanka_smooth_local_param_21];
	ld.param.u32 	%r182, [vanka_smooth_local_param_20];
	sub.s32 	%r122, %r113, %r196;
	mad.lo.s32 	%r124, %r182, %r115, %r122;
	setp.lt.s32 	%p40, %r124, 0;
	mul.f32 	%f109, %f2, %f837;
	mul.f32 	%f110, %f2, %f838;
	mul.f32 	%f111, %f2, %f839;
	add.f32 	%f112, %f111, 0f00000000;
	mul.f32 	%f113, %f2, %f840;
	mul.f32 	%f114, %f2, %f841;
	mul.f32 	%f464, %f34, %f842;
	mul.f32 	%f115, %f2, %f464;
	mov.f32 	%f843, 0f00000000;
	mov.f32 	%f844, %f843;
	mov.f32 	%f845, %f843;
	mov.f32 	%f846, %f843;
	mov.f32 	%f847, %f843;
	mov.f32 	%f848, %f843;
	@%p40 bra 	$L__BB6_25;
	sub.f32 	%f465, %f880, %f879;
	sub.f32 	%f466, %f881, %f882;
	add.f32 	%f467, %f466, %f466;
	mul.f32 	%f468, %f2, %f467;
	fma.rn.f32 	%f469, %f2, %f465, %f468;
	mul.f32 	%f470, %f883, %f34;
	fma.rn.f32 	%f471, %f883, %f34, %f470;
	mul.f32 	%f845, %f2, %f471;
	mul.f32 	%f843, %f469, %f471;
	neg.f32 	%f844, %f845;
	add.f32 	%f846, %f845, %f845;
	mul.f32 	%f847, %f845, 0fC0000000;
	add.f32 	%f848, %f469, %f469;
$L__BB6_25:
	ld.param.u32 	%r197, [vanka_smooth_local_param_21];
	ld.param.u32 	%r183, [vanka_smooth_local_param_20];
	ld.param.u32 	%r177, [vanka_smooth_local_param_19];
	mul.f32 	%f128, %f2, %f843;
	mul.f32 	%f129, %f2, %f844;
	mul.f32 	%f130, %f2, %f845;
	mul.f32 	%f131, %f2, %f846;
	mul.f32 	%f132, %f2, %f847;
	mul.f32 	%f473, %f34, %f848;
	mul.f32 	%f133, %f2, %f473;
	add.f32 	%f134, %f20, %f128;
	add.f32 	%f135, %f131, 0f00000000;
	add.f32 	%f136, %f133, 0f00000000;
	mov.u32 	%r125, %tid.x;
	sub.s32 	%r126, %r125, %r197;
	mov.u32 	%r127, %ctaid.x;
	mad.lo.s32 	%r128, %r183, %r127, %r126;
	setp.lt.s32 	%p41, %r128, 1;
	setp.gt.s32 	%p42, %r128, %r177;
	or.pred  	%p43, %p41, %p42;
	mov.f32 	%f849, 0f00000000;
	mov.f32 	%f850, %f849;
	@%p43 bra 	$L__BB6_27;
	add.f32 	%f474, %f35, %f35;
	mul.f32 	%f475, %f2, %f474;
	fma.rn.f32 	%f850, %f2, %f474, %f475;
	ld.global.nc.f32 	%f476, [%rd4];
	sub.f32 	%f477, %f879, %f476;
	add.f32 	%f478, %f477, %f477;
	mul.f32 	%f479, %f2, %f478;
	sub.f32 	%f480, %f8, %f12;
	fma.rn.f32 	%f481, %f2, %f480, %f479;
	mul.f32 	%f849, %f474, %f481;
$L__BB6_27:
	mul.f32 	%f483, %f2, %f849;
	add.f32 	%f484, %f17, %f109;
	sub.f32 	%f141, %f484, %f483;
	mul.f32 	%f485, %f2, %f850;
	add.f32 	%f486, %f110, 0f00000000;
	sub.f32 	%f142, %f486, %f485;
	mov.f32 	%f851, 0f00000000;
	mov.f32 	%f852, %f851;
	@%p3 bra 	$L__BB6_29;
	add.f32 	%f487, %f36, %f36;
	mul.f32 	%f488, %f2, %f487;
	mul.f32 	%f852, %f488, 0fC0000000;
	ld.global.nc.f32 	%f489, [%rd5];
	sub.f32 	%f490, %f489, %f880;
	add.f32 	%f491, %f490, %f490;
	mul.f32 	%f492, %f2, %f491;
	sub.f32 	%f493, %f10, %f14;
	fma.rn.f32 	%f494, %f2, %f493, %f492;
	mul.f32 	%f851, %f487, %f494;
$L__BB6_29:
	ld.param.u32 	%r198, [vanka_smooth_local_param_21];
	ld.param.u32 	%r184, [vanka_smooth_local_param_20];
	ld.param.u32 	%r172, [vanka_smooth_local_param_18];
	sub.f32 	%f496, %f18, %f109;
	fma.rn.f32 	%f147, %f2, %f851, %f496;
	mov.f32 	%f853, 0f00000000;
	sub.f32 	%f497, %f853, %f111;
	fma.rn.f32 	%f148, %f2, %f852, %f497;
	mov.u32 	%r129, %tid.y;
	sub.s32 	%r130, %r129, %r198;
	mov.u32 	%r131, %ctaid.y;
	mad.lo.s32 	%r132, %r184, %r131, %r130;
	setp.lt.s32 	%p44, %r132, 1;
	setp.gt.s32 	%p45, %r132, %r172;
	or.pred  	%p46, %p44, %p45;
	mov.f32 	%f854, %f853;
	@%p46 bra 	$L__BB6_31;
	mul.f32 	%f498, %f2, %f37;
	mul.f32 	%f854, %f498, 0fC0000000;
	ld.global.nc.f32 	%f499, [%rd6];
	sub.f32 	%f500, %f9, %f7;
	mul.f32 	%f501, %f2, %f500;
	sub.f32 	%f502, %f499, %f881;
	add.f32 	%f503, %f502, %f502;
	fma.rn.f32 	%f504, %f2, %f503, %f501;
	mul.f32 	%f853, %f37, %f504;
$L__BB6_31:
	ld.param.u32 	%r199, [vanka_smooth_local_param_21];
	ld.param.u32 	%r185, [vanka_smooth_local_param_20];
	ld.param.u32 	%r173, [vanka_smooth_local_param_18];
	sub.f32 	%f506, %f19, %f128;
	fma.rn.f32 	%f153, %f2, %f853, %f506;
	mov.f32 	%f855, 0f00000000;
	sub.f32 	%f507, %f855, %f131;
	fma.rn.f32 	%f154, %f2, %f854, %f507;
	mov.u32 	%r133, %tid.y;
	sub.s32 	%r134, %r133, %r199;
	mov.u32 	%r135, %ctaid.y;
	mad.lo.s32 	%r136, %r185, %r135, %r134;
	setp.lt.s32 	%p47, %r136, -1;
	add.s32 	%r137, %r136, 1;
	setp.ge.s32 	%p48, %r137, %r173;
	or.pred  	%p49, %p47, %p48;
	mov.f32 	%f856, %f855;
	@%p49 bra 	$L__BB6_33;
	add.f32 	%f508, %f38, %f38;
	mul.f32 	%f509, %f2, %f508;
	fma.rn.f32 	%f856, %f2, %f508, %f509;
	ld.global.nc.f32 	%f510, [%rd7];
	sub.f32 	%f511, %f13, %f11;
	mul.f32 	%f512, %f2, %f511;
	sub.f32 	%f513, %f882, %f510;
	add.f32 	%f514, %f513, %f513;
	fma.rn.f32 	%f515, %f2, %f514, %f512;
	mul.f32 	%f855, %f508, %f515;
$L__BB6_33:
	ld.param.u32 	%r200, [vanka_smooth_local_param_21];
	ld.param.u32 	%r186, [vanka_smooth_local_param_20];
	mul.f32 	%f517, %f2, %f855;
	sub.f32 	%f159, %f134, %f517;
	mul.f32 	%f518, %f2, %f856;
	add.f32 	%f519, %f132, 0f00000000;
	sub.f32 	%f160, %f519, %f518;
	mov.u32 	%r138, %tid.y;
	sub.s32 	%r139, %r138, %r200;
	mov.u32 	%r140, %ctaid.y;
	mad.lo.s32 	%r141, %r186, %r140, %r139;
	mov.u32 	%r142, %tid.x;
	sub.s32 	%r143, %r142, %r200;
	mov.u32 	%r144, %ctaid.x;
	mad.lo.s32 	%r145, %r186, %r144, %r143;
	min.s32 	%r146, %r141, %r145;
	setp.lt.s32 	%p50, %r146, 1;
	mov.f32 	%f857, 0f00000000;
	mov.f32 	%f858, %f857;
	mov.f32 	%f859, %f857;
	mov.f32 	%f860, %f857;
	@%p50 bra 	$L__BB6_35;
	fma.rn.f32 	%f520, %f883, %f34, %f39;
	mul.f32 	%f521, %f520, 0f3E800000;
	sub.f32 	%f522, %f7, %f879;
	mul.f32 	%f523, %f2, %f522;
	sub.f32 	%f524, %f881, %f8;
	fma.rn.f32 	%f525, %f2, %f524, %f523;
	mul.f32 	%f526, %f525, 0f3F000000;
	mul.f32 	%f859, %f2, %f521;
	add.f32 	%f527, %f521, %f521;
	mul.f32 	%f857, %f527, %f526;
	neg.f32 	%f858, %f859;
	add.f32 	%f860, %f526, %f526;
$L__BB6_35:
	mul.f32 	%f529, %f2, %f857;
	add.f32 	%f169, %f141, %f529;
	fma.rn.f32 	%f170, %f2, %f858, %f142;
	mul.f32 	%f530, %f34, 0f3E800000;
	mul.f32 	%f531, %f530, %f860;
	mul.f32 	%f532, %f2, %f531;
	add.f32 	%f533, %f115, 0f00000000;
	add.f32 	%f171, %f532, %f533;
	sub.f32 	%f172, %f153, %f529;
	mul.f32 	%f534, %f2, %f859;
	sub.f32 	%f173, %f154, %f534;
	mov.f32 	%f861, 0f00000000;
	sub.f32 	%f535, %f861, %f133;
	sub.f32 	%f174, %f535, %f532;
	mov.f32 	%f862, %f861;
	mov.f32 	%f863, %f861;
	@%p4 bra 	$L__BB6_37;
	fma.rn.f32 	%f536, %f883, %f34, %f40;
	add.f32 	%f537, %f36, %f536;
	mul.f32 	%f538, %f537, 0f3E800000;
	sub.f32 	%f539, %f9, %f880;
	mul.f32 	%f540, %f2, %f539;
	sub.f32 	%f541, %f10, %f881;
	fma.rn.f32 	%f542, %f2, %f541, %f540;
	mul.f32 	%f543, %f542, 0f3F000000;
	add.f32 	%f544, %f538, %f538;
	mul.f32 	%f861, %f544, %f543;
	mul.f32 	%f862, %f538, %f28;
	add.f32 	%f863, %f543, %f543;
$L__BB6_37:
	ld.param.u32 	%r201, [vanka_smooth_local_param_21];
	ld.param.u32 	%r187, [vanka_smooth_local_param_20];
	fma.rn.f32 	%f181, %f2, %f861, %f147;
	fma.rn.f32 	%f182, %f2, %f862, %f148;
	mul.f32 	%f546, %f34, 0f3E800000;
	mul.f32 	%f547, %f546, %f863;
	mov.f32 	%f864, 0f00000000;
	sub.f32 	%f548, %f864, %f115;
	fma.rn.f32 	%f183, %f2, %f547, %f548;
	fma.rn.f32 	%f184, %f2, %f861, %f172;
	fma.rn.f32 	%f185, %f2, %f862, %f173;
	fma.rn.f32 	%f186, %f2, %f547, %f174;
	mov.u32 	%r147, %tid.x;
	sub.s32 	%r148, %r147, %r201;
	mov.u32 	%r149, %ctaid.x;
	mad.lo.s32 	%r150, %r187, %r149, %r148;
	setp.lt.s32 	%p51, %r150, 1;
	or.pred  	%p52, %p51, %p2;
	mov.f32 	%f865, %f864;
	mov.f32 	%f866, %f864;
	@%p52 bra 	$L__BB6_39;
	fma.rn.f32 	%f549, %f883, %f34, %f35;
	add.f32 	%f550, %f549, %f41;
	add.f32 	%f551, %f550, %f38;
	mul.f32 	%f552, %f551, 0f3E800000;
	sub.f32 	%f553, %f879, %f11;
	mul.f32 	%f554, %f2, %f553;
	sub.f32 	%f555, %f882, %f12;
	fma.rn.f32 	%f556, %f2, %f555, %f554;
	mul.f32 	%f557, %f556, 0f3F000000;
	mul.f32 	%f865, %f2, %f552;
	add.f32 	%f558, %f552, %f552;
	mul.f32 	%f864, %f558, %f557;
	add.f32 	%f866, %f557, %f557;
$L__BB6_39:
	mul.f32 	%f560, %f2, %f864;
	sub.f32 	%f193, %f169, %f560;
	mul.f32 	%f561, %f2, %f865;
	sub.f32 	%f194, %f170, %f561;
	mul.f32 	%f562, %f34, 0f3E800000;
	mul.f32 	%f563, %f562, %f866;
	mul.f32 	%f564, %f2, %f563;
	sub.f32 	%f195, %f171, %f564;
	sub.f32 	%f196, %f159, %f560;
	sub.f32 	%f197, %f160, %f561;
	sub.f32 	%f198, %f136, %f564;
	mov.f32 	%f867, 0f00000000;
	mov.f32 	%f868, %f867;
	mov.f32 	%f869, %f867;
	mov.f32 	%f870, %f867;
	@%p5 bra 	$L__BB6_41;
	fma.rn.f32 	%f565, %f883, %f34, %f36;
	add.f32 	%f566, %f565, %f38;
	add.f32 	%f567, %f566, %f42;
	mul.f32 	%f568, %f567, 0f3E800000;
	sub.f32 	%f569, %f880, %f13;
	mul.f32 	%f570, %f2, %f569;
	sub.f32 	%f571, %f14, %f882;
	fma.rn.f32 	%f572, %f2, %f571, %f570;
	mul.f32 	%f573, %f572, 0f3F000000;
	mul.f32 	%f869, %f2, %f568;
	add.f32 	%f574, %f568, %f568;
	mul.f32 	%f867, %f574, %f573;
	neg.f32 	%f868, %f869;
	add.f32 	%f870, %f573, %f573;
$L__BB6_41:
	ld.param.u32 	%r202, [vanka_smooth_local_param_21];
	ld.param.u32 	%r188, [vanka_smooth_local_param_20];
	mov.u32 	%r151, %tid.x;
	sub.s32 	%r152, %r151, %r202;
	mov.u32 	%r153, %ctaid.x;
	mad.lo.s32 	%r154, %r188, %r153, %r152;
	setp.lt.s32 	%p53, %r154, 1;
	mul.f32 	%f576, %f2, %f867;
	sub.f32 	%f577, %f181, %f576;
	mul.f32 	%f578, %f2, %f869;
	sub.f32 	%f579, %f182, %f578;
	mul.f32 	%f580, %f34, 0f3E800000;
	mul.f32 	%f581, %f580, %f870;
	mul.f32 	%f582, %f2, %f581;
	sub.f32 	%f583, %f183, %f582;
	add.f32 	%f584, %f196, %f576;
	fma.rn.f32 	%f585, %f2, %f868, %f197;
	add.f32 	%f207, %f582, %f198;
	mov.f32 	%f586, 0f3F800000;
	sub.f32 	%f587, %f586, %f52;
	mul.f32 	%f588, %f587, 0f3A83126F;
	fma.rn.f32 	%f589, %f29, %f52, %f588;
	add.f32 	%f590, %f30, %f589;
	mul.f32 	%f591, %f590, 0f3F000000;
	mul.f32 	%f592, %f879, %f591;
	sub.f32 	%f208, %f193, %f592;
	sub.f32 	%f209, %f194, %f591;
	add.f32 	%f210, %f195, 0f00000000;
	add.f32 	%f593, %f589, %f31;
	mul.f32 	%f594, %f593, 0f3F000000;
	mul.f32 	%f595, %f880, %f594;
	sub.f32 	%f211, %f577, %f595;
	sub.f32 	%f212, %f579, %f594;
	add.f32 	%f213, %f583, 0f00000000;
	add.f32 	%f596, %f32, %f589;
	mul.f32 	%f597, %f596, 0f3F000000;
	mul.f32 	%f598, %f881, %f597;
	sub.f32 	%f214, %f184, %f598;
	sub.f32 	%f215, %f185, %f597;
	add.f32 	%f216, %f186, 0f00000000;
	add.f32 	%f599, %f589, %f33;
	mul.f32 	%f600, %f599, 0f3F000000;
	mul.f32 	%f601, %f882, %f600;
	sub.f32 	%f217, %f584, %f601;
	sub.f32 	%f218, %f585, %f600;
	mov.f32 	%f871, 0f00000000;
	mov.f32 	%f872, %f871;
	@%p53 bra 	$L__BB6_43;
	add.f32 	%f602, %f883, %f24;
	mul.f32 	%f603, %f602, 0f3F000000;
	mul.f32 	%f604, %f883, 0fBF6AC083;
	max.f32 	%f605, %f23, %f604;
	setp.gt.f32 	%p54, %f23, %f604;
	add.f32 	%f606, %f883, %f605;
	sub.f32 	%f607, %f606, %f43;
	mul.f32 	%f608, %f603, %f607;
	mul.f32 	%f871, %f2, %f608;
	mul.f32 	%f609, %f607, 0f3F000000;
	mul.f32 	%f610, %f2, %f609;
	selp.f32 	%f611, 0f3F800000, 0f3DA9FBE8, %p54;
	mul.f32 	%f612, %f611, %f603;
	fma.rn.f32 	%f872, %f2, %f612, %f610;
$L__BB6_43:
	sub.f32 	%f223, %f208, %f871;
	sub.f32 	%f224, %f210, %f872;
	mov.f32 	%f873, 0f00000000;
	mov.f32 	%f874, %f873;
	@%p1 bra 	$L__BB6_45;
	add.f32 	%f614, %f883, %f25;
	mul.f32 	%f615, %f614, 0f3F000000;
	mul.f32 	%f616, %f883, 0fBF6AC083;
	max.f32 	%f617, %f23, %f616;
	setp.gt.f32 	%p55, %f23, %f616;
	add.f32 	%f618, %f883, %f617;
	sub.f32 	%f619, %f44, %f618;
	mul.f32 	%f620, %f615, %f619;
	mul.f32 	%f873, %f2, %f620;
	mul.f32 	%f621, %f619, 0f3F000000;
	mul.f32 	%f622, %f2, %f621;
	selp.f32 	%f623, 0f3F800000, 0f3DA9FBE8, %p55;
	mul.f32 	%f624, %f623, %f615;
	mul.f32 	%f625, %f2, %f624;
	sub.f32 	%f874, %f622, %f625;
$L__BB6_45:
	ld.param.u32 	%r203, [vanka_smooth_local_param_21];
	ld.param.u32 	%r189, [vanka_smooth_local_param_20];
	mov.u32 	%r155, %tid.y;
	sub.s32 	%r156, %r155, %r203;
	mov.u32 	%r157, %ctaid.y;
	mad.lo.s32 	%r158, %r189, %r157, %r156;
	setp.lt.s32 	%p56, %r158, 1;
	sub.f32 	%f229, %f211, %f873;
	sub.f32 	%f230, %f213, %f874;
	mov.f32 	%f875, 0f00000000;
	mov.f32 	%f876, %f875;
	@%p56 bra 	$L__BB6_47;
	add.f32 	%f627, %f883, %f26;
	mul.f32 	%f628, %f627, 0f3F000000;
	mul.f32 	%f629, %f883, 0fBF6AC083;
	max.f32 	%f630, %f23, %f629;
	setp.gt.f32 	%p57, %f23, %f629;
	add.f32 	%f631, %f883, %f630;
	sub.f32 	%f632, %f45, %f631;
	mul.f32 	%f633, %f628, %f632;
	mul.f32 	%f875, %f2, %f633;
	mul.f32 	%f634, %f632, 0f3F000000;
	mul.f32 	%f635, %f2, %f634;
	selp.f32 	%f636, 0f3F800000, 0f3DA9FBE8, %p57;
	mul.f32 	%f637, %f636, %f628;
	mul.f32 	%f638, %f2, %f637;
	sub.f32 	%f876, %f635, %f638;
$L__BB6_47:
	sub.f32 	%f235, %f214, %f875;
	sub.f32 	%f236, %f216, %f876;
	mov.f32 	%f877, 0f00000000;
	mov.f32 	%f878, %f877;
	@%p2 bra 	$L__BB6_49;
	add.f32 	%f640, %f883, %f27;
	mul.f32 	%f641, %f640, 0f3F000000;
	mul.f32 	%f642, %f883, 0fBF6AC083;
	max.f32 	%f643, %f23, %f642;
	setp.gt.f32 	%p58, %f23, %f642;
	add.f32 	%f644, %f883, %f643;
	sub.f32 	%f645, %f644, %f46;
	mul.f32 	%f646, %f641, %f645;
	mul.f32 	%f877, %f2, %f646;
	mul.f32 	%f647, %f645, 0f3F000000;
	mul.f32 	%f648, %f2, %f647;
	selp.f32 	%f649, 0f3F800000, 0f3DA9FBE8, %p58;
	mul.f32 	%f650, %f649, %f641;
	fma.rn.f32 	%f878, %f2, %f650, %f648;
$L__BB6_49:
	sub.f32 	%f651, %f217, %f877;
	add.f32 	%f652, %f207, 0f00000000;
	sub.f32 	%f653, %f652, %f878;
	add.f32 	%f654, %f209, 0fBF800000;
	add.f32 	%f655, %f212, 0fBF800000;
	add.f32 	%f656, %f215, 0fBF800000;
	add.f32 	%f657, %f218, 0fBF800000;
	add.f32 	%f658, %f831, 0f3F800000;
	rcp.rn.f32 	%f659, %f654;
	mov.f32 	%f660, 0f00000000;
	sub.f32 	%f661, %f660, %f110;
	mul.f32 	%f662, %f659, %f661;
	mul.f32 	%f663, %f662, %f112;
	sub.f32 	%f664, %f655, %f663;
	add.f32 	%f665, %f113, 0f00000000;
	mul.f32 	%f666, %f662, %f665;
	sub.f32 	%f667, %f660, %f113;
	sub.f32 	%f668, %f667, %f666;
	add.f32 	%f669, %f114, 0f00000000;
	mul.f32 	%f670, %f662, %f669;
	sub.f32 	%f671, %f660, %f114;
	sub.f32 	%f672, %f671, %f670;
	mul.f32 	%f673, %f662, %f224;
	sub.f32 	%f674, %f230, %f673;
	sub.f32 	%f675, %f660, %f129;
	mul.f32 	%f676, %f659, %f675;
	mul.f32 	%f677, %f676, %f112;
	sub.f32 	%f678, %f660, %f130;
	sub.f32 	%f679, %f678, %f677;
	mul.f32 	%f680, %f676, %f665;
	sub.f32 	%f681, %f656, %f680;
	mul.f32 	%f682, %f676, %f669;
	sub.f32 	%f683, %f660, %f132;
	sub.f32 	%f684, %f683, %f682;
	mul.f32 	%f685, %f676, %f224;
	sub.f32 	%f686, %f236, %f685;
	add.f32 	%f687, %f129, 0f00000000;
	mul.f32 	%f688, %f659, %f687;
	mul.f32 	%f689, %f688, %f112;
	add.f32 	%f690, %f130, 0f00000000;
	sub.f32 	%f691, %f690, %f689;
	mul.f32 	%f692, %f688, %f665;
	sub.f32 	%f693, %f135, %f692;
	mul.f32 	%f694, %f688, %f669;
	sub.f32 	%f695, %f657, %f694;
	mul.f32 	%f696, %f688, %f224;
	sub.f32 	%f697, %f653, %f696;
	mul.f32 	%f698, %f659, %f835;
	mul.f32 	%f699, %f698, %f112;
	sub.f32 	%f700, %f834, %f699;
	mul.f32 	%f701, %f698, %f665;
	sub.f32 	%f702, %f833, %f701;
	mul.f32 	%f703, %f698, %f669;
	sub.f32 	%f704, %f832, %f703;
	mul.f32 	%f705, %f698, %f224;
	sub.f32 	%f706, %f658, %f705;
	rcp.rn.f32 	%f707, %f664;
	mul.f32 	%f708, %f707, %f679;
	mul.f32 	%f709, %f708, %f668;
	sub.f32 	%f710, %f681, %f709;
	mul.f32 	%f711, %f708, %f672;
	sub.f32 	%f712, %f684, %f711;
	mul.f32 	%f713, %f708, %f674;
	sub.f32 	%f714, %f686, %f713;
	mul.f32 	%f715, %f707, %f691;
	mul.f32 	%f716, %f715, %f668;
	sub.f32 	%f717, %f693, %f716;
	mul.f32 	%f718, %f715, %f672;
	sub.f32 	%f719, %f695, %f718;
	mul.f32 	%f720, %f715, %f674;
	sub.f32 	%f721, %f697, %f720;
	mul.f32 	%f722, %f707, %f700;
	mul.f32 	%f723, %f722, %f668;
	sub.f32 	%f724, %f702, %f723;
	mul.f32 	%f725, %f722, %f672;
	sub.f32 	%f726, %f704, %f725;
	mul.f32 	%f727, %f722, %f674;
	sub.f32 	%f728, %f706, %f727;
	rcp.rn.f32 	%f729, %f710;
	mul.f32 	%f730, %f729, %f717;
	mul.f32 	%f731, %f730, %f712;
	sub.f32 	%f732, %f719, %f731;
	mul.f32 	%f733, %f730, %f714;
	sub.f32 	%f734, %f721, %f733;
	mul.f32 	%f735, %f729, %f724;
	mul.f32 	%f736, %f735, %f712;
	sub.f32 	%f737, %f726, %f736;
	mul.f32 	%f738, %f735, %f714;
	sub.f32 	%f739, %f728, %f738;
	rcp.rn.f32 	%f740, %f732;
	mul.f32 	%f741, %f740, %f737;
	mul.f32 	%f742, %f741, %f734;
	sub.f32 	%f743, %f739, %f742;
	mul.f32 	%f744, %f223, %f662;
	sub.f32 	%f745, %f229, %f744;
	mul.f32 	%f746, %f223, %f676;
	sub.f32 	%f747, %f235, %f746;
	mul.f32 	%f748, %f708, %f745;
	sub.f32 	%f749, %f747, %f748;
	mul.f32 	%f750, %f223, %f688;
	sub.f32 	%f751, %f651, %f750;
	mul.f32 	%f752, %f745, %f715;
	sub.f32 	%f753, %f751, %f752;
	mul.f32 	%f754, %f749, %f730;
	sub.f32 	%f755, %f753, %f754;
	mul.f32 	%f756, %f223, %f698;
	sub.f32 	%f757, %f836, %f756;
	mul.f32 	%f758, %f745, %f722;
	sub.f32 	%f759, %f757, %f758;
	mul.f32 	%f760, %f749, %f735;
	sub.f32 	%f761, %f759, %f760;
	mul.f32 	%f762, %f755, %f741;
	sub.f32 	%f763, %f761, %f762;
	div.rn.f32 	%f764, %f763, %f743;
	mul.f32 	%f765, %f734, %f764;
	sub.f32 	%f766, %f755, %f765;
	div.rn.f32 	%f767, %f766, %f732;
	mul.f32 	%f768, %f712, %f767;
	sub.f32 	%f769, %f749, %f768;
	mul.f32 	%f770, %f764, %f714;
	sub.f32 	%f771, %f769, %f770;
	div.rn.f32 	%f772, %f771, %f710;
	mul.f32 	%f773, %f668, %f772;
	sub.f32 	%f774, %f745, %f773;
	mul.f32 	%f775, %f767, %f672;
	sub.f32 	%f776, %f774, %f775;
	mul.f32 	%f777, %f764, %f674;
	sub.f32 	%f778, %f776, %f777;
	div.rn.f32 	%f779, %f778, %f664;
	mul.f32 	%f780, %f112, %f779;
	sub.f32 	%f781, %f223, %f780;
	mul.f32 	%f782, %f772, %f665;
	sub.f32 	%f783, %f781, %f782;
	mul.f32 	%f784, %f767, %f669;
	sub.f32 	%f785, %f783, %f784;
	mul.f32 	%f786, %f764, %f224;
	sub.f32 	%f787, %f785, %f786;
	div.rn.f32 	%f788, %f787, %f654;
	mul.f32 	%f789, %f788, 0f3F000000;
	sub.f32 	%f879, %f879, %f789;
	mul.f32 	%f790, %f779, 0f3F000000;
	sub.f32 	%f880, %f880, %f790;
	mul.f32 	%f791, %f772, 0f3F000000;
	sub.f32 	%f881, %f881, %f791;
	mul.f32 	%f792, %f767, 0f3F000000;
	sub.f32 	%f882, %f882, %f792;
	mul.f32 	%f793, %f764, 0f3F000000;
	sub.f32 	%f794, %f883, %f793;
	max.f32 	%f883, %f794, %f16;
	add.s32 	%r208, %r208, 1;
	setp.ne.s32 	%p59, %r208, 0;
	@%p59 bra 	$L__BB6_11;
$L__BB6_50:
	ld.param.u32 	%r204, [vanka_smooth_local_param_21];
	ld.param.u32 	%r190, [vanka_smooth_local_param_20];
	ld.param.u32 	%r178, [vanka_smooth_local_param_19];
	ld.param.u64 	%rd113, [vanka_smooth_local_param_2];
	ld.param.u64 	%rd112, [vanka_smooth_local_param_1];
	ld.param.u64 	%rd111, [vanka_smooth_local_param_0];
	sub.f32 	%f795, %f879, %f3;
	mov.u32 	%r159, %tid.y;
	sub.s32 	%r160, %r159, %r204;
	mov.u32 	%r161, %ctaid.y;
	mad.lo.s32 	%r162, %r190, %r161, %r160;
	mov.u32 	%r163, %tid.x;
	sub.s32 	%r164, %r163, %r204;
	mov.u32 	%r165, %ctaid.x;
	mad.lo.s32 	%r166, %r190, %r165, %r164;
	mad.lo.s32 	%r167, %r162, %r178, %r166;
	add.s32 	%r168, %r167, %r162;
	cvta.to.global.u64 	%rd101, %rd111;
	mul.wide.s32 	%rd102, %r168, 4;
	add.s64 	%rd103, %rd101, %rd102;
	ld.global.f32 	%f796, [%rd103];
	fma.rn.f32 	%f797, %f795, 0f3F000000, %f796;
	st.global.f32 	[%rd103], %f797;
	sub.f32 	%f798, %f880, %f4;
	ld.global.f32 	%f799, [%rd103+4];
	fma.rn.f32 	%f800, %f798, 0f3F000000, %f799;
	st.global.f32 	[%rd103+4], %f800;
	sub.f32 	%f801, %f881, %f5;
	cvta.to.global.u64 	%rd104, %rd112;
	mul.wide.s32 	%rd105, %r167, 4;
	add.s64 	%rd106, %rd104, %rd105;
	ld.global.f32 	%f802, [%rd106];
	fma.rn.f32 	%f803, %f801, 0f3F000000, %f802;
	st.global.f32 	[%rd106], %f803;
	sub.f32 	%f804, %f882, %f6;
	mul.wide.s32 	%rd107, %r178, 4;
	add.s64 	%rd108, %rd106, %rd107;
	ld.global.f32 	%f805, [%rd108];
	fma.rn.f32 	%f806, %f804, 0f3F000000, %f805;
	st.global.f32 	[%rd108], %f806;
	sub.f32 	%f807, %f883, %f15;
	cvta.to.global.u64 	%rd109, %rd113;
	add.s64 	%rd110, %rd109, %rd105;
	st.global.f32 	[%rd110], %f807;
$L__BB6_51:
	ret;

}


// ===== COMPILED SASS (sm_100) =====

	.target	sm_100

	.elftype	@"ET_EXEC"


//--------------------- .note.nv.tkinfo           --------------------------
	.section	.note.nv.tkinfo,"",@"SHT_NOTE"
	.sectionflags	@"SHF_NOTE_NV_TKINFO"
	.tkinfo
        /*0018*/ 	.word	0x00000002
        /*0030*/ 	.string	""
        /*0030*/ 	.string	"ptxas"
        /*0030*/ 	.string	"Cuda compilation tools, release 13.0, V13.0.88"
        /*0030*/ 	.string	"Build cuda_13.0.r13.0/compiler.36424714_0"
        /*0030*/ 	.string	"-arch sm_100 -m 64 "



//--------------------- .note.nv.cuinfo           --------------------------
	.section	.note.nv.cuinfo,"",@"SHT_NOTE"
	.sectionflags	@"SHF_NOTE_NV_CUINFO"
        /*0018*/ 	.short	0x0002
        /*001a*/ 	.short	0x0064
        /*001c*/ 	.short	0x0082
	.zero		2


//--------------------- .nv.info                  --------------------------
	.section	.nv.info,"",@"SHT_CUDA_INFO"
	.align	4


	//----- nvinfo : EIATTR_REGCOUNT
	.align		4
        /*0000*/ 	.byte	0x04, 0x2f
        /*0002*/ 	.short	(.L_1 - .L_0)
	.align		4
.L_0:
        /*0004*/ 	.word	index@(compute_residual)
        /*0008*/ 	.word	0x00000040


	//----- nvinfo : EIATTR_FRAME_SIZE
	.align		4
.L_1:
        /*000c*/ 	.byte	0x04, 0x11
        /*000e*/ 	.short	(.L_3 - .L_2)
	.align		4
.L_2:
        /*0010*/ 	.word	index@($__internal_12_$__cuda_sm3x_div_rn_noftz_f32_slowpath)
        /*0014*/ 	.word	0x00000000


	//----- nvinfo : EIATTR_FRAME_SIZE
	.align		4
.L_3:
        /*0018*/ 	.byte	0x04, 0x11
        /*001a*/ 	.short	(.L_5 - .L_4)
	.align		4
.L_4:
        /*001c*/ 	.word	index@($__internal_11_$__cuda_sm20_rcp_rn_f32_slowpath)
        /*0020*/ 	.word	0x00000000


	//----- nvinfo : EIATTR_FRAME_SIZE
	.align		4
.L_5:
        /*0024*/ 	.byte	0x04, 0x11
        /*0026*/ 	.short	(.L_7 - .L_6)
	.align		4
.L_6:
        /*0028*/ 	.word	index@(compute_residual)
        /*002c*/ 	.word	0x00000000


	//----- nvinfo : EIATTR_REGCOUNT
	.align		4
.L_7:
        /*0030*/ 	.byte	0x04, 0x2f
        /*0032*/ 	.short	(.L_9 - .L_8)
	.align		4
.L_8:
        /*0034*/ 	.word	index@(compute_jvp)
        /*0038*/ 	.word	0x00000048


	//----- nvinfo : EIATTR_FRAME_SIZE
	.align		4
.L_9:
        /*003c*/ 	.byte	0x04, 0x11
        /*003e*/ 	.short	(.L_11 - .L_10)
	.align		4
.L_10:
        /*0040*/ 	.word	index@($__internal_10_$__cuda_sm3x_div_rn_noftz_f32_slowpath)
        /*0044*/ 	.word	0x00000000


	//----- nvinfo : EIATTR_FRAME_SIZE
	.align		4
.L_11:
        /*0048*/ 	.byte	0x04, 0x11
        /*004a*/ 	.short	(.L_13 - .L_12)
	.align		4
.L_12:
        /*004c*/ 	.word	index@($__internal_9_$__cuda_sm20_rcp_rn_f32_slowpath)
        /*0050*/ 	.word	0x00000000


	//----- nvinfo : EIATTR_FRAME_SIZE
	.align		4
.L_13:
        /*0054*/ 	.byte	0x04, 0x11
        /*0056*/ 	.short	(.L_15 - .L_14)
	.align		4
.L_14:
        /*0058*/ 	.word	index@(compute_jvp)
        /*005c*/ 	.word	0x00000000


	//----- nvinfo : EIATTR_REGCOUNT
	.align		4
.L_15:
        /*0060*/ 	.byte	0x04, 0x2f
        /*0062*/ 	.short	(.L_17 - .L_16)
	.align		4
.L_16:
        /*0064*/ 	.word	index@(compute_vjp)
        /*0068*/ 	.word	0x0000005b


	//----- nvinfo : EIATTR_FRAME_SIZE
	.align		4
.L_17:
        /*006c*/ 	.byte	0x04, 0x11
        /*006e*/ 	.short	(.L_19 - .L_18)
	.align		4
.L_18:
        /*0070*/ 	.word	index@($__internal_8_$__cuda_sm3x_div_rn_noftz_f32_slowpath)
        /*0074*/ 	.word	0x00000000


	//----- nvinfo : EIATTR_FRAME_SIZE
	.align		4
.L_19:
        /*0078*/ 	.byte	0x04, 0x11
        /*007a*/ 	.short	(.L_21 - .L_20)
	.align		4
.L_20:
        /*007c*/ 	.word	index@($__internal_7_$__cuda_sm20_rcp_rn_f32_slowpath)
        /*0080*/ 	.word	0x00000000


	//----- nvinfo : EIATTR_FRAME_SIZE
	.align		4
.L_21:
        /*0084*/ 	.byte	0x04, 0x11
        /*0086*/ 	.short	(.L_23 - .L_22)
	.align		4
.L_22:
        /*0088*/ 	.word	index@(compute_vjp)
        /*008c*/ 	.word	0x00000000


	//----- nvinfo : EIATTR_REGCOUNT
	.align		4
.L_23:
        /*0090*/ 	.byte	0x04, 0x2f
        /*0092*/ 	.short	(.L_25 - .L_24)
	.align		4
.L_24:
        /*0094*/ 	.word	index@(vanka_smooth)
        /*0098*/ 	.word	0x0000006d


	//----- nvinfo : EIATTR_FRAME_SIZE
	.align		4
.L_25:
        /*009c*/ 	.byte	0x04, 0x11
        /*009e*/ 	.short	(.L_27 - .L_26)
	.align		4
.L_26:
        /*00a0*/ 	.word	index@($__internal_6_$__cuda_sm3x_div_rn_noftz_f32_slowpath)
        /*00a4*/ 	.word	0x00000000


	//----- nvinfo : EIATTR_FRAME_SIZE
	.align		4
.L_27:
        /*00a8*/ 	.byte	0x04, 0x11
        /*00aa*/ 	.short	(.L_29 - .L_28)
	.align		4
.L_28:
        /*00ac*/ 	.word	index@($__internal_5_$__cuda_sm20_rcp_rn_f32_slowpath)
        /*00b0*/ 	.word	0x00000000


	//----- nvinfo : EIATTR_FRAME_SIZE
	.align		4
.L_29:
        /*00b4*/ 	.byte	0x04, 0x11
        /*00b6*/ 	.short	(.L_31 - .L_30)
	.align		4
.L_30:
        /*00b8*/ 	.word	index@(vanka_smooth)
        /*00bc*/ 	.word	0x00000000


	//----- nvinfo : EIATTR_REGCOUNT
	.align		4
.L_31:
        /*00c0*/ 	.byte	0x04, 0x2f
        /*00c2*/ 	.short	(.L_33 - .L_32)
	.align		4
.L_32:
        /*00c4*/ 	.word	index@(vanka_smooth_adjoint)
        /*00c8*/ 	.word	0x00000048


	//----- nvinfo : EIATTR_FRAME_SIZE
	.align		4
.L_33:
        /*00cc*/ 	.byte	0x04, 0x11
        /*00ce*/ 	.short	(.L_35 - .L_34)
	.align		4
.L_34:
        /*00d0*/ 	.word	index@($__internal_4_$__cuda_sm3x_div_rn_noftz_f32_slowpath)
        /*00d4*/ 	.word	0x00000000


	//----- nvinfo : EIATTR_FRAME_SIZE
	.align		4
.L_35:
        /*00d8*/ 	.byte	0x04, 0x11
        /*00da*/ 	.short	(.L_37 - .L_36)
	.align		4
.L_36:
        /*00dc*/ 	.word	index@($__internal_3_$__cuda_sm20_rcp_rn_f32_slowpath)
        /*00e0*/ 	.word	0x00000000


	//----- nvinfo : EIATTR_FRAME_SIZE
	.align		4
.L_37:
        /*00e4*/ 	.byte	0x04, 0x11
        /*00e6*/ 	.short	(.L_39 - .L_38)
	.align		4
.L_38:
        /*00e8*/ 	.word	index@(vanka_smooth_adjoint)
        /*00ec*/ 	.word	0x00000000


	//----- nvinfo : EIATTR_REGCOUNT
	.align		4
.L_39:
        /*00f0*/ 	.byte	0x04, 0x2f
        /*00f2*/ 	.short	(.L_41 - .L_40)
	.align		4
.L_40:
        /*00f4*/ 	.word	index@(compute_grad_beta)
        /*00f8*/ 	.word	0x0000001a


	//----- nvinfo : EIATTR_FRAME_SIZE
	.align		4
.L_41:
        /*00fc*/ 	.byte	0x04, 0x11
        /*00fe*/ 	.short	(.L_43 - .L_42)
	.align		4
.L_42:
        /*0100*/ 	.word	index@($__internal_2_$__cuda_sm20_rcp_rn_f32_slowpath)
        /*0104*/ 	.word	0x00000000


	//----- nvinfo : EIATTR_FRAME_SIZE
	.align		4
.L_43:
        /*0108*/ 	.byte	0x04, 0x11
        /*010a*/ 	.short	(.L_45 - .L_44)
	.align		4
.L_44:
        /*010c*/ 	.word	index@(compute_grad_beta)
        /*0110*/ 	.word	0x00000000


	//----- nvinfo : EIATTR_REGCOUNT
	.align		4
.L_45:
        /*0114*/ 	.byte	0x04, 0x2f
        /*0116*/ 	.short	(.L_47 - .L_46)
	.align		4
.L_46:
        /*0118*/ 	.word	index@(vanka_smooth_local)
        /*011c*/ 	.word	0x0000006d


	//----- nvinfo : EIATTR_FRAME_SIZE
	.align		4
.L_47:
        /*0120*/ 	.byte	0x04, 0x11
        /*0122*/ 	.short	(.L_49 - .L_48)
	.align		4
.L_48:
        /*0124*/ 	.word	index@($__internal_1_$__cuda_sm3x_div_rn_noftz_f32_slowpath)
        /*0128*/ 	.word	0x00000000


	//----- nvinfo : EIATTR_FRAME_SIZE
	.align		4
.L_49:
        /*012c*/ 	.byte	0x04, 0x11
        /*012e*/ 	.short	(.L_51 - .L_50)
	.align		4
.L_50:
        /*0130*/ 	.word	index@($__internal_0_$__cuda_sm20_rcp_rn_f32_slowpath)
        /*0134*/ 	.word	0x00000000


	//----- nvinfo : EIATTR_FRAME_SIZE
	.align		4
.L_51:
        /*0138*/ 	.byte	0x04, 0x11
        /*013a*/ 	.short	(.L_53 - .L_52)
	.align		4
.L_52:
        /*013c*/ 	.word	index@(vanka_smooth_local)
        /*0140*/ 	.word	0x00000000


	//----- nvinfo : EIATTR_MIN_STACK_SIZE
	.align		4
.L_53:
        /*0144*/ 	.byte	0x04, 0x12
        /*0146*/ 	.short	(.L_55 - .L_54)
	.align		4
.L_54:
        /*0148*/ 	.word	index@(vanka_smooth_local)
        /*014c*/ 	.word	0x00000000


	//----- nvinfo : EIATTR_MIN_STACK_SIZE
	.align		4
.L_55:
        /*0150*/ 	.byte	0x04, 0x12
        /*0152*/ 	.short	(.L_57 - .L_56)
	.align		4
.L_56:
        /*0154*/ 	.word	index@(compute_grad_beta)
        /*0158*/ 	.word	0x00000000


	//----- nvinfo : EIATTR_MIN_STACK_SIZE
	.align		4
.L_57:
        /*015c*/ 	.byte	0x04, 0x12
        /*015e*/ 	.short	(.L_59 - .L_58)
	.align		4
.L_58:
        /*0160*/ 	.word	index@(vanka_smooth_adjoint)
        /*0164*/ 	.word	0x00000000


	//----- nvinfo : EIATTR_MIN_STACK_SIZE
	.align		4
.L_59:
        /*0168*/ 	.byte	0x04, 0x12
        /*016a*/ 	.short	(.L_61 - .L_60)
	.align		4
.L_60:
        /*016c*/ 	.word	index@(vanka_smooth)
        /*0170*/ 	.word	0x00000000


	//----- nvinfo : EIATTR_MIN_STACK_SIZE
	.align		4
.L_61:
        /*0174*/ 	.byte	0x04, 0x12
        /*0176*/ 	.short	(.L_63 - .L_62)
	.align		4
.L_62:
        /*0178*/ 	.word	index@(compute_vjp)
        /*017c*/ 	.word	0x00000000


	//----- nvinfo : EIATTR_MIN_STACK_SIZE
	.align		4
.L_63:
        /*0180*/ 	.byte	0x04, 0x12
        /*0182*/ 	.short	(.L_65 - .L_64)
	.align		4
.L_64:
        /*0184*/ 	.word	index@(compute_jvp)
        /*0188*/ 	.word	0x00000000


	//----- nvinfo : EIATTR_MIN_STACK_SIZE
	.align		4
.L_65:
        /*018c*/ 	.byte	0x04, 0x12
        /*018e*/ 	.short	(.L_67 - .L_66)
	.align		4
.L_66:
        /*0190*/ 	.word	index@(compute_residual)
        /*0194*/ 	.word	0x00000000
.L_67:


//--------------------- .nv.compat                --------------------------
	.section	.nv.compat,"",@"SHT_CUDA_COMPAT_INFO"
	.align	4
        /*0000*/ 	.byte	0x02, 0x09, 0x00, 0x00, 0x02, 0x02, 0x01, 0x00, 0x02, 0x05, 0x05, 0x00, 0x03, 0x07, 0x01, 0x01
        /*0010*/ 	.byte	0x02, 0x03, 0x00, 0x00, 0x02, 0x06, 0x01, 0x00, 0x04, 0x0b, 0x08, 0x00, 0x01, 0x00, 0x00, 0x00
        /*0020*/ 	.byte	0x00, 0x00, 0x00, 0x00


//--------------------- .nv.info.vanka_smooth_local --------------------------
	.section	.nv.info.vanka_smooth_local,"",@"SHT_CUDA_INFO"
	.sectionflags	@""
	.align	4


	//----- nvinfo : EIATTR_CUDA_API_VERSION
	.align		4
        /*0000*/ 	.byte	0x04, 0x37
        /*0002*/ 	.short	(.L_69 - .L_68)
.L_68:
        /*0004*/ 	.word	0x00000082


	//----- nvinfo : EIATTR_KPARAM_INFO
	.align		4
.L_69:
        /*0008*/ 	.byte	0x04, 0x17
        /*000a*/ 	.short	(.L_71 - .L_70)
.L_70:
        /*000c*/ 	.word	0x00000000
        /*0010*/ 	.short	0x0018
        /*0012*/ 	.short	0x0098
        /*0014*/ 	.byte	0x00, 0xf0, 0x11, 0x00


	//----- nvinfo : EIATTR_KPARAM_INFO
	.align		4
.L_71:
        /*0018*/ 	.byte	0x04, 0x17
        /*001a*/ 	.short	(.L_73 - .L_72)
.L_72:
        /*001c*/ 	.word	0x00000000
        /*0020*/ 	.short	0x0017
        /*0022*/ 	.short	0x0094
        /*0024*/ 	.byte	0x00, 0xf0, 0x11, 0x00


	//----- nvinfo : EIATTR_KPARAM_INFO
	.align		4
.L_73:
        /*0028*/ 	.byte	0x04, 0x17
        /*002a*/ 	.short	(.L_75 - .L_74)
.L_74:
        /*002c*/ 	.word	0x00000000
        /*0030*/ 	.short	0x0016
        /*0032*/ 	.short	0x0090
        /*0034*/ 	.byte	0x00, 0xf0, 0x11, 0x00


	//----- nvinfo : EIATTR_KPARAM_INFO
	.align		4
.L_75:
        /*0038*/ 	.byte	0x04, 0x17
        /*003a*/ 	.short	(.L_77 - .L_76)
.L_76:
        /*003c*/ 	.word	0x00000000
        /*0040*/ 	.short	0x0015
        /*0042*/ 	.short	0x008c
        /*0044*/ 	.byte	0x00, 0xf0, 0x11, 0x00


	//----- nvinfo : EIATTR_KPARAM_INFO
	.align		4
.L_77:
        /*0048*/ 	.byte	0x04, 0x17
        /*004a*/ 	.short	(.L_79 - .L_78)
.L_78:
        /*004c*/ 	.word	0x00000000
        /*0050*/ 	.short	0x0014
        /*0052*/ 	.short	0x0088
        /*0054*/ 	.byte	0x00, 0xf0, 0x11, 0x00


	//----- nvinfo : EIATTR_KPARAM_INFO
	.align		4
.L_79:
        /*0058*/ 	.byte	0x04, 0x17
        /*005a*/ 	.short	(.L_81 - .L_80)
.L_80:
        /*005c*/ 	.word	0x00000000
        /*0060*/ 	.short	0x0013
        /*0062*/ 	.short	0x0084
        /*0064*/ 	.byte	0x00, 0xf0, 0x11, 0x00


	//----- nvinfo : EIATTR_KPARAM_INFO
	.align		4
.L_81:
        /*0068*/ 	.byte	0x04, 0x17
        /*006a*/ 	.short	(.L_83 - .L_82)
.L_82:
        /*006c*/ 	.word	0x00000000
        /*0070*/ 	.short	0x0012
        /*0072*/ 	.short	0x0080
        /*0074*/ 	.byte	0x00, 0xf0, 0x11, 0x00


	//----- nvinfo : EIATTR_KPARAM_INFO
	.align		4
.L_83:
        /*0078*/ 	.byte	0x04, 0x17
        /*007a*/ 	.short	(.L_85 - .L_84)
.L_84:
        /*007c*/ 	.word	0x00000000
        /*0080*/ 	.short	0x0011
        /*0082*/ 	.short	0x007c
        /*0084*/ 	.byte	0x00, 0xf0, 0x11, 0x00


	//----- nvinfo : EIATTR_KPARAM_INFO
	.align		4
.L_85:
        /*0088*/ 	.byte	0x04, 0x17
        /*008a*/ 	.short	(.L_87 - .L_86)
.L_86:
        /*008c*/ 	.word	0x00000000
        /*0090*/ 	.short	0x0010
        /*0092*/ 	.short	0x0078
        /*0094*/ 	.byte	0x00, 0xf0, 0x11, 0x00


	//----- nvinfo : EIATTR_KPARAM_INFO
	.align		4
.L_87:
        /*0098*/ 	.byte	0x04, 0x17
        /*009a*/ 	.short	(.L_89 - .L_88)
.L_88:
        /*009c*/ 	.word	0x00000000
        /*00a0*/ 	.short	0x000f
        /*00a2*/ 	.short	0x0074
        /*00a4*/ 	.byte	0x00, 0xf0, 0x11, 0x00


	//----- nvinfo : EIATTR_KPARAM_INFO
	.align		4
.L_89:
        /*00a8*/ 	.byte	0x04, 0x17
        /*00aa*/ 	.short	(.L_91 - .L_90)
.L_90:
        /*00ac*/ 	.word	0x00000000
        /*00b0*/ 	.short	0x000e
        /*00b2*/ 	.short	0x0070
        /*00b4*/ 	.byte	0x00, 0xf0, 0x11, 0x00


	//----- nvinfo : EIATTR_KPARAM_INFO
	.align		4
.L_91:
        /*00b8*/ 	.byte	0x04, 0x17
        /*00ba*/ 	.short	(.L_93 - .L_92)
.L_92:
        /*00bc*/ 	.word	0x00000000
        /*00c0*/ 	.short	0x000d
        /*00c2*/ 	.short	0x0068
        /*00c4*/ 	.byte	0x00, 0xf5, 0x21, 0x00


	//----- nvinfo : EIATTR_KPARAM_INFO
	.align		4
.L_93:
        /*00c8*/ 	.byte	0x04, 0x17
        /*00ca*/ 	.short	(.L_95 - .L_94)
.L_94:
        /*00cc*/ 	.word	0x00000000
        /*00d0*/ 	.short	0x000c
        /*00d2*/ 	.short	0x0060
        /*00d4*/ 	.byte	0x00, 0xf5, 0x21, 0x00


	//----- nvinfo : EIATTR_KPARAM_INFO
	.align		4
.L_95:
        /*00d8*/ 	.byte	0x04, 0x17
        /*00da*/ 	.short	(.L_97 - .L_96)
.L_96:
        /*00dc*/ 	.word	0x00000000
        /*00e0*/ 	.short	0x000b
        /*00e2*/ 	.short	0x0058
        /*00e4*/ 	.byte	0x00, 0xf5, 0x21, 0x00


	//----- nvinfo : EIATTR_KPARAM_INFO
	.align		4
.L_97:
        /*00e8*/ 	.byte	0x04, 0x17
        /*00ea*/ 	.short	(.L_99 - .L_98)
.L_98:
        /*00ec*/ 	.word	0x00000000
        /*00f0*/ 	.short	0x000a
        /*00f2*/ 	.short	0x0050
        /*00f4*/ 	.byte	0x00, 0xf5, 0x21, 0x00


	//----- nvinfo : EIATTR_KPARAM_INFO
	.align		4
.L_99:
        /*00f8*/ 	.byte	0x04, 0x17
        /*00fa*/ 	.short	(.L_101 - .L_100)
.L_100:
        /*00fc*/ 	.word	0x00000000
        /*0100*/ 	.short	0x0009
        /*0102*/ 	.short	0x0048
        /*0104*/ 	.byte	0x00, 0xf5, 0x21, 0x00


	//----- nvinfo : EIATTR_KPARAM_INFO
	.align		4
.L_101:
        /*0108*/ 	.byte	0x04, 0x17
        /*010a*/ 	.short	(.L_103 - .L_102)
.L_102:
        /*010c*/ 	.word	0x00000000
        /*0110*/ 	.short	0x0008
        /*0112*/ 	.short	0x0040
        /*0114*/ 	.byte	0x00, 0xf5, 0x21, 0x00


	//----- nvinfo : EIATTR_KPARAM_INFO
	.align		4
.L_103:
        /*0118*/ 	.byte	0x04, 0x17
        /*011a*/ 	.short	(.L_105 - .L_104)
.L_104:
        /*011c*/ 	.word	0x00000000
        /*0120*/ 	.short	0x0007
        /*0122*/ 	.short	0x0038
        /*0124*/ 	.byte	0x00, 0xf5, 0x21, 0x00


	//----- nvinfo : EIATTR_KPARAM_INFO
	.align		4
.L_105:
        /*0128*/ 	.byte	0x04, 0x17
        /*012a*/ 	.short	(.L_107 - .L_106)
.L_106:
        /*012c*/ 	.word	0x00000000
        /*0130*/ 	.short	0x0006
        /*0132*/ 	.short	0x0030
        /*0134*/ 	.byte	0x00, 0xf5, 0x21, 0x00


	//----- nvinfo : EIATTR_KPARAM_INFO
	.align		4
.L_107:
        /*0138*/ 	.byte	0x04, 0x17
        /*013a*/ 	.short	(.L_109 - .L_108)
.L_108:
        /*013c*/ 	.word	0x00000000
        /*0140*/ 	.short	0x0005
        /*0142*/ 	.short	0x0028
        /*0144*/ 	.byte	0x00, 0xf5, 0x21, 0x00


	//----- nvinfo : EIATTR_KPARAM_INFO
	.align		4
.L_109:
        /*0148*/ 	.byte	0x04, 0x17
        /*014a*/ 	.short	(.L_111 - .L_110)
.L_110:
        /*014c*/ 	.word	0x00000000
        /*0150*/ 	.short	0x0004
        /*0152*/ 	.short	0x0020
        /*0154*/ 	.byte	0x00, 0xf5, 0x21, 0x00


	//----- nvinfo : EIATTR_KPARAM_INFO
	.align		4
.L_111:
        /*0158*/ 	.byte	0x04, 0x17
        /*015a*/ 	.short	(.L_113 - .L_112)
.L_112:
        /*015c*/ 	.word	0x00000000
        /*0160*/ 	.short	0x0003
        /*0162*/ 	.short	0x0018
        /*0164*/ 	.byte	0x00, 0xf5, 0x21, 0x00


	//----- nvinfo : EIATTR_KPARAM_INFO
	.align		4
.L_113:
        /*0168*/ 	.byte	0x04, 0x17
        /*016a*/ 	.short	(.L_115 - .L_114)
.L_114:
        /*016c*/ 	.word	0x00000000
        /*0170*/ 	.short	0x0002
        /*0172*/ 	.short	0x0010
        /*0174*/ 	.byte	0x00, 0xf5, 0x21, 0x00


	//----- nvinfo : EIATTR_KPARAM_INFO
	.align		4
.L_115:
        /*0178*/ 	.byte	0x04, 0x17
        /*017a*/ 	.short	(.L_117 - .L_116)
.L_116:
        /*017c*/ 	.word	0x00000000
        /*0180*/ 	.short	0x0001
        /*0182*/ 	.short	0x0008
        /*0184*/ 	.byte	0x00, 0xf5, 0x21, 0x00


	//----- nvinfo : EIATTR_KPARAM_INFO
	.align		4
.L_117:
        /*0188*/ 	.byte	0x04, 0x17
        /*018a*/ 	.short	(.L_119 - .L_118)
.L_118:
        /*018c*/ 	.word	0x00000000
        /*0190*/ 	.short	0x0000
        /*0192*/ 	.short	0x0000
        /*0194*/ 	.byte	0x00, 0xf5, 0x21, 0x00


	//----- nvinfo : EIATTR_SPARSE_MMA_MASK
	.align		4
.L_119:
        /*0198*/ 	.byte	0x03, 0x50
        /*019a*/ 	.short	0x0000


	//----- nvinfo : EIATTR_MAXREG_COUNT
	.align		4
        /*019c*/ 	.byte	0x03, 0x1b
        /*019e*/ 	.short	0x00ff


	//----- nvinfo : EIATTR_NUM_BARRIERS
	.align		4
        /*01a0*/ 	.byte	0x02, 0x4c
        /*01a2*/ 	.byte	0x01
	.zero		1


	//----- nvinfo : EIATTR_MERCURY_ISA_VERSION
	.align		4
        /*01a4*/ 	.byte	0x03, 0x5f
        /*01a6*/ 	.short	0x0101


	//----- nvinfo : EIATTR_VRC_CTA_INIT_COUNT
	.align		4
        /*01a8*/ 	.byte	0x02, 0x4a
	.zero		1
	.zero		1


	//----- nvinfo : EIATTR_EXIT_INSTR_OFFSETS
	.align		4
        /*01ac*/ 	.byte	0x04, 0x1c
        /*01ae*/ 	.short	(.L_121 - .L_120)


	//   ....[0]....
.L_120:
        /*01b0*/ 	.word	0x00000100


	//   ....[1]....
        /*01b4*/ 	.word	0x000002a0


	//   ....[2]....
        /*01b8*/ 	.word	0x00000c90


	//   ....[3]....
        /*01bc*/ 	.word	0x00000ce0


	//   ....[4]....
        /*01c0*/ 	.word	0x00000d50


	//   ....[5]....
        /*01c4*/ 	.word	0x00004d70


	//----- nvinfo : EIATTR_CRS_STACK_SIZE
	.align		4
.L_121:
        /*01c8*/ 	.byte	0x04, 0x1e
        /*01ca*/ 	.short	(.L_123 - .L_122)
.L_122:
        /*01cc*/ 	.word	0x00000000


	//----- nvinfo : EIATTR_CBANK_PARAM_SIZE
	.align		4
.L_123:
        /*01d0*/ 	.byte	0x03, 0x19
        /*01d2*/ 	.short	0x009c


	//----- nvinfo : EIATTR_PARAM_CBANK
	.align		4
        /*01d4*/ 	.byte	0x04, 0x0a
        /*01d6*/ 	.short	(.L_125 - .L_124)
	.align		4
.L_124:
        /*01d8*/ 	.word	index@(.nv.constant0.vanka_smooth_local)
        /*01dc*/ 	.short	0x0380
        /*01de*/ 	.short	0x009c


	//----- nvinfo : EIATTR_SW_WAR
	.align		4
.L_125:
        /*01e0*/ 	.byte	0x04, 0x36
        /*01e2*/ 	.short	(.L_127 - .L_126)
.L_126:
        /*01e4*/ 	.word	0x00000008
.L_127:


//--------------------- .nv.info.compute_grad_beta --------------------------
	.section	.nv.info.compute_grad_beta,"",@"SHT_CUDA_INFO"
	.sectionflags	@""
	.align	4


	//----- nvinfo : EIATTR_CUDA_API_VERSION
	.align		4
        /*0000*/ 	.byte	0x04, 0x37
        /*0002*/ 	.short	(.L_129 - .L_128)
.L_128:
        /*0004*/ 	.word	0x00000082


	//----- nvinfo : EIATTR_KPARAM_INFO
	.align		4
.L_129:
        /*0008*/ 	.byte	0x04, 0x17
        /*000a*/ 	.short	(.L_131 - .L_130)
.L_130:
        /*000c*/ 	.word	0x00000000
        /*0010*/ 	.short	0x0013
        /*0012*/ 	.short	0x007c
        /*0014*/ 	.byte	0x00, 0xf0, 0x11, 0x00


	//----- nvinfo : EIATTR_KPARAM_INFO
	.align		4
.L_131:
        /*0018*/ 	.byte	0x04, 0x17
        /*001a*/ 	.short	(.L_133 - .L_132)
.L_132:
        /*001c*/ 	.word	0x00000000
        /*0020*/ 	.short	0x0012
        /*0022*/ 	.short	0x0078
        /*0024*/ 	.byte	0x00, 0xf0, 0x11, 0x00


	//----- nvinfo : EIATTR_KPARAM_INFO
	.align		4
.L_133:
        /*0028*/ 	.byte	0x04, 0x17
        /*002a*/ 	.short	(.L_135 - .L_134)
.L_134:
        /*002c*/ 	.word	0x00000000
        /*0030*/ 	.short	0x0011
        /*0032*/ 	.short	0x0074
        /*0034*/ 	.byte	0x00, 0xf0, 0x11, 0x00


	//----- nvinfo : EIATTR_KPARAM_INFO
	.align		4
.L_135:
        /*0038*/ 	.byte	0x04, 0x17
        /*003a*/ 	.short	(.L_137 - .L_136)
.L_136:
        /*003c*/ 	.word	0x00000000
        /*0040*/ 	.short	0x0010
        /*0042*/ 	.short	0x0070
        /*0044*/ 	.byte	0x00, 0xf0, 0x11, 0x00


	//----- nvinfo : EIATTR_KPARAM_INFO
	.align		4
.L_137:
        /*0048*/ 	.byte	0x04, 0x17
        /*004a*/ 	.short	(.L_139 - .L_138)
.L_138:
        /*004c*/ 	.word	0x00000000
        /*0050*/ 	.short	0x000f
        /*0052*/ 	.short	0x006c
        /*0054*/ 	.byte	0x00, 0xf0, 0x11, 0x00


	//----- nvinfo : EIATTR_KPARAM_INFO
	.align		4
.L_139:
        /*0058*/ 	.byte	0x04, 0x17
        /*005a*/ 	.short	(.L_141 - .L_140)
.L_140:
        /*005c*/ 	.word	0x00000000
        /*0060*/ 	.short	0x000e
        /*0062*/ 	.short	0x0068
        /*0064*/ 	.byte	0x00, 0xf0, 0x11, 0x00


	//----- nvinfo : EIATTR_KPARAM_INFO
	.align		4
.L_141:
        /*0068*/ 	.byte	0x04, 0x17
        /*006a*/ 	.short	(.L_143 - .L_142)
.L_142:
        /*006c*/ 	.word	0x00000000
        /*0070*/ 	.short	0x000d
        /*0072*/ 	.short	0x0064
        /*0074*/ 	.byte	0x00, 0xf0, 0x11, 0x00


	//----- nvinfo : EIATTR_KPARAM_INFO
	.align		4
.L_143:
        /*0078*/ 	.byte	0x04, 0x17
        /*007a*/ 	.short	(.L_145 - .L_144)
.L_144:
        /*007c*/ 	.word	0x00000000
        /*0080*/ 	.short	0x000c
        /*0082*/ 	.short	0x0060
        /*0084*/ 	.byte	0x00, 0xf0, 0x11, 0x00


	//----- nvinfo : EIATTR_KPARAM_INFO
	.align		4
.L_145:
        /*0088*/ 	.byte	0x04, 0x17
        /*008a*/ 	.short	(.L_147 - .L_146)
.L_146:
        /*008c*/ 	.word	0x00000000
        /*0090*/ 	.short	0x000b
        /*0092*/ 	.short	0x0058
        /*0094*/ 	.byte	0x00, 0xf5, 0x21, 0x00


	//----- nvinfo : EIATTR_KPARAM_INFO
	.align		4
.L_147:
        /*0098*/ 	.byte	0x04, 0x17
        /*009a*/ 	.short	(.L_149 - .L_148)
.L_148:
        /*009c*/ 	.word	0x00000000
        /*00a0*/ 	.short	0x000a
        /*00a2*/ 	.short	0x0050
        /*00a4*/ 	.byte	0x00, 0xf5, 0x21, 0x00


	//----- nvinfo : EIATTR_KPARAM_INFO
	.align		4
.L_149:
        /*00a8*/ 	.byte	0x04, 0x17
        /*00aa*/ 	.short	(.L_151 - .L_150)
.L_150:
        /*00ac*/ 	.word	0x00000000
        /*00b0*/ 	.short	0x0009
        /*00b2*/ 	.short	0x0048
        /*00b4*/ 	.byte	0x00, 0xf5, 0x21, 0x00


	//----- nvinfo : EIATTR_KPARAM_INFO
	.align		4
.L_151:
        /*00b8*/ 	.byte	0x04, 0x17
        /*00ba*/ 	.short	(.L_153 - .L_152)
.L_152:
        /*00bc*/ 	.word	0x00000000
        /*00c0*/ 	.short	0x0008
        /*00c2*/ 	.short	0x0040
        /*00c4*/ 	.byte	0x00, 0xf5, 0x21, 0x00


	//----- nvinfo : EIATTR_KPARAM_INFO
	.align		4
.L_153:
        /*00c8*/ 	.byte	0x04, 0x17
        /*00ca*/ 	.short	(.L_155 - .L_154)
.L_154:
        /*00cc*/ 	.word	0x00000000
        /*00d0*/ 	.short	0x0007
        /*00d2*/ 	.short	0x0038
        /*00d4*/ 	.byte	0x00, 0xf5, 0x21, 0x00


	//----- nvinfo : EIATTR_KPARAM_INFO
	.align		4
.L_155:
        /*00d8*/ 	.byte	0x04, 0x17
        /*00da*/ 	.short	(.L_157 - .L_156)
.L_156:
        /*00dc*/ 	.word	0x00000000
        /*00e0*/ 	.short	0x0006
        /*00e2*/ 	.short	0x0030
        /*00e4*/ 	.byte	0x00, 0xf5, 0x21, 0x00


	//----- nvinfo : EIATTR_KPARAM_INFO
	.align		4
.L_157:
        /*00e8*/ 	.byte	0x04, 0x17
        /*00ea*/ 	.short	(.L_159 - .L_158)
.L_158:
        /*00ec*/ 	.word	0x00000000
        /*00f0*/ 	.short	0x0005
        /*00f2*/ 	.short	0x0028
        /*00f4*/ 	.byte	0x00, 0xf5, 0x21, 0x00


	//----- nvinfo : EIATTR_KPARAM_INFO
	.align		4
.L_159:
        /*00f8*/ 	.byte	0x04, 0x17
        /*00fa*/ 	.short	(.L_161 - .L_160)
.L_160:
        /*00fc*/ 	.word	0x00000000
        /*0100*/ 	.short	0x0004
        /*0102*/ 	.short	0x0020
        /*0104*/ 	.byte	0x00, 0xf5, 0x21, 0x00


	//----- nvinfo : EIATTR_KPARAM_INFO
	.align		4
.L_161:
        /*0108*/ 	.byte	0x04, 0x17
        /*010a*/ 	.short	(.L_163 - .L_162)
.L_162:
        /*010c*/ 	.word	0x00000000
        /*0110*/ 	.short	0x0003
        /*0112*/ 	.short	0x0018
        /*0114*/ 	.byte	0x00, 0xf5, 0x21, 0x00


	//----- nvinfo : EIATTR_KPARAM_INFO
	.align		4
.L_163:
        /*0118*/ 	.byte	0x04, 0x17
        /*011a*/ 	.short	(.L_165 - .L_164)
.L_164:
        /*011c*/ 	.word	0x00000000
        /*0120*/ 	.short	0x0002
        /*0122*/ 	.short	0x0010
        /*0124*/ 	.byte	0x00, 0xf5, 0x21, 0x00


	//----- nvinfo : EIATTR_KPARAM_INFO
	.align		4
.L_165:
        /*0128*/ 	.byte	0x04, 0x17
        /*012a*/ 	.short	(.L_167 - .L_166)
.L_166:
        /*012c*/ 	.word	0x00000000
        /*0130*/ 	.short	0x0001
        /*0132*/ 	.short	0x0008
        /*0134*/ 	.byte	0x00, 0xf5, 0x21, 0x00


	//----- nvinfo : EIATTR_KPARAM_INFO
	.align		4
.L_167:
        /*0138*/ 	.byte	0x04, 0x17
        /*013a*/ 	.short	(.L_169 - .L_168)
.L_168:
        /*013c*/ 	.word	0x00000000
        /*0140*/ 	.short	0x0000
        /*0142*/ 	.short	0x0000
        /*0144*/ 	.byte	0x00, 0xf5, 0x21, 0x00


	//----- nvinfo : EIATTR_SPARSE_MMA_MASK
	.align		4
.L_169:
        /*0148*/ 	.byte	0x03, 0x50
        /*014a*/ 	.short	0x0000


	//----- nvinfo : EIATTR_MAXREG_COUNT
	.align		4
        /*014c*/ 	.byte	0x03, 0x1b
        /*014e*/ 	.short	0x00ff


	//----- nvinfo : EIATTR_MERCURY_ISA_VERSION
	.align		4
        /*0150*/ 	.byte	0x03, 0x5f
        /*0152*/ 	.short	0x0101


	//----- nvinfo : EIATTR_VRC_CTA_INIT_COUNT
	.align		4
        /*0154*/ 	.byte	0x02, 0x4a
	.zero		1
	.zero		1


	//----- nvinfo : EIATTR_EXIT_INSTR_OFFSETS
	.align		4
        /*0158*/ 	.byte	0x04, 0x1c
        /*015a*/ 	.short	(.L_171 - .L_170)


	//   ....[0]....
.L_170:
        /*015c*/ 	.word	0x00000130


	//   ....[1]....
        /*0160*/ 	.word	0x00000840


	//   ....[2]....
        /*0164*/ 	.word	0x00000d80


	//   ....[3]....
        /*0168*/ 	.word	0x00000e10


	//----- nvinfo : EIATTR_CRS_STACK_SIZE
	.align		4
.L_171:
        /*016c*/ 	.byte	0x04, 0x1e
        /*016e*/ 	.short	(.L_173 - .L_172)
.L_172:
        /*0170*/ 	.word	0x00000000


	//----- nvinfo : EIATTR_CBANK_PARAM_SIZE
	.align		4
.L_173:
        /*0174*/ 	.byte	0x03, 0x19
        /*0176*/ 	.short	0x0080


	//----- nvinfo : EIATTR_PARAM_CBANK
	.align		4
        /*0178*/ 	.byte	0x04, 0x0a
        /*017a*/ 	.short	(.L_175 - .L_174)
	.align		4
.L_174:
        /*017c*/ 	.word	index@(.nv.constant0.compute_grad_beta)
        /*0180*/ 	.short	0x0380
        /*0182*/ 	.short	0x0080


	//----- nvinfo : EIATTR_SW_WAR
	.align		4
.L_175:
        /*0184*/ 	.byte	0x04, 0x36
        /*0186*/ 	.short	(.L_177 - .L_176)
.L_176:
        /*0188*/ 	.word	0x00000008
.L_177:


//--------------------- .nv.info.vanka_smooth_adjoint --------------------------
	.section	.nv.info.vanka_smooth_adjoint,"",@"SHT_CUDA_INFO"
	.sectionflags	@""
	.align	4


	//----- nvinfo : EIATTR_CUDA_API_VERSION
	.align		4
        /*0000*/ 	.byte	0x04, 0x37
        /*0002*/ 	.short	(.L_179 - .L_178)
.L_178:
        /*0004*/ 	.word	0x00000082


	//----- nvinfo : EIATTR_KPARAM_INFO
	.align		4
.L_179:
        /*0008*/ 	.byte	0x04, 0x17
        /*000a*/ 	.short	(.L_181 - .L_180)
.L_180:
        /*000c*/ 	.word	0x00000000
        /*0010*/ 	.short	0x001a
        /*0012*/ 	.short	0x00ac
        /*0014*/ 	.byte	0x00, 0xf0, 0x11, 0x00


	//----- nvinfo : EIATTR_KPARAM_INFO
	.align		4
.L_181:
        /*0018*/ 	.byte	0x04, 0x17
        /*001a*/ 	.short	(.L_183 - .L_182)
.L_182:
        /*001c*/ 	.word	0x00000000
        /*0020*/ 	.short	0x0019
        /*0022*/ 	.short	0x00a8
        /*0024*/ 	.byte	0x00, 0xf0, 0x11, 0x00


	//----- nvinfo : EIATTR_KPARAM_INFO
	.align		4
.L_183:
        /*0028*/ 	.byte	0x04, 0x17
        /*002a*/ 	.short	(.L_185 - .L_184)
.L_184:
        /*002c*/ 	.word	0x00000000
        /*0030*/ 	.short	0x0018
        /*0032*/ 	.short	0x00a4
        /*0034*/ 	.byte	0x00, 0xf0, 0x11, 0x00


	//----- nvinfo : EIATTR_KPARAM_INFO
	.align		4
.L_185:
        /*0038*/ 	.byte	0x04, 0x17
        /*003a*/ 	.short	(.L_187 - .L_186)
.L_186:
        /*003c*/ 	.word	0x00000000
        /*0040*/ 	.short	0x0017
        /*0042*/ 	.short	0x00a0
        /*0044*/ 	.byte	0x00, 0xf0, 0x11, 0x00


	//----- nvinfo : EIATTR_KPARAM_INFO
	.align		4
.L_187:
        /*0048*/ 	.byte	0x04, 0x17
        /*004a*/ 	.short	(.L_189 - .L_188)
.L_188:
        /*004c*/ 	.word	0x00000000
        /*0050*/ 	.short	0x0016
        /*0052*/ 	.short	0x009c
        /*0054*/ 	.byte	0x00, 0xf0, 0x11, 0x00


	//----- nvinfo : EIATTR_KPARAM_INFO
	.align		4
.L_189:
        /*0058*/ 	.byte	0x04, 0x17
        /*005a*/ 	.short	(.L_191 - .L_190)
.L_190:
        /*005c*/ 	.word	0x00000000
        /*0060*/ 	.short	0x0015
        /*0062*/ 	.short	0x0098
        /*0064*/ 	.byte	0x00, 0xf0, 0x11, 0x00


	//----- nvinfo : EIATTR_KPARAM_INFO
	.align		4
.L_191:
        /*0068*/ 	.byte	0x04, 0x17
        /*006a*/ 	.short	(.L_193 - .L_192)
.L_192:
        /*006c*/ 	.word	0x00000000
        /*0070*/ 	.short	0x0014
        /*0072*/ 	.short	0x0094
        /*0074*/ 	.byte	0x00, 0xf0, 0x11, 0x00


	//----- nvinfo : EIATTR_KPARAM_INFO
	.align		4
.L_193:
        /*0078*/ 	.byte	0x04, 0x17
        /*007a*/ 	.short	(.L_195 - .L_194)
.L_194:
        /*007c*/ 	.word	0x00000000
        /*0080*/ 	.short	0x0013
        /*0082*/ 	.short	0x0090
        /*0084*/ 	.byte	0x00, 0xf0, 0x11, 0x00


	//----- nvinfo : EIATTR_KPARAM_INFO
	.align		4
.L_195:
        /*0088*/ 	.byte	0x04, 0x17
        /*008a*/ 	.short	(.L_197 - .L_196)
.L_196:
        /*008c*/ 	.word	0x00000000
        /*0090*/ 	.short	0x0012
        /*0092*/ 	.short	0x008c
        /*0094*/ 	.byte	0x00, 0xf0, 0x11, 0x00


	//----- nvinfo : EIATTR_KPARAM_INFO
	.align		4
.L_197:
        /*0098*/ 	.byte	0x04, 0x17
        /*009a*/ 	.short	(.L_199 - .L_198)
.L_198:
        /*009c*/ 	.word	0x00000000
        /*00a0*/ 	.short	0x0011
        /*00a2*/ 	.short	0x0088
        /*00a4*/ 	.byte	0x00, 0xf0, 0x11, 0x00


	//----- nvinfo : EIATTR_KPARAM_INFO
	.align		4
.L_199:
        /*00a8*/ 	.byte	0x04, 0x17
        /*00aa*/ 	.short	(.L_201 - .L_200)
.L_200:
        /*00ac*/ 	.word	0x00000000
        /*00b0*/ 	.short	0x0010
        /*00b2*/ 	.short	0x0080
        /*00b4*/ 	.byte	0x00, 0xf5, 0x21, 0x00


	//----- nvinfo : EIATTR_KPARAM_INFO
	.align		4
.L_201:
        /*00b8*/ 	.byte	0x04, 0x17
        /*00ba*/ 	.short	(.L_203 - .L_202)
.L_202:
        /*00bc*/ 	.word	0x00000000
        /*00c0*/ 	.short	0x000f
        /*00c2*/ 	.short	0x0078
        /*00c4*/ 	.byte	0x00, 0xf5, 0x21, 0x00


	//----- nvinfo : EIATTR_KPARAM_INFO
	.align		4
.L_203:
        /*00c8*/ 	.byte	0x04, 0x17
        /*00ca*/ 	.short	(.L_205 - .L_204)
.L_204:
        /*00cc*/ 	.word	0x00000000
        /*00d0*/ 	.short	0x000e
        /*00d2*/ 	.short	0x0070
        /*00d4*/ 	.byte	0x00, 0xf5, 0x21, 0x00


	//----- nvinfo : EIATTR_KPARAM_INFO
	.align		4
.L_205:
        /*00d8*/ 	.byte	0x04, 0x17
        /*00da*/ 	.short	(.L_207 - .L_206)
.L_206:
        /*00dc*/ 	.word	0x00000000
        /*00e0*/ 	.short	0x000d
        /*00e2*/ 	.short	0x0068
        /*00e4*/ 	.byte	0x00, 0xf5, 0x21, 0x00


	//----- nvinfo : EIATTR_KPARAM_INFO
	.align		4
.L_207:
        /*00e8*/ 	.byte	0x04, 0x17
        /*00ea*/ 	.short	(.L_209 - .L_208)
.L_208:
        /*00ec*/ 	.word	0x00000000
        /*00f0*/ 	.short	0x000c
        /*00f2*/ 	.short	0x0060
        /*00f4*/ 	.byte	0x00, 0xf5, 0x21, 0x00


	//----- nvinfo : EIATTR_KPARAM_INFO
	.align		4
.L_209:
        /*00f8*/ 	.byte	0x04, 0x17
        /*00fa*/ 	.short	(.L_211 - .L_210)
.L_210:
        /*00fc*/ 	.word	0x00000000
        /*0100*/ 	.short	0x000b
        /*0102*/ 	.short	0x0058
        /*0104*/ 	.byte	0x00, 0xf5, 0x21, 0x00


	//----- nvinfo : EIATTR_KPARAM_INFO
	.align		4
.L_211:
        /*0108*/ 	.byte	0x04, 0x17
        /*010a*/ 	.short	(.L_213 - .L_212)
.L_212:
        /*010c*/ 	.word	0x00000000
        /*0110*/ 	.short	0x000a
        /*0112*/ 	.short	0x0050
        /*0114*/ 	.byte	0x00, 0xf5, 0x21, 0x00


	//----- nvinfo : EIATTR_KPARAM_INFO
	.align		4
.L_213:
        /*0118*/ 	.byte	0x04, 0x17
        /*011a*/ 	.short	(.L_215 - .L_214)
.L_214:
        /*011c*/ 	.word	0x00000000
        /*0120*/ 	.short	0x0009
        /*0122*/ 	.short	0x0048
        /*0124*/ 	.byte	0x00, 0xf5, 0x21, 0x00


	//----- nvinfo : EIATTR_KPARAM_INFO
	.align		4
.L_215:
        /*0128*/ 	.byte	0x04, 0x17
        /*012a*/ 	.short	(.L_217 - .L_216)
.L_216:
        /*012c*/ 	.word	0x00000000
        /*0130*/ 	.short	0x0008
        /*0132*/ 	.short	0x0040
        /*0134*/ 	.byte	0x00, 0xf5, 0x21, 0x00


	//----- nvinfo : EIATTR_KPARAM_INFO
	.align		4
.L_217:
        /*0138*/ 	.byte	0x04, 0x17
        /*013a*/ 	.short	(.L_219 - .L_218)
.L_218:
        /*013c*/ 	.word	0x00000000
        /*0140*/ 	.short	0x0007
        /*0142*/ 	.short	0x0038
        /*0144*/ 	.byte	0x00, 0xf5, 0x21, 0x00


	//----- nvinfo : EIATTR_KPARAM_INFO
	.align		4
.L_219:
        /*0148*/ 	.byte	0x04, 0x17
        /*014a*/ 	.short	(.L_221 - .L_220)
.L_220:
        /*014c*/ 	.word	0x00000000
        /*0150*/ 	.short	0x0006
        /*0152*/ 	.short	0x0030
        /*0154*/ 	.byte	0x00, 0xf5, 0x21, 0x00


	//----- nvinfo : EIATTR_KPARAM_INFO
	.align		4
.L_221:
        /*0158*/ 	.byte	0x04, 0x17
        /*015a*/ 	.short	(.L_223 - .L_222)
.L_222:
        /*015c*/ 	.word	0x00000000
        /*0160*/ 	.short	0x0005
        /*0162*/ 	.short	0x0028
        /*0164*/ 	.byte	0x00, 0xf5, 0x21, 0x00


	//----- nvinfo : EIATTR_KPARAM_INFO
	.align		4
.L_223:
        /*0168*/ 	.byte	0x04, 0x17
        /*016a*/ 	.short	(.L_225 - .L_224)
.L_224:
        /*016c*/ 	.word	0x00000000
        /*0170*/ 	.short	0x0004
        /*0172*/ 	.short	0x0020
        /*0174*/ 	.byte	0x00, 0xf5, 0x21, 0x00


	//----- nvinfo : EIATTR_KPARAM_INFO
	.align		4
.L_225:
        /*0178*/ 	.byte	0x04, 0x17
        /*017a*/ 	.short	(.L_227 - .L_226)
.L_226:
        /*017c*/ 	.word	0x00000000
        /*0180*/ 	.short	0x0003
        /*0182*/ 	.short	0x0018
        /*0184*/ 	.byte	0x00, 0xf5, 0x21, 0x00


	//----- nvinfo : EIATTR_KPARAM_INFO
	.align		4
.L_227:
        /*0188*/ 	.byte	0x04, 0x17
        /*018a*/ 	.short	(.L_229 - .L_228)
.L_228:
        /*018c*/ 	.word	0x00000000
        /*0190*/ 	.short	0x0002
        /*0192*/ 	.short	0x0010
        /*0194*/ 	.byte	0x00, 0xf5, 0x21, 0x00


	//----- nvinfo : EIATTR_KPARAM_INFO
	.align		4
.L_229:
        /*0198*/ 	.byte	0x04, 0x17
        /*019a*/ 	.short	(.L_231 - .L_230)
.L_230:
        /*019c*/ 	.word	0x00000000
        /*01a0*/ 	.short	0x0001
        /*01a2*/ 	.short	0x0008
        /*01a4*/ 	.byte	0x00, 0xf5, 0x21, 0x00


	//----- nvinfo : EIATTR_KPARAM_INFO
	.align		4
.L_231:
        /*01a8*/ 	.byte	0x04, 0x17
        /*01aa*/ 	.short	(.L_233 - .L_232)
.L_232:
        /*01ac*/ 	.word	0x00000000
        /*01b0*/ 	.short	0x0000
        /*01b2*/ 	.short	0x0000
        /*01b4*/ 	.byte	0x00, 0xf5, 0x21, 0x00


	//----- nvinfo : EIATTR_SPARSE_MMA_MASK
	.align		4
.L_233:
        /*01b8*/ 	.byte	0x03, 0x50
        /*01ba*/ 	.short	0x0000


	//----- nvinfo : EIATTR_MAXREG_COUNT
	.align		4
        /*01bc*/ 	.byte	0x03, 0x1b
        /*01be*/ 	.short	0x00ff


	//----- nvinfo : EIATTR_NUM_BARRIERS
	.align		4
        /*01c0*/ 	.byte	0x02, 0x4c
        /*01c2*/ 	.byte	0x01
	.zero		1


	//----- nvinfo : EIATTR_MERCURY_ISA_VERSION
	.align		4
        /*01c4*/ 	.byte	0x03, 0x5f
        /*01c6*/ 	.short	0x0101


	//----- nvinfo : EIATTR_VRC_CTA_INIT_COUNT
	.align		4
        /*01c8*/ 	.byte	0x02, 0x4a
	.zero		1
	.zero		1


	//----- nvinfo : EIATTR_EXIT_INSTR_OFFSETS
	.align		4
        /*01cc*/ 	.byte	0x04, 0x1c
        /*01ce*/ 	.short	(.L_235 - .L_234)


	//   ....[0]....
.L_234:
        /*01d0*/ 	.word	0x00000100


	//   ....[1]....
        /*01d4*/ 	.word	0x00000bc0


	//   ....[2]....
        /*01d8*/ 	.word	0x00000c10


	//   ....[3]....
        /*01dc*/ 	.word	0x00000c80


	//   ....[4]....
        /*01e0*/ 	.word	0x00003e70


	//----- nvinfo : EIATTR_CRS_STACK_SIZE
	.align		4
.L_235:
        /*01e4*/ 	.byte	0x04, 0x1e
        /*01e6*/ 	.short	(.L_237 - .L_236)
.L_236:
        /*01e8*/ 	.word	0x00000000


	//----- nvinfo : EIATTR_CBANK_PARAM_SIZE
	.align		4
.L_237:
        /*01ec*/ 	.byte	0x03, 0x19
        /*01ee*/ 	.short	0x00b0


	//----- nvinfo : EIATTR_PARAM_CBANK
	.align		4
        /*01f0*/ 	.byte	0x04, 0x0a
        /*01f2*/ 	.short	(.L_239 - .L_238)
	.align		4
.L_238:
        /*01f4*/ 	.word	index@(.nv.constant0.vanka_smooth_adjoint)
        /*01f8*/ 	.short	0x0380
        /*01fa*/ 	.short	0x00b0


	//----- nvinfo : EIATTR_SW_WAR
	.align		4
.L_239:
        /*01fc*/ 	.byte	0x04, 0x36
        /*01fe*/ 	.short	(.L_241 - .L_240)
.L_240:
        /*0200*/ 	.word	0x00000008
.L_241:


//--------------------- .nv.info.vanka_smooth     --------------------------
	.section	.nv.info.vanka_smooth,"",@"SHT_CUDA_INFO"
	.sectionflags	@""
	.align	4


	//----- nvinfo : EIATTR_CUDA_API_VERSION
	.align		4
        /*0000*/ 	.byte	0x04, 0x37
        /*0002*/ 	.short	(.L_243 - .L_242)
.L_242:
        /*0004*/ 	.word	0x00000082


	//----- nvinfo : EIATTR_KPARAM_INFO
	.align		4
.L_243:
        /*0008*/ 	.byte	0x04, 0x17
        /*000a*/ 	.short	(.L_245 - .L_244)
.L_244:
        /*000c*/ 	.word	0x00000000
        /*0010*/ 	.short	0x0018
        /*0012*/ 	.short	0x0098
        /*0014*/ 	.byte	0x00, 0xf0, 0x11, 0x00


	//----- nvinfo : EIATTR_KPARAM_INFO
	.align		4
.L_245:
        /*0018*/ 	.byte	0x04, 0x17
        /*001a*/ 	.short	(.L_247 - .L_246)
.L_246:
        /*001c*/ 	.word	0x00000000
        /*0020*/ 	.short	0x0017
        /*0022*/ 	.short	0x0094
        /*0024*/ 	.byte	0x00, 0xf0, 0x11, 0x00


	//----- nvinfo : EIATTR_KPARAM_INFO
	.align		4
.L_247:
        /*0028*/ 	.byte	0x04, 0x17
        /*002a*/ 	.short	(.L_249 - .L_248)
.L_248:
        /*002c*/ 	.word	0x00000000
        /*0030*/ 	.short	0x0016
        /*0032*/ 	.short	0x0090
        /*0034*/ 	.byte	0x00, 0xf0, 0x11, 0x00


	//----- nvinfo : EIATTR_KPARAM_INFO
	.align		4
.L_249:
        /*0038*/ 	.byte	0x04, 0x17
        /*003a*/ 	.short	(.L_251 - .L_250)
.L_250:
        /*003c*/ 	.word	0x00000000
        /*0040*/ 	.short	0x0015
        /*0042*/ 	.short	0x008c
        /*0044*/ 	.byte	0x00, 0xf0, 0x11, 0x00


	//----- nvinfo : EIATTR_KPARAM_INFO
	.align		4
.L_251:
        /*0048*/ 	.byte	0x04, 0x17
        /*004a*/ 	.short	(.L_253 - .L_252)
.L_252:
        /*004c*/ 	.word	0x00000000
        /*0050*/ 	.short	0x0014
        /*0052*/ 	.short	0x0088
        /*0054*/ 	.byte	0x00, 0xf0, 0x11, 0x00


	//----- nvinfo : EIATTR_KPARAM_INFO
	.align		4
.L_253:
        /*0058*/ 	.byte	0x04, 0x17
        /*005a*/ 	.short	(.L_255 - .L_254)
.L_254:
        /*005c*/ 	.word	0x00000000
        /*0060*/ 	.short	0x0013
        /*0062*/ 	.short	0x0084
        /*0064*/ 	.byte	0x00, 0xf0, 0x11, 0x00


	//----- nvinfo : EIATTR_KPARAM_INFO
	.align		4
.L_255:
        /*0068*/ 	.byte	0x04, 0x17
        /*006a*/ 	.short	(.L_257 - .L_256)
.L_256:
        /*006c*/ 	.word	0x00000000
        /*0070*/ 	.short	0x0012
        /*0072*/ 	.short	0x0080
        /*0074*/ 	.byte	0x00, 0xf0, 0x11, 0x00


	//----- nvinfo : EIATTR_KPARAM_INFO
	.align		4
.L_257:
        /*0078*/ 	.byte	0x04, 0x17
        /*007a*/ 	.short	(.L_259 - .L_258)
.L_258:
        /*007c*/ 	.word	0x00000000
        /*0080*/ 	.short	0x0011
        /*0082*/ 	.short	0x007c
        /*0084*/ 	.byte	0x00, 0xf0, 0x11, 0x00


	//----- nvinfo : EIATTR_KPARAM_INFO
	.align		4
.L_259:
        /*0088*/ 	.byte	0x04, 0x17
        /*008a*/ 	.short	(.L_261 - .L_260)
.L_260:
        /*008c*/ 	.word	0x00000000
        /*0090*/ 	.short	0x0010
        /*0092*/ 	.short	0x0078
        /*0094*/ 	.byte	0x00, 0xf0, 0x11, 0x00


	//----- nvinfo : EIATTR_KPARAM_INFO
	.align		4
.L_261:
        /*0098*/ 	.byte	0x04, 0x17
        /*009a*/ 	.short	(.L_263 - .L_262)
.L_262:
        /*009c*/ 	.word	0x00000000
        /*00a0*/ 	.short	0x000f
        /*00a2*/ 	.short	0x0074
        /*00a4*/ 	.byte	0x00, 0xf0, 0x11, 0x00


	//----- nvinfo : EIATTR_KPARAM_INFO
	.align		4
.L_263:
        /*00a8*/ 	.byte	0x04, 0x17
        /*00aa*/ 	.short	(.L_265 - .L_264)
.L_264:
        /*00ac*/ 	.word	0x00000000
        /*00b0*/ 	.short	0x000e
        /*00b2*/ 	.short	0x0070
        /*00b4*/ 	.byte	0x00, 0xf0, 0x11, 0x00


	//----- nvinfo : EIATTR_KPARAM_INFO
	.align		4
.L_265:
        /*00b8*/ 	.byte	0x04, 0x17
        /*00ba*/ 	.short	(.L_267 - .L_266)
.L_266:
        /*00bc*/ 	.word	0x00000000
        /*00c0*/ 	.short	0x000d
        /*00c2*/ 	.short	0x0068
        /*00c4*/ 	.byte	0x00, 0xf5, 0x21, 0x00


	//----- nvinfo : EIATTR_KPARAM_INFO
	.align		4
.L_267:
        /*00c8*/ 	.byte	0x04, 0x17
        /*00ca*/ 	.short	(.L_269 - .L_268)
.L_268:
        /*00cc*/ 	.word	0x00000000
        /*00d0*/ 	.short	0x000c
        /*00d2*/ 	.short	0x0060
        /*00d4*/ 	.byte	0x00, 0xf5, 0x21, 0x00


	//----- nvinfo : EIATTR_KPARAM_INFO
	.align		4
.L_269:
        /*00d8*/ 	.byte	0x04, 0x17
        /*00da*/ 	.short	(.L_271 - .L_270)
.L_270:
        /*00dc*/ 	.word	0x00000000
        /*00e0*/ 	.short	0x000b
        /*00e2*/ 	.short	0x0058
        /*00e4*/ 	.byte	0x00, 0xf5, 0x21, 0x00


	//----- nvinfo : EIATTR_KPARAM_INFO
	.align		4
.L_271:
        /*00e8*/ 	.byte	0x04, 0x17
        /*00ea*/ 	.short	(.L_273 - .L_272)
.L_272:
        /*00ec*/ 	.word	0x00000000
        /*00f0*/ 	.short	0x000a
        /*00f2*/ 	.short	0x0050
        /*00f4*/ 	.byte	0x00, 0xf5, 0x21, 0x00


	//----- nvinfo : EIATTR_KPARAM_INFO
	.align		4
.L_273:
        /*00f8*/ 	.byte	0x04, 0x17
        /*00fa*/ 	.short	(.L_275 - .L_274)
.L_274:
        /*00fc*/ 	.word	0x00000000
        /*0100*/ 	.short	0x0009
        /*0102*/ 	.short	0x0048
        /*0104*/ 	.byte	0x00, 0xf5, 0x21, 0x00


	//----- nvinfo : EIATTR_KPARAM_INFO
	.align		4
.L_275:
        /*0108*/ 	.byte	0x04, 0x17
        /*010a*/ 	.short	(.L_277 - .L_276)
.L_276:
        /*010c*/ 	.word	0x00000000
        /*0110*/ 	.short	0x0008
        /*0112*/ 	.short	0x0040
        /*0114*/ 	.byte	0x00, 0xf5, 0x21, 0x00


	//----- nvinfo : EIATTR_KPARAM_INFO
	.align		4
.L_277:
        /*0118*/ 	.byte	0x04, 0x17
        /*011a*/ 	.short	(.L_279 - .L_278)
.L_278:
        /*011c*/ 	.word	0x00000000
        /*0120*/ 	.short	0x0007
        /*0122*/ 	.short	0x0038
        /*0124*/ 	.byte	0x00, 0xf5, 0x21, 0x00


	//----- nvinfo : EIATTR_KPARAM_INFO
	.align		4
.L_279:
        /*0128*/ 	.byte	0x04, 0x17
        /*012a*/ 	.short	(.L_281 - .L_280)
.L_280:
        /*012c*/ 	.word	0x00000000
        /*0130*/ 	.short	0x0006
        /*0132*/ 	.short	0x0030
        /*0134*/ 	.byte	0x00, 0xf5, 0x21, 0x00


	//----- nvinfo : EIATTR_KPARAM_INFO
	.align		4
.L_281:
        /*0138*/ 	.byte	0x04, 0x17
        /*013a*/ 	.short	(.L_283 - .L_282)
.L_282:
        /*013c*/ 	.word	0x00000000
        /*0140*/ 	.short	0x0005
        /*0142*/ 	.short	0x0028
        /*0144*/ 	.byte	0x00, 0xf5, 0x21, 0x00


	//----- nvinfo : EIATTR_KPARAM_INFO
	.align		4
.L_283:
        /*0148*/ 	.byte	0x04, 0x17
        /*014a*/ 	.short	(.L_285 - .L_284)
.L_284:
        /*014c*/ 	.word	0x00000000
        /*0150*/ 	.short	0x0004
        /*0152*/ 	.short	0x0020
        /*0154*/ 	.byte	0x00, 0xf5, 0x21, 0x00


	//----- nvinfo : EIATTR_KPARAM_INFO
	.align		4
.L_285:
        /*0158*/ 	.byte	0x04, 0x17
        /*015a*/ 	.short	(.L_287 - .L_286)
.L_286:
        /*015c*/ 	.word	0x00000000
        /*0160*/ 	.short	0x0003
        /*0162*/ 	.short	0x0018
        /*0164*/ 	.byte	0x00, 0xf5, 0x21, 0x00


	//----- nvinfo : EIATTR_KPARAM_INFO
	.align		4
.L_287:
        /*0168*/ 	.byte	0x04, 0x17
        /*016a*/ 	.short	(.L_289 - .L_288)
.L_288:
        /*016c*/ 	.word	0x00000000
        /*0170*/ 	.short	0x0002
        /*0172*/ 	.short	0x0010
        /*0174*/ 	.byte	0x00, 0xf5, 0x21, 0x00


	//----- nvinfo : EIATTR_KPARAM_INFO
	.align		4
.L_289:
        /*0178*/ 	.byte	0x04, 0x17
        /*017a*/ 	.short	(.L_291 - .L_290)
.L_290:
        /*017c*/ 	.word	0x00000000
        /*0180*/ 	.short	0x0001
        /*0182*/ 	.short	0x0008
        /*0184*/ 	.byte	0x00, 0xf5, 0x21, 0x00


	//----- nvinfo : EIATTR_KPARAM_INFO
	.align		4
.L_291:
        /*0188*/ 	.byte	0x04, 0x17
        /*018a*/ 	.short	(.L_293 - .L_292)
.L_292:
        /*018c*/ 	.word	0x00000000
        /*0190*/ 	.short	0x0000
        /*0192*/ 	.short	0x0000
        /*0194*/ 	.byte	0x00, 0xf5, 0x21, 0x00


	//----- nvinfo : EIATTR_SPARSE_MMA_MASK
	.align		4
.L_293:
        /*0198*/ 	.byte	0x03, 0x50
        /*019a*/ 	.short	0x0000


	//----- nvinfo : EIATTR_MAXREG_COUNT
	.align		4
        /*019c*/ 	.byte	0x03, 0x1b
        /*019e*/ 	.short	0x00ff


	//----- nvinfo : EIATTR_NUM_BARRIERS
	.align		4
        /*01a0*/ 	.byte	0x02, 0x4c
        /*01a2*/ 	.byte	0x01
	.zero		1


	//----- nvinfo : EIATTR_MERCURY_ISA_VERSION
	.align		4
        /*01a4*/ 	.byte	0x03, 0x5f
        /*01a6*/ 	.short	0x0101


	//----- nvinfo : EIATTR_VRC_CTA_INIT_COUNT
	.align		4
        /*01a8*/ 	.byte	0x02, 0x4a
	.zero		1
	.zero		1


	//----- nvinfo : EIATTR_EXIT_INSTR_OFFSETS
	.align		4
        /*01ac*/ 	.byte	0x04, 0x1c
        /*01ae*/ 	.short	(.L_295 - .L_294)


	//   ....[0]....
.L_294:
        /*01b0*/ 	.word	0x00000100


	//   ....[1]....
        /*01b4*/ 	.word	0x00000b40


	//   ....[2]....
        /*01b8*/ 	.word	0x00000b90


	//   ....[3]....
        /*01bc*/ 	.word	0x00000c00


	//   ....[4]....
        /*01c0*/ 	.word	0x00004c10


	//----- nvinfo : EIATTR_CRS_STACK_SIZE
	.align		4
.L_295:
        /*01c4*/ 	.byte	0x04, 0x1e
        /*01c6*/ 	.short	(.L_297 - .L_296)
.L_296:
        /*01c8*/ 	.word	0x00000000


	//----- nvinfo : EIATTR_CBANK_PARAM_SIZE
	.align		4
.L_297:
        /*01cc*/ 	.byte	0x03, 0x19
        /*01ce*/ 	.short	0x009c


	//----- nvinfo : EIATTR_PARAM_CBANK
	.align		4
        /*01d0*/ 	.byte	0x04, 0x0a
        /*01d2*/ 	.short	(.L_299 - .L_298)
	.align		4
.L_298:
        /*01d4*/ 	.word	index@(.nv.constant0.vanka_smooth)
        /*01d8*/ 	.short	0x0380
        /*01da*/ 	.short	0x009c


	//----- nvinfo : EIATTR_SW_WAR
	.align		4
.L_299:
        /*01dc*/ 	.byte	0x04, 0x36
        /*01de*/ 	.short	(.L_301 - .L_300)
.L_300:
        /*01e0*/ 	.word	0x00000008
.L_301:


//--------------------- .nv.info.compute_vjp      --------------------------
	.section	.nv.info.compute_vjp,"",@"SHT_CUDA_INFO"
	.sectionflags	@""
	.align	4


	//----- nvinfo : EIATTR_CUDA_API_VERSION
	.align		4
        /*0000*/ 	.byte	0x04, 0x37
        /*0002*/ 	.short	(.L_303 - .L_302)
.L_302:
        /*0004*/ 	.word	0x00000082


	//----- nvinfo : EIATTR_KPARAM_INFO
	.align		4
.L_303:
        /*0008*/ 	.byte	0x04, 0x17
        /*000a*/ 	.short	(.L_305 - .L_304)
.L_304:
        /*000c*/ 	.word	0x00000000
        /*0010*/ 	.short	0x0015
        /*0012*/ 	.short	0x008c
        /*0014*/ 	.byte	0x00, 0xf0, 0x11, 0x00


	//----- nvinfo : EIATTR_KPARAM_INFO
	.align		4
.L_305:
        /*0018*/ 	.byte	0x04, 0x17
        /*001a*/ 	.short	(.L_307 - .L_306)
.L_306:
        /*001c*/ 	.word	0x00000000
        /*0020*/ 	.short	0x0014
        /*0022*/ 	.short	0x0088
        /*0024*/ 	.byte	0x00, 0xf0, 0x11, 0x00


	//----- nvinfo : EIATTR_KPARAM_INFO
	.align		4
.L_307:
        /*0028*/ 	.byte	0x04, 0x17
        /*002a*/ 	.short	(.L_309 - .L_308)
.L_308:
        /*002c*/ 	.word	0x00000000
        /*0030*/ 	.short	0x0013
        /*0032*/ 	.short	0x0084
        /*0034*/ 	.byte	0x00, 0xf0, 0x11, 0x00


	//----- nvinfo : EIATTR_KPARAM_INFO
	.align		4
.L_309:
        /*0038*/ 	.byte	0x04, 0x17
        /*003a*/ 	.short	(.L_311 - .L_310)
.L_310:
        /*003c*/ 	.word	0x00000000
        /*0040*/ 	.short	0x0012
        /*0042*/ 	.short	0x0080
        /*0044*/ 	.byte	0x00, 0xf0, 0x11, 0x00


	//----- nvinfo : EIATTR_KPARAM_INFO
	.align		4
.L_311:
        /*0048*/ 	.byte	0x04, 0x17
        /*004a*/ 	.short	(.L_313 - .L_312)
.L_312:
        /*004c*/ 	.word	0x00000000
        /*0050*/ 	.short	0x0011
        /*0052*/ 	.short	0x007c
        /*0054*/ 	.byte	0x00, 0xf0, 0x11, 0x00


	//----- nvinfo : EIATTR_KPARAM_INFO
	.align		4
.L_313:
        /*0058*/ 	.byte	0x04, 0x17
        /*005a*/ 	.short	(.L_315 - .L_314)
.L_314:
        /*005c*/ 	.word	0x00000000
        /*0060*/ 	.short	0x0010
        /*0062*/ 	.short	0x0078
        /*0064*/ 	.byte	0x00, 0xf0, 0x11, 0x00


	//----- nvinfo : EIATTR_KPARAM_INFO
	.align		4
.L_315:
        /*0068*/ 	.byte	0x04, 0x17
        /*006a*/ 	.short	(.L_317 - .L_316)
.L_316:
        /*006c*/ 	.word	0x00000000
        /*0070*/ 	.short	0x000f
        /*0072*/ 	.short	0x0074
        /*0074*/ 	.byte	0x00, 0xf0, 0x11, 0x00


	//----- nvinfo : EIATTR_KPARAM_INFO
	.align		4
.L_317:
        /*0078*/ 	.byte	0x04, 0x17
        /*007a*/ 	.short	(.L_319 - .L_318)
.L_318:
        /*007c*/ 	.word	0x00000000
        /*0080*/ 	.short	0x000e
        /*0082*/ 	.short	0x0070
        /*0084*/ 	.byte	0x00, 0xf0, 0x11, 0x00


	//----- nvinfo : EIATTR_KPARAM_INFO
	.align		4
.L_319:
        /*0088*/ 	.byte	0x04, 0x17
        /*008a*/ 	.short	(.L_321 - .L_320)
.L_320:
        /*008c*/ 	.word	0x00000000
        /*0090*/ 	.short	0x000d
        /*0092*/ 	.short	0x0068
        /*0094*/ 	.byte	0x00, 0xf5, 0x21, 0x00


	//----- nvinfo : EIATTR_KPARAM_INFO
	.align		4
.L_321:
        /*0098*/ 	.byte	0x04, 0x17
        /*009a*/ 	.short	(.L_323 - .L_322)
.L_322:
        /*009c*/ 	.word	0x00000000
        /*00a0*/ 	.short	0x000c
        /*00a2*/ 	.short	0x0060
        /*00a4*/ 	.byte	0x00, 0xf5, 0x21, 0x00


	//----- nvinfo : EIATTR_KPARAM_INFO
	.align		4
.L_323:
        /*00a8*/ 	.byte	0x04, 0x17
        /*00aa*/ 	.short	(.L_325 - .L_324)
.L_324:
        /*00ac*/ 	.word	0x00000000
        /*00b0*/ 	.short	0x000b
        /*00b2*/ 	.short	0x0058
        /*00b4*/ 	.byte	0x00, 0xf5, 0x21, 0x00


	//----- nvinfo : EIATTR_KPARAM_INFO
	.align		4
.L_325:
        /*00b8*/ 	.byte	0x04, 0x17
        /*00ba*/ 	.short	(.L_327 - .L_326)
.L_326:
        /*00bc*/ 	.word	0x00000000
        /*00c0*/ 	.short	0x000a
        /*00c2*/ 	.short	0x0050
        /*00c4*/ 	.byte	0x00, 0xf5, 0x21, 0x00


	//----- nvinfo : EIATTR_KPARAM_INFO
	.align		4
.L_327:
        /*00c8*/ 	.byte	0x04, 0x17
        /*00ca*/ 	.short	(.L_329 - .L_328)
.L_328:
        /*00cc*/ 	.word	0x00000000
        /*00d0*/ 	.short	0x0009
        /*00d2*/ 	.short	0x0048
        /*00d4*/ 	.byte	0x00, 0xf5, 0x21, 0x00


	//----- nvinfo : EIATTR_KPARAM_INFO
	.align		4
.L_329:
        /*00d8*/ 	.byte	0x04, 0x17
        /*00da*/ 	.short	(.L_331 - .L_330)
.L_330:
        /*00dc*/ 	.word	0x00000000
        /*00e0*/ 	.short	0x0008
        /*00e2*/ 	.short	0x0040
        /*00e4*/ 	.byte	0x00, 0xf5, 0x21, 0x00


	//----- nvinfo : EIATTR_KPARAM_INFO
	.align		4
.L_331:
        /*00e8*/ 	.byte	0x04, 0x17
        /*00ea*/ 	.short	(.L_333 - .L_332)
.L_332:
        /*00ec*/ 	.word	0x00000000
        /*00f0*/ 	.short	0x0007
        /*00f2*/ 	.short	0x0038
        /*00f4*/ 	.byte	0x00, 0xf5, 0x21, 0x00


	//----- nvinfo : EIATTR_KPARAM_INFO
	.align		4
.L_333:
        /*00f8*/ 	.byte	0x04, 0x17
        /*00fa*/ 	.short	(.L_335 - .L_334)
.L_334:
        /*00fc*/ 	.word	0x00000000
        /*0100*/ 	.short	0x0006
        /*0102*/ 	.short	0x0030
        /*0104*/ 	.byte	0x00, 0xf5, 0x21, 0x00


	//----- nvinfo : EIATTR_KPARAM_INFO
	.align		4
.L_335:
        /*0108*/ 	.byte	0x04, 0x17
        /*010a*/ 	.short	(.L_337 - .L_336)
.L_336:
        /*010c*/ 	.word	0x00000000
        /*0110*/ 	.short	0x0005
        /*0112*/ 	.short	0x0028
        /*0114*/ 	.byte	0x00, 0xf5, 0x21, 0x00


	//----- nvinfo : EIATTR_KPARAM_INFO
	.align		4
.L_337:
        /*0118*/ 	.byte	0x04, 0x17
        /*011a*/ 	.short	(.L_339 - .L_338)
.L_338:
        /*011c*/ 	.word	0x00000000
        /*0120*/ 	.short	0x0004
        /*0122*/ 	.short	0x0020
        /*0124*/ 	.byte	0x00, 0xf5, 0x21, 0x00


	//----- nvinfo : EIATTR_KPARAM_INFO
	.align		4
.L_339:
        /*0128*/ 	.byte	0x04, 0x17
        /*012a*/ 	.short	(.L_341 - .L_340)
.L_340:
        /*012c*/ 	.word	0x00000000
        /*0130*/ 	.short	0x0003
        /*0132*/ 	.short	0x0018
        /*0134*/ 	.byte	0x00, 0xf5, 0x21, 0x00


	//----- nvinfo : EIATTR_KPARAM_INFO
	.align		4
.L_341:
        /*0138*/ 	.byte	0x04, 0x17
        /*013a*/ 	.short	(.L_343 - .L_342)
.L_342:
        /*013c*/ 	.word	0x00000000
        /*0140*/ 	.short	0x0002
        /*0142*/ 	.short	0x0010
        /*0144*/ 	.byte	0x00, 0xf5, 0x21, 0x00


	//----- nvinfo : EIATTR_KPARAM_INFO
	.align		4
.L_343:
        /*0148*/ 	.byte	0x04, 0x17
        /*014a*/ 	.short	(.L_345 - .L_344)
.L_344:
        /*014c*/ 	.word	0x00000000
        /*0150*/ 	.short	0x0001
        /*0152*/ 	.short	0x0008
        /*0154*/ 	.byte	0x00, 0xf5, 0x21, 0x00


	//----- nvinfo : EIATTR_KPARAM_INFO
	.align		4
.L_345:
        /*0158*/ 	.byte	0x04, 0x17
        /*015a*/ 	.short	(.L_347 - .L_346)
.L_346:
        /*015c*/ 	.word	0x00000000
        /*0160*/ 	.short	0x0000
        /*0162*/ 	.short	0x0000
        /*0164*/ 	.byte	0x00, 0xf5, 0x21, 0x00


	//----- nvinfo : EIATTR_SPARSE_MMA_MASK
	.align		4
.L_347:
        /*0168*/ 	.byte	0x03, 0x50
        /*016a*/ 	.short	0x0000


	//----- nvinfo : EIATTR_MAXREG_COUNT
	.align		4
        /*016c*/ 	.byte	0x03, 0x1b
        /*016e*/ 	.short	0x00ff


	//----- nvinfo : EIATTR_NUM_BARRIERS
	.align		4
        /*0170*/ 	.byte	0x02, 0x4c
        /*0172*/ 	.byte	0x01
	.zero		1


	//----- nvinfo : EIATTR_MERCURY_ISA_VERSION
	.align		4
        /*0174*/ 	.byte	0x03, 0x5f
        /*0176*/ 	.short	0x0101


	//----- nvinfo : EIATTR_VRC_CTA_INIT_COUNT
	.align		4
        /*0178*/ 	.byte	0x02, 0x4a
	.zero		1
	.zero		1


	//----- nvinfo : EIATTR_EXIT_INSTR_OFFSETS
	.align		4
        /*017c*/ 	.byte	0x04, 0x1c
        /*017e*/ 	.short	(.L_349 - .L_348)


	//   ....[0]....
.L_348:
        /*0180*/ 	.word	0x00006290


	//   ....[1]....
        /*0184*/ 	.word	0x000062c0


	//   ....[2]....
        /*0188*/ 	.word	0x00006370


	//   ....[3]....
        /*018c*/ 	.word	0x000063c0


	//----- nvinfo : EIATTR_CRS_STACK_SIZE
	.align		4
.L_349:
        /*0190*/ 	.byte	0x04, 0x1e
        /*0192*/ 	.short	(.L_351 - .L_350)
.L_350:
        /*0194*/ 	.word	0x00000000


	//----- nvinfo : EIATTR_CBANK_PARAM_SIZE
	.align		4
.L_351:
        /*0198*/ 	.byte	0x03, 0x19
        /*019a*/ 	.short	0x0090


	//----- nvinfo : EIATTR_PARAM_CBANK
	.align		4
        /*019c*/ 	.byte	0x04, 0x0a
        /*019e*/ 	.short	(.L_353 - .L_352)
	.align		4
.L_352:
        /*01a0*/ 	.word	index@(.nv.constant0.compute_vjp)
        /*01a4*/ 	.short	0x0380
        /*01a6*/ 	.short	0x0090


	//----- nvinfo : EIATTR_SW_WAR
	.align		4
.L_353:
        /*01a8*/ 	.byte	0x04, 0x36
        /*01aa*/ 	.short	(.L_355 - .L_354)
.L_354:
        /*01ac*/ 	.word	0x00000008
.L_355:


//--------------------- .nv.info.compute_jvp      --------------------------
	.section	.nv.info.compute_jvp,"",@"SHT_CUDA_INFO"
	.sectionflags	@""
	.align	4


	//----- nvinfo : EIATTR_CUDA_API_VERSION
	.align		4
        /*0000*/ 	.byte	0x04, 0x37
        /*0002*/ 	.short	(.L_357 - .L_356)
.L_356:
        /*0004*/ 	.word	0x00000082


	//----- nvinfo : EIATTR_KPARAM_INFO
	.align		4
.L_357:
        /*0008*/ 	.byte	0x04, 0x17
        /*000a*/ 	.short	(.L_359 - .L_358)
.L_358:
        /*000c*/ 	.word	0x00000000
        /*0010*/ 	.short	0x0015
        /*0012*/ 	.short	0x008c
        /*0014*/ 	.byte	0x00, 0xf0, 0x11, 0x00


	//----- nvinfo : EIATTR_KPARAM_INFO
	.align		4
.L_359:
        /*0018*/ 	.byte	0x04, 0x17
        /*001a*/ 	.short	(.L_361 - .L_360)
.L_360:
        /*001c*/ 	.word	0x00000000
        /*0020*/ 	.short	0x0014
        /*0022*/ 	.short	0x0088
        /*0024*/ 	.byte	0x00, 0xf0, 0x11, 0x00


	//----- nvinfo : EIATTR_KPARAM_INFO
	.align		4
.L_361:
        /*0028*/ 	.byte	0x04, 0x17
        /*002a*/ 	.short	(.L_363 - .L_362)
.L_362:
        /*002c*/ 	.word	0x00000000
        /*0030*/ 	.short	0x0013
        /*0032*/ 	.short	0x0084
        /*0034*/ 	.byte	0x00, 0xf0, 0x11, 0x00


	//----- nvinfo : EIATTR_KPARAM_INFO
	.align		4
.L_363:
        /*0038*/ 	.byte	0x04, 0x17
        /*003a*/ 	.short	(.L_365 - .L_364)
.L_364:
        /*003c*/ 	.word	0x00000000
        /*0040*/ 	.short	0x0012
        /*0042*/ 	.short	0x0080
        /*0044*/ 	.byte	0x00, 0xf0, 0x11, 0x00


	//----- nvinfo : EIATTR_KPARAM_INFO
	.align		4
.L_365:
        /*0048*/ 	.byte	0x04, 0x17
        /*004a*/ 	.short	(.L_367 - .L_366)
.L_366:
        /*004c*/ 	.word	0x00000000
        /*0050*/ 	.short	0x0011
        /*0052*/ 	.short	0x007c
        /*0054*/ 	.byte	0x00, 0xf0, 0x11, 0x00


	//----- nvinfo : EIATTR_KPARAM_INFO
	.align		4
.L_367:
        /*0058*/ 	.byte	0x04, 0x17
        /*005a*/ 	.short	(.L_369 - .L_368)
.L_368:
        /*005c*/ 	.word	0x00000000
        /*0060*/ 	.short	0x0010
        /*0062*/ 	.short	0x0078
        /*0064*/ 	.byte	0x00, 0xf0, 0x11, 0x00


	//----- nvinfo : EIATTR_KPARAM_INFO
	.align		4
.L_369:
        /*0068*/ 	.byte	0x04, 0x17
        /*006a*/ 	.short	(.L_371 - .L_370)
.L_370:
        /*006c*/ 	.word	0x00000000
        /*0070*/ 	.short	0x000f
        /*0072*/ 	.short	0x0074
        /*0074*/ 	.byte	0x00, 0xf0, 0x11, 0x00


	//----- nvinfo : EIATTR_KPARAM_INFO
	.align		4
.L_371:
        /*0078*/ 	.byte	0x04, 0x17
        /*007a*/ 	.short	(.L_373 - .L_372)
.L_372:
        /*007c*/ 	.word	0x00000000
        /*0080*/ 	.short	0x000e
        /*0082*/ 	.short	0x0070
        /*0084*/ 	.byte	0x00, 0xf0, 0x11, 0x00


	//----- nvinfo : EIATTR_KPARAM_INFO
	.align		4
.L_373:
        /*0088*/ 	.byte	0x04, 0x17
        /*008a*/ 	.short	(.L_375 - .L_374)
.L_374:
        /*008c*/ 	.word	0x00000000
        /*0090*/ 	.short	0x000d
        /*0092*/ 	.short	0x0068
        /*0094*/ 	.byte	0x00, 0xf5, 0x21, 0x00


	//----- nvinfo : EIATTR_KPARAM_INFO
	.align		4
.L_375:
        /*0098*/ 	.byte	0x04, 0x17
        /*009a*/ 	.short	(.L_377 - .L_376)
.L_376:
        /*009c*/ 	.word	0x00000000
        /*00a0*/ 	.short	0x000c
        /*00a2*/ 	.short	0x0060
        /*00a4*/ 	.byte	0x00, 0xf5, 0x21, 0x00


	//----- nvinfo : EIATTR_KPARAM_INFO
	.align		4
.L_377:
        /*00a8*/ 	.byte	0x04, 0x17
        /*00aa*/ 	.short	(.L_379 - .L_378)
.L_378:
        /*00ac*/ 	.word	0x00000000
        /*00b0*/ 	.short	0x000b
        /*00b2*/ 	.short	0x0058
        /*00b4*/ 	.byte	0x00, 0xf5, 0x21, 0x00


	//----- nvinfo : EIATTR_KPARAM_INFO
	.align		4
.L_379:
        /*00b8*/ 	.byte	0x04, 0x17
        /*00ba*/ 	.short	(.L_381 - .L_380)
.L_380:
        /*00bc*/ 	.word	0x00000000
        /*00c0*/ 	.short	0x000a
        /*00c2*/ 	.short	0x0050
        /*00c4*/ 	.byte	0x00, 0xf5, 0x21, 0x00


	//----- nvinfo : EIATTR_KPARAM_INFO
	.align		4
.L_381:
        /*00c8*/ 	.byte	0x04, 0x17
        /*00ca*/ 	.short	(.L_383 - .L_382)
.L_382:
        /*00cc*/ 	.word	0x00000000
        /*00d0*/ 	.short	0x0009
        /*00d2*/ 	.short	0x0048
        /*00d4*/ 	.byte	0x00, 0xf5, 0x21, 0x00


	//----- nvinfo : EIATTR_KPARAM_INFO
	.align		4
.L_383:
        /*00d8*/ 	.byte	0x04, 0x17
        /*00da*/ 	.short	(.L_385 - .L_384)
.L_384:
        /*00dc*/ 	.word	0x00000000
        /*00e0*/ 	.short	0x0008
        /*00e2*/ 	.short	0x0040
        /*00e4*/ 	.byte	0x00, 0xf5, 0x21, 0x00


	//----- nvinfo : EIATTR_KPARAM_INFO
	.align		4
.L_385:
        /*00e8*/ 	.byte	0x04, 0x17
        /*00ea*/ 	.short	(.L_387 - .L_386)
.L_386:
        /*00ec*/ 	.word	0x00000000
        /*00f0*/ 	.short	0x0007
        /*00f2*/ 	.short	0x0038
        /*00f4*/ 	.byte	0x00, 0xf5, 0x21, 0x00


	//----- nvinfo : EIATTR_KPARAM_INFO
	.align		4
.L_387:
        /*00f8*/ 	.byte	0x04, 0x17
        /*00fa*/ 	.short	(.L_389 - .L_388)
.L_388:
        /*00fc*/ 	.word	0x00000000
        /*0100*/ 	.short	0x0006
        /*0102*/ 	.short	0x0030
        /*0104*/ 	.byte	0x00, 0xf5, 0x21, 0x00


	//----- nvinfo : EIATTR_KPARAM_INFO
	.align		4
.L_389:
        /*0108*/ 	.byte	0x04, 0x17
        /*010a*/ 	.short	(.L_391 - .L_390)
.L_390:
        /*010c*/ 	.word	0x00000000
        /*0110*/ 	.short	0x0005
        /*0112*/ 	.short	0x0028
        /*0114*/ 	.byte	0x00, 0xf5, 0x21, 0x00


	//----- nvinfo : EIATTR_KPARAM_INFO
	.align		4
.L_391:
        /*0118*/ 	.byte	0x04, 0x17
        /*011a*/ 	.short	(.L_393 - .L_392)
.L_392:
        /*011c*/ 	.word	0x00000000
        /*0120*/ 	.short	0x0004
        /*0122*/ 	.short	0x0020
        /*0124*/ 	.byte	0x00, 0xf5, 0x21, 0x00


	//----- nvinfo : EIATTR_KPARAM_INFO
	.align		4
.L_393:
        /*0128*/ 	.byte	0x04, 0x17
        /*012a*/ 	.short	(.L_395 - .L_394)
.L_394:
        /*012c*/ 	.word	0x00000000
        /*0130*/ 	.short	0x0003
        /*0132*/ 	.short	0x0018
        /*0134*/ 	.byte	0x00, 0xf5, 0x21, 0x00


	//----- nvinfo : EIATTR_KPARAM_INFO
	.align		4
.L_395:
        /*0138*/ 	.byte	0x04, 0x17
        /*013a*/ 	.short	(.L_397 - .L_396)
.L_396:
        /*013c*/ 	.word	0x00000000
        /*0140*/ 	.short	0x0002
        /*0142*/ 	.short	0x0010
        /*0144*/ 	.byte	0x00, 0xf5, 0x21, 0x00


	//----- nvinfo : EIATTR_KPARAM_INFO
	.align		4
.L_397:
        /*0148*/ 	.byte	0x04, 0x17
        /*014a*/ 	.short	(.L_399 - .L_398)
.L_398:
        /*014c*/ 	.word	0x00000000
        /*0150*/ 	.short	0x0001
        /*0152*/ 	.short	0x0008
        /*0154*/ 	.byte	0x00, 0xf5, 0x21, 0x00


	//----- nvinfo : EIATTR_KPARAM_INFO
	.align		4
.L_399:
        /*0158*/ 	.byte	0x04, 0x17
        /*015a*/ 	.short	(.L_401 - .L_400)
.L_400:
        /*015c*/ 	.word	0x00000000
        /*0160*/ 	.short	0x0000
        /*0162*/ 	.short	0x0000
        /*0164*/ 	.byte	0x00, 0xf5, 0x21, 0x00


	//----- nvinfo : EIATTR_SPARSE_MMA_MASK
	.align		4
.L_401:
        /*0168*/ 	.byte	0x03, 0x50
        /*016a*/ 	.short	0x0000


	//----- nvinfo : EIATTR_MAXREG_COUNT
	.align		4
        /*016c*/ 	.byte	0x03, 0x1b
        /*016e*/ 	.short	0x00ff


	//----- nvinfo : EIATTR_NUM_BARRIERS
	.align		4
        /*0170*/ 	.byte	0x02, 0x4c
        /*0172*/ 	.byte	0x01
	.zero		1


	//----- nvinfo : EIATTR_MERCURY_ISA_VERSION
	.align		4
        /*0174*/ 	.byte	0x03, 0x5f
        /*0176*/ 	.short	0x0101


	//----- nvinfo : EIATTR_VRC_CTA_INIT_COUNT
	.align		4
        /*0178*/ 	.byte	0x02, 0x4a
	.zero		1
	.zero		1


	//----- nvinfo : EIATTR_EXIT_INSTR_OFFSETS
	.align		4
        /*017c*/ 	.byte	0x04, 0x1c
        /*017e*/ 	.short	(.L_403 - .L_402)


	//   ....[0]....
.L_402:
        /*0180*/ 	.word	0x000000d0


	//   ....[1]....
        /*0184*/ 	.word	0x00001070


	//   ....[2]....
        /*0188*/ 	.word	0x000010c0


	//   ....[3]....
        /*018c*/ 	.word	0x00002cb0


	//   ....[4]....
        /*0190*/ 	.word	0x00003ce0


	//----- nvinfo : EIATTR_CRS_STACK_SIZE
	.align		4
.L_403:
        /*0194*/ 	.byte	0x04, 0x1e
        /*0196*/ 	.short	(.L_405 - .L_404)
.L_404:
        /*0198*/ 	.word	0x00000000


	//----- nvinfo : EIATTR_CBANK_PARAM_SIZE
	.align		4
.L_405:
        /*019c*/ 	.byte	0x03, 0x19
        /*019e*/ 	.short	0x0090


	//----- nvinfo : EIATTR_PARAM_CBANK
	.align		4
        /*01a0*/ 	.byte	0x04, 0x0a
        /*01a2*/ 	.short	(.L_407 - .L_406)
	.align		4
.L_406:
        /*01a4*/ 	.word	index@(.nv.constant0.compute_jvp)
        /*01a8*/ 	.short	0x0380
        /*01aa*/ 	.short	0x0090


	//----- nvinfo : EIATTR_SW_WAR
	.align		4
.L_407:
        /*01ac*/ 	.byte	0x04, 0x36
        /*01ae*/ 	.short	(.L_409 - .L_408)
.L_408:
        /*01b0*/ 	.word	0x00000008
.L_409:


//--------------------- .nv.info.compute_residual --------------------------
	.section	.nv.info.compute_residual,"",@"SHT_CUDA_INFO"
	.sectionflags	@""
	.align	4


	//----- nvinfo : EIATTR_CUDA_API_VERSION
	.align		4
        /*0000*/ 	.byte	0x04, 0x37
        /*0002*/ 	.short	(.L_411 - .L_410)
.L_410:
        /*0004*/ 	.word	0x00000082


	//----- nvinfo : EIATTR_KPARAM_INFO
	.align		4
.L_411:
        /*0008*/ 	.byte	0x04, 0x17
        /*000a*/ 	.short	(.L_413 - .L_412)
.L_412:
        /*000c*/ 	.word	0x00000000
        /*0010*/ 	.short	0x0015
        /*0012*/ 	.short	0x008c
        /*0014*/ 	.byte	0x00, 0xf0, 0x11, 0x00


	//----- nvinfo : EIATTR_KPARAM_INFO
	.align		4
.L_413:
        /*0018*/ 	.byte	0x04, 0x17
        /*001a*/ 	.short	(.L_415 - .L_414)
.L_414:
        /*001c*/ 	.word	0x00000000
        /*0020*/ 	.short	0x0014
        /*0022*/ 	.short	0x0088
        /*0024*/ 	.byte	0x00, 0xf0, 0x11, 0x00


	//----- nvinfo : EIATTR_KPARAM_INFO
	.align		4
.L_415:
        /*0028*/ 	.byte	0x04, 0x17
        /*002a*/ 	.short	(.L_417 - .L_416)
.L_416:
        /*002c*/ 	.word	0x00000000
        /*0030*/ 	.short	0x0013
        /*0032*/ 	.short	0x0084
        /*0034*/ 	.byte	0x00, 0xf0, 0x11, 0x00


	//----- nvinfo : EIATTR_KPARAM_INFO
	.align		4
.L_417:
        /*0038*/ 	.byte	0x04, 0x17
        /*003a*/ 	.short	(.L_419 - .L_418)
.L_418:
        /*003c*/ 	.word	0x00000000
        /*0040*/ 	.short	0x0012
        /*0042*/ 	.short	0x0080
        /*0044*/ 	.byte	0x00, 0xf0, 0x11, 0x00


	//----- nvinfo : EIATTR_KPARAM_INFO
	.align		4
.L_419:
        /*0048*/ 	.byte	0x04, 0x17
        /*004a*/ 	.short	(.L_421 - .L_420)
.L_420:
        /*004c*/ 	.word	0x00000000
        /*0050*/ 	.short	0x0011
        /*0052*/ 	.short	0x007c
        /*0054*/ 	.byte	0x00, 0xf0, 0x11, 0x00


	//----- nvinfo : EIATTR_KPARAM_INFO
	.align		4
.L_421:
        /*0058*/ 	.byte	0x04, 0x17
        /*005a*/ 	.short	(.L_423 - .L_422)
.L_422:
        /*005c*/ 	.word	0x00000000
        /*0060*/ 	.short	0x0010
        /*0062*/ 	.short	0x0078
        /*0064*/ 	.byte	0x00, 0xf0, 0x11, 0x00


	//----- nvinfo : EIATTR_KPARAM_INFO
	.align		4
.L_423:
        /*0068*/ 	.byte	0x04, 0x17
        /*006a*/ 	.short	(.L_425 - .L_424)
.L_424:
        /*006c*/ 	.word	0x00000000
        /*0070*/ 	.short	0x000f
        /*0072*/ 	.short	0x0074
        /*0074*/ 	.byte	0x00, 0xf0, 0x11, 0x00


	//----- nvinfo : EIATTR_KPARAM_INFO
	.align		4
.L_425:
        /*0078*/ 	.byte	0x04, 0x17
        /*007a*/ 	.short	(.L_427 - .L_426)
.L_426:
        /*007c*/ 	.word	0x00000000
        /*0080*/ 	.short	0x000e
        /*0082*/ 	.short	0x0070
        /*0084*/ 	.byte	0x00, 0xf0, 0x11, 0x00


	//----- nvinfo : EIATTR_KPARAM_INFO
	.align		4
.L_427:
        /*0088*/ 	.byte	0x04, 0x17
        /*008a*/ 	.short	(.L_429 - .L_428)
.L_428:
        /*008c*/ 	.word	0x00000000
        /*0090*/ 	.short	0x000d
        /*0092*/ 	.short	0x0068
        /*0094*/ 	.byte	0x00, 0xf5, 0x21, 0x00


	//----- nvinfo : EIATTR_KPARAM_INFO
	.align		4
.L_429:
        /*0098*/ 	.byte	0x04, 0x17
        /*009a*/ 	.short	(.L_431 - .L_430)
.L_430:
        /*009c*/ 	.word	0x00000000
        /*00a0*/ 	.short	0x000c
        /*00a2*/ 	.short	0x0060
        /*00a4*/ 	.byte	0x00, 0xf5, 0x21, 0x00


	//----- nvinfo : EIATTR_KPARAM_INFO
	.align		4
.L_431:
        /*00a8*/ 	.byte	0x04, 0x17
        /*00aa*/ 	.short	(.L_433 - .L_432)
.L_432:
        /*00ac*/ 	.word	0x00000000
        /*00b0*/ 	.short	0x000b
        /*00b2*/ 	.short	0x0058
        /*00b4*/ 	.byte	0x00, 0xf5, 0x21, 0x00


	//----- nvinfo : EIATTR_KPARAM_INFO
	.align		4
.L_433:
        /*00b8*/ 	.byte	0x04, 0x17
        /*00ba*/ 	.short	(.L_435 - .L_434)
.L_434:
        /*00bc*/ 	.word	0x00000000
        /*00c0*/ 	.short	0x000a
        /*00c2*/ 	.short	0x0050
        /*00c4*/ 	.byte	0x00, 0xf5, 0x21, 0x00


	//----- nvinfo : EIATTR_KPARAM_INFO
	.align		4
.L_435:
        /*00c8*/ 	.byte	0x04, 0x17
        /*00ca*/ 	.short	(.L_437 - .L_436)
.L_436:
        /*00cc*/ 	.word	0x00000000
        /*00d0*/ 	.short	0x0009
        /*00d2*/ 	.short	0x0048
        /*00d4*/ 	.byte	0x00, 0xf5, 0x21, 0x00


	//----- nvinfo : EIATTR_KPARAM_INFO
	.align		4
.L_437:
        /*00d8*/ 	.byte	0x04, 0x17
        /*00da*/ 	.short	(.L_439 - .L_438)
.L_438:
        /*00dc*/ 	.word	0x00000000
        /*00e0*/ 	.short	0x0008
        /*00e2*/ 	.short	0x0040
        /*00e4*/ 	.byte	0x00, 0xf5, 0x21, 0x00


	//----- nvinfo : EIATTR_KPARAM_INFO
	.align		4
.L_439:
        /*00e8*/ 	.byte	0x04, 0x17
        /*00ea*/ 	.short	(.L_441 - .L_440)
.L_440:
        /*00ec*/ 	.word	0x00000000
        /*00f0*/ 	.short	0x0007
        /*00f2*/ 	.short	0x0038
        /*00f4*/ 	.byte	0x00, 0xf5, 0x21, 0x00


	//----- nvinfo : EIATTR_KPARAM_INFO
	.align		4
.L_441:
        /*00f8*/ 	.byte	0x04, 0x17
        /*00fa*/ 	.short	(.L_443 - .L_442)
.L_442:
        /*00fc*/ 	.word	0x00000000
        /*0100*/ 	.short	0x0006
        /*0102*/ 	.short	0x0030
        /*0104*/ 	.byte	0x00, 0xf5, 0x21, 0x00


	//----- nvinfo : EIATTR_KPARAM_INFO
	.align		4
.L_443:
        /*0108*/ 	.byte	0x04, 0x17
        /*010a*/ 	.short	(.L_445 - .L_444)
.L_444:
        /*010c*/ 	.word	0x00000000
        /*0110*/ 	.short	0x0005
        /*0112*/ 	.short	0x0028
        /*0114*/ 	.byte	0x00, 0xf5, 0x21, 0x00


	//----- nvinfo : EIATTR_KPARAM_INFO
	.align		4
.L_445:
        /*0118*/ 	.byte	0x04, 0x17
        /*011a*/ 	.short	(.L_447 - .L_446)
.L_446:
        /*011c*/ 	.word	0x00000000
        /*0120*/ 	.short	0x0004
        /*0122*/ 	.short	0x0020
        /*0124*/ 	.byte	0x00, 0xf5, 0x21, 0x00


	//----- nvinfo : EIATTR_KPARAM_INFO
	.align		4
.L_447:
        /*0128*/ 	.byte	0x04, 0x17
        /*012a*/ 	.short	(.L_449 - .L_448)
.L_448:
        /*012c*/ 	.word	0x00000000
        /*0130*/ 	.short	0x0003
        /*0132*/ 	.short	0x0018
        /*0134*/ 	.byte	0x00, 0xf5, 0x21, 0x00


	//----- nvinfo : EIATTR_KPARAM_INFO
	.align		4
.L_449:
        /*0138*/ 	.byte	0x04, 0x17
        /*013a*/ 	.short	(.L_451 - .L_450)
.L_450:
        /*013c*/ 	.word	0x00000000
        /*0140*/ 	.short	0x0002
        /*0142*/ 	.short	0x0010
        /*0144*/ 	.byte	0x00, 0xf5, 0x21, 0x00


	//----- nvinfo : EIATTR_KPARAM_INFO
	.align		4
.L_451:
        /*0148*/ 	.byte	0x04, 0x17
        /*014a*/ 	.short	(.L_453 - .L_452)
.L_452:
        /*014c*/ 	.word	0x00000000
        /*0150*/ 	.short	0x0001
        /*0152*/ 	.short	0x0008
        /*0154*/ 	.byte	0x00, 0xf5, 0x21, 0x00


	//----- nvinfo : EIATTR_KPARAM_INFO
	.align		4
.L_453:
        /*0158*/ 	.byte	0x04, 0x17
        /*015a*/ 	.short	(.L_455 - .L_454)
.L_454:
        /*015c*/ 	.word	0x00000000
        /*0160*/ 	.short	0x0000
        /*0162*/ 	.short	0x0000
        /*0164*/ 	.byte	0x00, 0xf5, 0x21, 0x00


	//----- nvinfo : EIATTR_SPARSE_MMA_MASK
	.align		4
.L_455:
        /*0168*/ 	.byte	0x03, 0x50
        /*016a*/ 	.short	0x0000


	//----- nvinfo : EIATTR_MAXREG_COUNT
	.align		4
        /*016c*/ 	.byte	0x03, 0x1b
        /*016e*/ 	.short	0x00ff


	//----- nvinfo : EIATTR_NUM_BARRIERS
	.align		4
        /*0170*/ 	.byte	0x02, 0x4c
        /*0172*/ 	.byte	0x01
	.zero		1


	//----- nvinfo : EIATTR_MERCURY_ISA_VERSION
	.align		4
        /*0174*/ 	.byte	0x03, 0x5f
        /*0176*/ 	.short	0x0101


	//----- nvinfo : EIATTR_VRC_CTA_INIT_COUNT
	.align		4
        /*0178*/ 	.byte	0x02, 0x4a
	.zero		1
	.zero		1


	//----- nvinfo : EIATTR_EXIT_INSTR_OFFSETS
	.align		4
        /*017c*/ 	.byte	0x04, 0x1c
        /*017e*/ 	.short	(.L_457 - .L_456)


	//   ....[0]....
.L_456:
        /*0180*/ 	.word	0x000000d0


	//   ....[1]....
        /*0184*/ 	.word	0x00000b30


	//   ....[2]....
        /*0188*/ 	.word	0x00000b80


	//   ....[3]....
        /*018c*/ 	.word	0x00001da0


	//   ....[4]....
        /*0190*/ 	.word	0x00002740


	//----- nvinfo : EIATTR_CRS_STACK_SIZE
	.align		4
.L_457:
        /*0194*/ 	.byte	0x04, 0x1e
        /*0196*/ 	.short	(.L_459 - .L_458)
.L_458:
        /*0198*/ 	.word	0x00000000


	//----- nvinfo : EIATTR_CBANK_PARAM_SIZE
	.align		4
.L_459:
        /*019c*/ 	.byte	0x03, 0x19
        /*019e*/ 	.short	0x0090


	//----- nvinfo : EIATTR_PARAM_CBANK
	.align		4
        /*01a0*/ 	.byte	0x04, 0x0a
        /*01a2*/ 	.short	(.L_461 - .L_460)
	.align		4
.L_460:
        /*01a4*/ 	.word	index@(.nv.constant0.compute_residual)
        /*01a8*/ 	.short	0x0380
        /*01aa*/ 	.short	0x0090


	//----- nvinfo : EIATTR_SW_WAR
	.align		4
.L_461:
        /*01ac*/ 	.byte	0x04, 0x36
        /*01ae*/ 	.short	(.L_463 - .L_462)
.L_462:
        /*01b0*/ 	.word	0x00000008
.L_463:


//--------------------- .nv.callgraph             --------------------------
	.section	.nv.callgraph,"",@"SHT_CUDA_CALLGRAPH"
	.align	4
	.sectionentsize	8
	.align		4
        /*0000*/ 	.word	0x00000000
	.align		4
        /*0004*/ 	.word	0xffffffff
	.align		4
        /*0008*/ 	.word	0x00000000
	.align		4
        /*000c*/ 	.word	0xfffffffe
	.align		4
        /*0010*/ 	.word	0x00000000
	.align		4
        /*0014*/ 	.word	0xfffffffd
	.align		4
        /*0018*/ 	.word	0x00000000
	.align		4
        /*001c*/ 	.word	0xfffffffc


//--------------------- .text.vanka_smooth_local  --------------------------
	.section	.text.vanka_smooth_local,"ax",@progbits
	.align	128
        .global         vanka_smooth_local
        .type           vanka_smooth_local,@function
        .size           vanka_smooth_local,(.L_x_525 - vanka_smooth_local)
        .other          vanka_smooth_local,@"STO_CUDA_ENTRY STV_DEFAULT"
vanka_smooth_local:
.text.vanka_smooth_local:
[----:B------:R-:W-:Y:S01]  /*0000*/  LDC R1, c[0x0][0x37c] ;  /* 0x0000df00ff017b82 */ /* 0x000fe20000000800 */
[----:B------:R-:W0:Y:S07]  /*0010*/  S2R R17, SR_TID.X ;  /* 0x0000000000117919 */ /* 0x000e2e0000002100 */
[----:B------:R-:W0:Y:S01]  /*0020*/  LDC.64 R14, c[0x0][0x408] ;  /* 0x00010200ff0e7b82 */ /* 0x000e220000000a00 */
[----:B------:R-:W1:Y:S07]  /*0030*/  S2R R20, SR_TID.Y ;  /* 0x0000000000147919 */ /* 0x000e6e0000002200 */
[----:B------:R-:W2:Y:S08]  /*0040*/  S2UR UR4, SR_CTAID.X ;  /* 0x00000000000479c3 */ /* 0x000eb00000002500 */
[----:B------:R-:W3:Y:S08]  /*0050*/  S2UR UR5, SR_CTAID.Y ;  /* 0x00000000000579c3 */ /* 0x000ef00000002600 */
[----:B------:R-:W4:Y:S01]  /*0060*/  LDC.64 R6, c[0x0][0x400] ;  /* 0x00010000ff067b82 */ /* 0x000f220000000a00 */
[----:B0-----:R-:W-:-:S02]  /*0070*/  IADD3 R3, PT, PT, R17, -R15, RZ ;  /* 0x8000000f11037210 */ /* 0x001fc40007ffe0ff */
[----:B-1----:R-:W-:-:S03]  /*0080*/  IADD3 R15, PT, PT, R20, -R15, RZ ;  /* 0x8000000f140f7210 */ /* 0x002fc60007ffe0ff */
[C---:B--2---:R-:W-:Y:S02]  /*0090*/  IMAD R4, R14.reuse, UR4, R3 ;  /* 0x000000040e047c24 */ /* 0x044fe4000f8e0203 */
[----:B---3--:R-:W-:-:S05]  /*00a0*/  IMAD R15, R14, UR5, R15 ;  /* 0x000000050e0f7c24 */ /* 0x008fca000f8e020f */
[C---:B------:R-:W-:Y:S02]  /*00b0*/  LOP3.LUT R0, R4.reuse, R15, RZ, 0xfc, !PT ;  /* 0x0000000f04007212 */ /* 0x040fe400078efcff */
[----:B----4-:R-:W-:Y:S02]  /*00c0*/  ISETP.GE.AND P0, PT, R4, R7, PT ;  /* 0x000000070400720c */ /* 0x010fe40003f06270 */
[----:B------:R-:W-:Y:S02]  /*00d0*/  SHF.R.U32.HI R0, RZ, 0x1f, R0 ;  /* 0x0000001fff007819 */ /* 0x000fe40000011600 */
[----:B------:R-:W-:-:S04]  /*00e0*/  ISETP.GE.OR P0, PT, R15, R6, P0 ;  /* 0x000000060f00720c */ /* 0x000fc80000706670 */
[----:B------:R-:W-:-:S13]  /*00f0*/  ISETP.EQ.U32.OR P0, PT, R0, 0x1, P0 ;  /* 0x000000010000780c */ /* 0x000fda0000702470 */
[----:B------:R-:W-:Y:S05]  /*0100*/  @P0 EXIT ;  /* 0x000000000000094d */ /* 0x000fea0003800000 */
[----:B------:R-:W0:Y:S01]  /*0110*/  LDC.64 R2, c[0x0][0x398] ;  /* 0x0000e600ff027b82 */ /* 0x000e220000000a00 */
[----:B------:R-:W-:Y:S01]  /*0120*/  IADD3 R22, PT, PT, R6, -0x1, RZ ;  /* 0xffffffff06167810 */ /* 0x000fe20007ffe0ff */
[----:B------:R-:W1:Y:S01]  /*0130*/  LDCU.64 UR8, c[0x0][0x358] ;  /* 0x00006b00ff0877ac */ /* 0x000e620008000a00 */
[----:B------:R-:W-:Y:S02]  /*0140*/  IADD3 R21, PT, PT, R7, -0x1, RZ ;  /* 0xffffffff07157810 */ /* 0x000fe40007ffe0ff */
[----:B------:R-:W-:Y:S02]  /*0150*/  VIMNMX.RELU R12, PT, PT, R15, R22, PT ;  /* 0x000000160f0c7248 */ /* 0x000fe40003fe1100 */
[----:B------:R-:W-:-:S05]  /*0160*/  VIMNMX.RELU R6, PT, PT, R4, R21, PT ;  /* 0x0000001504067248 */ /* 0x000fca0003fe1100 */
[----:B------:R-:W-:-:S04]  /*0170*/  IMAD R7, R12, R7, R6 ;  /* 0x000000070c077224 */ /* 0x000fc800078e0206 */
[----:B0-----:R-:W-:-:S06]  /*0180*/  IMAD.WIDE R2, R7, 0x4, R2 ;  /* 0x0000000407027825 */ /* 0x001fcc00078e0202 */
[----:B-1----:R-:W2:Y:S01]  /*0190*/  LDG.E.CONSTANT R2, desc[UR8][R2.64] ;  /* 0x0000000802027981 */ /* 0x002ea2000c1e9900 */
[----:B------:R-:W0:Y:S01]  /*01a0*/  S2UR UR5, SR_CgaCtaId ;  /* 0x00000000000579c3 */ /* 0x000e220000008800 */
[----:B------:R-:W-:Y:S01]  /*01b0*/  LOP3.LUT P0, RZ, R20, R17, RZ, 0xfc, !PT ;  /* 0x0000001114ff7212 */ /* 0x000fe2000780fcff */
[----:B------:R-:W-:Y:S01]  /*01c0*/  UMOV UR4, 0x400 ;  /* 0x0000040000047882 */ /* 0x000fe20000000000 */
[----:B------:R-:W-:Y:S01]  /*01d0*/  HFMA2 R9, -RZ, RZ, 0, 5.9604644775390625e-08 ;  /* 0x00000001ff097431 */ /* 0x000fe200000001ff */
[----:B0-----:R-:W-:-:S10]  /*01e0*/  ULEA UR4, UR5, UR4, 0x18 ;  /* 0x0000000405047291 */ /* 0x001fd4000f8ec0ff */
[----:B------:R-:W-:Y:S01]  /*01f0*/  @!P0 STS.U8 [UR4], RZ ;  /* 0x000000ffff008988 */ /* 0x000fe20008000004 */
[----:B------:R-:W-:Y:S01]  /*0200*/  BAR.SYNC.DEFER_BLOCKING 0x0 ;  /* 0x0000000000007b1d */ /* 0x000fe20000010000 */
[----:B--2---:R-:W-:-:S13]  /*0210*/  FSETP.GT.AND P1, PT, R2, 0.5, PT ;  /* 0x3f0000000200780b */ /* 0x004fda0003f24000 */
[----:B------:R-:W0:Y:S01]  /*0220*/  @P1 S2R R5, SR_CgaCtaId ;  /* 0x0000000000051919 */ /* 0x000e220000008800 */
[----:B------:R-:W-:Y:S02]  /*0230*/  @P1 MOV R0, 0x400 ;  /* 0x0000040000001802 */ /* 0x000fe40000000f00 */
[----:B------:R-:W-:Y:S02]  /*0240*/  @P1 PRMT R3, R9, 0x7610, R3 ;  /* 0x0000761009031816 */ /* 0x000fe40000000003 */
[----:B0-----:R-:W-:-:S05]  /*0250*/  @P1 LEA R8, R5, R0, 0x18 ;  /* 0x0000000005081211 */ /* 0x001fca00078ec0ff */
[----:B------:R-:W-:Y:S01]  /*0260*/  @P1 STS.U8 [R8], R3 ;  /* 0x0000000308001388 */ /* 0x000fe20000000000 */
[----:B------:R-:W-:Y:S06]  /*0270*/  BAR.SYNC.DEFER_BLOCKING 0x0 ;  /* 0x0000000000007b1d */ /* 0x000fec0000010000 */
[----:B------:R-:W0:Y:S02]  /*0280*/  LDS.U8 R0, [UR4] ;  /* 0x00000004ff007984 */ /* 0x000e240008000000 */
[----:B0-----:R-:W-:-:S13]  /*0290*/  ISETP.NE.AND P0, PT, R0, RZ, PT ;  /* 0x000000ff0000720c */ /* 0x001fda0003f05270 */
[----:B------:R-:W-:Y:S05]  /*02a0*/  @!P0 EXIT ;  /* 0x000000000000894d */ /* 0x000fea0003800000 */
[----:B------:R-:W0:Y:S02]  /*02b0*/  LDC R2, c[0x0][0x3f8] ;  /* 0x0000fe00ff027b82 */ /* 0x000e240000000800 */
[----:B0-----:R-:W-:-:S04]  /*02c0*/  IADD3 R0, PT, PT, R2, 0x1800000, RZ ;  /* 0x0180000002007810 */ /* 0x001fc80007ffe0ff */
[----:B------:R-:W-:-:S04]  /*02d0*/  LOP3.LUT R0, R0, 0x7f800000, RZ, 0xc0, !PT ;  /* 0x7f80000000007812 */ /* 0x000fc800078ec0ff */
[----:B------:R-:W-:-:S13]  /*02e0*/  ISETP.GT.U32.AND P0, PT, R0, 0x1ffffff, PT ;  /* 0x01ffffff0000780c */ /* 0x000fda0003f04070 */
[----:B------:R-:W-:Y:S05]  /*02f0*/  @P0 BRA `(.L_x_0) ;  /* 0x0000000000180947 */ /* 0x000fea0003800000 */
[----:B------:R-:W0:Y:S01]  /*0300*/  LDCU UR4, c[0x0][0x3f8] ;  /* 0x00007f00ff0477ac */ /* 0x000e220008000800 */
[----:B------:R-:W-:Y:S02]  /*0310*/  MOV R80, 0x340 ;  /* 0x0000034000507802 */ /* 0x000fe40000000f00 */
[----:B0-----:R-:W-:-:S07]  /*0320*/  MOV R0, UR4 ;  /* 0x0000000400007c02 */ /* 0x001fce0008000f00 */
[----:B------:R-:W-:Y:S05]  /*0330*/  CALL.REL.NOINC `($__internal_0_$__cuda_sm20_rcp_rn_f32_slowpath) ;  /* 0x0000004800907944 */ /* 0x000fea0003c00000 */
[----:B------:R-:W-:Y:S01]  /*0340*/  MOV R5, R0 ;  /* 0x0000000000057202 */ /* 0x000fe20000000f00 */
[----:B------:R-:W-:Y:S06]  /*0350*/  BRA `(.L_x_1) ;  /* 0x0000000000107947 */ /* 0x000fec0003800000 */
.L_x_0:
[----:B------:R-:W0:Y:S02]  /*0360*/  MUFU.RCP R5, R2 ;  /* 0x0000000200057308 */ /* 0x000e240000001000 */
[----:B0-----:R-:W-:-:S04]  /*0370*/  FFMA R0, R5, R2, -1 ;  /* 0xbf80000005007423 */ /* 0x001fc80000000002 */
[----:B------:R-:W-:-:S04]  /*0380*/  FADD.FTZ R0, -R0, -RZ ;  /* 0x800000ff00007221 */ /* 0x000fc80000010100 */
[----:B------:R-:W-:-:S07]  /*0390*/  FFMA R5, R5, R0, R5 ;  /* 0x0000000005057223 */ /* 0x000fce0000000005 */
.L_x_1:
[----:B------:R-:W0:Y:S02]  /*03a0*/  LDC R0, c[0x0][0x3f0] ;  /* 0x0000fc00ff007b82 */ /* 0x000e240000000800 */
[C---:B0-----:R-:W-:Y:S01]  /*03b0*/  FADD R3, R0.reuse, R0 ;  /* 0x0000000000037221 */ /* 0x041fe20000000000 */
[----:B------:R-:W-:-:S03]  /*03c0*/  FADD R0, -R0, 1 ;  /* 0x3f80000000007421 */ /* 0x000fc60000000100 */
[----:B------:R-:W0:Y:S08]  /*03d0*/  MUFU.RCP R2, R3 ;  /* 0x0000000300027308 */ /* 0x000e300000001000 */
[----:B------:R-:W1:Y:S01]  /*03e0*/  FCHK P0, R0, R3 ;  /* 0x0000000300007302 */ /* 0x000e620000000000 */
[----:B0-----:R-:W-:-:S04]  /*03f0*/  FFMA R9, -R3, R2, 1 ;  /* 0x3f80000003097423 */ /* 0x001fc80000000102 */
[----:B------:R-:W-:-:S04]  /*0400*/  FFMA R9, R2, R9, R2 ;  /* 0x0000000902097223 */ /* 0x000fc80000000002 */
[----:B------:R-:W-:-:S04]  /*0410*/  FFMA R24, R0, R9, RZ ;  /* 0x0000000900187223 */ /* 0x000fc800000000ff */
[----:B------:R-:W-:-:S04]  /*0420*/  FFMA R2, -R3, R24, R0 ;  /* 0x0000001803027223 */ /* 0x000fc80000000100 */
[----:B------:R-:W-:Y:S01]  /*0430*/  FFMA R24, R9, R2, R24 ;  /* 0x0000000209187223 */ /* 0x000fe20000000018 */
[----:B-1----:R-:W-:Y:S06]  /*0440*/  @!P0 BRA `(.L_x_2) ;  /* 0x00000000000c8947 */ /* 0x002fec0003800000 */
[----:B------:R-:W-:-:S07]  /*0450*/  MOV R2, 0x470 ;  /* 0x0000047000027802 */ /* 0x000fce0000000f00 */
[----:B------:R-:W-:Y:S05]  /*0460*/  CALL.REL.NOINC `($__internal_1_$__cuda_sm3x_div_rn_noftz_f32_slowpath) ;  /* 0x0000004c001c7944 */ /* 0x000fea0003c00000 */
[----:B------:R-:W-:-:S07]  /*0470*/  MOV R24, R77 ;  /* 0x0000004d00187202 */ /* 0x000fce0000000f00 */
.L_x_2:
[----:B------:R-:W0:Y:S01]  /*0480*/  LDCU.64 UR4, c[0x0][0x400] ;  /* 0x00008000ff0477ac */ /* 0x000e220008000a00 */
[----:B------:R-:W1:Y:S01]  /*0490*/  LDC.64 R38, c[0x0][0x3a0] ;  /* 0x0000e800ff267b82 */ /* 0x000e620000000a00 */
[C---:B------:R-:W-:Y:S02]  /*04a0*/  IADD3 R8, PT, PT, R4.reuse, 0x1, RZ ;  /* 0x0000000104087810 */ /* 0x040fe40007ffe0ff */
[----:B------:R-:W-:Y:S01]  /*04b0*/  IADD3 R11, PT, PT, R15, -0x1, RZ ;  /* 0xffffffff0f0b7810 */ /* 0x000fe20007ffe0ff */
[----:B------:R-:W2:Y:S01]  /*04c0*/  LDCU UR7, c[0x0][0x40c] ;  /* 0x00008180ff0777ac */ /* 0x000ea20008000800 */
[----:B------:R-:W-:Y:S02]  /*04d0*/  IADD3 R10, PT, PT, R4, -0x1, RZ ;  /* 0xffffffff040a7810 */ /* 0x000fe40007ffe0ff */
[----:B------:R-:W-:Y:S01]  /*04e0*/  VIMNMX.RELU R16, PT, PT, R11, R22, PT ;  /* 0x000000160b107248 */ /* 0x000fe20003fe1100 */
[----:B------:R-:W3:Y:S01]  /*04f0*/  LDC.64 R40, c[0x0][0x3a8] ;  /* 0x0000ea00ff287b82 */ /* 0x000ee20000000a00 */
[----:B------:R-:W-:-:S02]  /*0500*/  IADD3 R13, PT, PT, R15, 0x1, RZ ;  /* 0x000000010f0d7810 */ /* 0x000fc40007ffe0ff */
[-C--:B------:R-:W-:Y:S02]  /*0510*/  VIMNMX.RELU R14, PT, PT, R10, R21.reuse, PT ;  /* 0x000000150a0e7248 */ /* 0x080fe40003fe1100 */
[----:B------:R-:W-:Y:S01]  /*0520*/  VIMNMX.RELU R18, PT, PT, R8, R21, PT ;  /* 0x0000001508127248 */ /* 0x000fe20003fe1100 */
[----:B0-----:R-:W-:Y:S01]  /*0530*/  IMAD R9, R12, UR5, R12 ;  /* 0x000000050c097c24 */ /* 0x001fe2000f8e020c */
[----:B------:R-:W-:Y:S02]  /*0540*/  VIMNMX.RELU R44, PT, PT, R8, UR5, PT ;  /* 0x00000005082c7c48 */ /* 0x000fe4000bfe1100 */
[----:B------:R-:W-:Y:S02]  /*0550*/  VIMNMX.RELU R23, PT, PT, R15, UR4, PT ;  /* 0x000000040f177c48 */ /* 0x000fe4000bfe1100 */
[----:B------:R-:W-:Y:S01]  /*0560*/  IADD3 R2, PT, PT, R9, R44, RZ ;  /* 0x0000002c09027210 */ /* 0x000fe20007ffe0ff */
[----:B------:R-:W-:Y:S01]  /*0570*/  IMAD R25, R16, UR5, R16 ;  /* 0x0000000510197c24 */ /* 0x000fe2000f8e0210 */
[----:B------:R-:W-:Y:S01]  /*0580*/  VIMNMX.RELU R19, PT, PT, R13, R22, PT ;  /* 0x000000160d137248 */ /* 0x000fe20003fe1100 */
[C---:B------:R-:W-:Y:S01]  /*0590*/  IMAD R33, R23.reuse, UR5, R14 ;  /* 0x0000000517217c24 */ /* 0x040fe2000f8e020e */
[----:B------:R-:W-:Y:S01]  /*05a0*/  VIMNMX.RELU R42, PT, PT, R4, UR5, PT ;  /* 0x00000005042a7c48 */ /* 0x000fe2000bfe1100 */
[----:B------:R-:W-:-:S02]  /*05b0*/  IMAD R0, R23, UR5, R6 ;  /* 0x0000000517007c24 */ /* 0x000fc4000f8e0206 */
[----:B------:R-:W-:Y:S01]  /*05c0*/  IMAD R37, R23, UR5, R18 ;  /* 0x0000000517257c24 */ /* 0x000fe2000f8e0212 */
[----:B------:R-:W-:Y:S01]  /*05d0*/  IADD3 R3, PT, PT, R42, R9, RZ ;  /* 0x000000092a037210 */ /* 0x000fe20007ffe0ff */
[----:B-1----:R-:W-:Y:S01]  /*05e0*/  IMAD.WIDE R26, R2, 0x4, R38 ;  /* 0x00000004021a7825 */ /* 0x002fe200078e0226 */
[-C--:B------:R-:W-:Y:S02]  /*05f0*/  IADD3 R31, PT, PT, R42, R25.reuse, RZ ;  /* 0x000000192a1f7210 */ /* 0x080fe40007ffe0ff */
[----:B------:R-:W-:Y:S01]  /*0600*/  IADD3 R35, PT, PT, R44, R25, RZ ;  /* 0x000000192c237210 */ /* 0x000fe20007ffe0ff */
[----:B------:R-:W-:Y:S01]  /*0610*/  IMAD R43, R19, UR5, R19 ;  /* 0x00000005132b7c24 */ /* 0x000fe2000f8e0213 */
[----:B------:R-:W-:Y:S01]  /*0620*/  VIMNMX.RELU R25, PT, PT, R13, UR4, PT ;  /* 0x000000040d197c48 */ /* 0x000fe2000bfe1100 */
[--C-:B---3--:R-:W-:Y:S01]  /*0630*/  IMAD.WIDE R32, R33, 0x4, R40.reuse ;  /* 0x0000000421207825 */ /* 0x108fe200078e0228 */
[----:B------:R0:W3:Y:S01]  /*0640*/  LDG.E.CONSTANT R61, desc[UR8][R26.64] ;  /* 0x000000081a3d7981 */ /* 0x0000e2000c1e9900 */
[----:B------:R-:W-:Y:S01]  /*0650*/  ISETP.GE.AND P1, PT, R4, R21, PT ;  /* 0x000000150400720c */ /* 0x000fe20003f26270 */
[----:B------:R-:W1:Y:S01]  /*0660*/  LDCU UR4, c[0x0][0x3f4] ;  /* 0x00007e80ff0477ac */ /* 0x000e620008000800 */
[--C-:B------:R-:W-:Y:S01]  /*0670*/  IMAD.WIDE R28, R0, 0x4, R40.reuse ;  /* 0x00000004001c7825 */ /* 0x100fe200078e0228 */
[----:B------:R-:W4:Y:S03]  /*0680*/  LDG.E.CONSTANT R59, desc[UR8][R32.64] ;  /* 0x00000008203b7981 */ /* 0x000f26000c1e9900 */
[----:B------:R-:W-:Y:S01]  /*0690*/  IMAD.WIDE R36, R37, 0x4, R40 ;  /* 0x0000000425247825 */ /* 0x000fe200078e0228 */
[----:B------:R-:W4:Y:S01]  /*06a0*/  LDG.E.CONSTANT R60, desc[UR8][R28.64] ;  /* 0x000000081c3c7981 */ /* 0x000f22000c1e9900 */
[----:B0-----:R-:W-:-:S02]  /*06b0*/  IADD3 R27, PT, PT, R42, R43, RZ ;  /* 0x0000002b2a1b7210 */ /* 0x001fc40007ffe0ff */
[--C-:B------:R-:W-:Y:S01]  /*06c0*/  IMAD.WIDE R62, R3, 0x4, R38.reuse ;  /* 0x00000004033e7825 */ /* 0x100fe200078e0226 */
[----:B------:R0:W5:Y:S03]  /*06d0*/  LDG.E.CONSTANT R55, desc[UR8][R36.64] ;  /* 0x0000000824377981 */ /* 0x000166000c1e9900 */
[--C-:B------:R-:W-:Y:S02]  /*06e0*/  IMAD.WIDE R30, R31, 0x4, R38.reuse ;  /* 0x000000041f1e7825 */ /* 0x100fe400078e0226 */
[----:B------:R-:W3:Y:S02]  /*06f0*/  LDG.E.CONSTANT R62, desc[UR8][R62.64] ;  /* 0x000000083e3e7981 */ /* 0x000ee4000c1e9900 */
[----:B------:R-:W-:Y:S02]  /*0700*/  IMAD.WIDE R34, R35, 0x4, R38 ;  /* 0x0000000423227825 */ /* 0x000fe400078e0226 */
[----:B------:R2:W3:Y:S01]  /*0710*/  LDG.E.CONSTANT R57, desc[UR8][R30.64] ;  /* 0x000000081e397981 */ /* 0x0004e2000c1e9900 */
[----:B0-----:R-:W0:Y:S01]  /*0720*/  LDC.64 R36, c[0x0][0x3d8] ;  /* 0x0000f600ff247b82 */ /* 0x001e220000000a00 */
[----:B------:R-:W-:-:S02]  /*0730*/  IMAD R33, R25, UR5, R14 ;  /* 0x0000000519217c24 */ /* 0x000fc4000f8e020e */
[----:B------:R-:W-:Y:S01]  /*0740*/  IMAD R23, R25, UR5, R6 ;  /* 0x0000000519177c24 */ /* 0x000fe2000f8e0206 */
[----:B------:R1:W3:Y:S01]  /*0750*/  LDG.E.CONSTANT R58, desc[UR8][R34.64] ;  /* 0x00000008223a7981 */ /* 0x0002e2000c1e9900 */
[----:B------:R-:W-:-:S04]  /*0760*/  IMAD.WIDE R28, R27, 0x4, R38 ;  /* 0x000000041b1c7825 */ /* 0x000fc800078e0226 */
[--C-:B------:R-:W-:Y:S01]  /*0770*/  IMAD.WIDE R32, R33, 0x4, R40.reuse ;  /* 0x0000000421207825 */ /* 0x100fe200078e0228 */
[----:B--2---:R-:W-:Y:S01]  /*0780*/  IADD3 R31, PT, PT, R44, R43, RZ ;  /* 0x0000002b2c1f7210 */ /* 0x004fe20007ffe0ff */
[----:B------:R4:W2:Y:S02]  /*0790*/  LDG.E.CONSTANT R53, desc[UR8][R28.64] ;  /* 0x000000081c357981 */ /* 0x0008a4000c1e9900 */
[----:B------:R-:W-:Y:S02]  /*07a0*/  IMAD.WIDE R26, R23, 0x4, R40 ;  /* 0x00000004171a7825 */ /* 0x000fe400078e0228 */
[----:B------:R5:W2:Y:S02]  /*07b0*/  LDG.E.CONSTANT R56, desc[UR8][R32.64] ;  /* 0x0000000820387981 */ /* 0x000aa4000c1e9900 */
[----:B------:R-:W-:Y:S02]  /*07c0*/  IMAD R25, R25, UR5, R18 ;  /* 0x0000000519197c24 */ /* 0x000fe4000f8e0212 */
[----:B------:R3:W2:Y:S02]  /*07d0*/  LDG.E.CONSTANT R51, desc[UR8][R26.64] ;  /* 0x000000081a337981 */ /* 0x0006a4000c1e9900 */
[----:B-1----:R-:W-:-:S04]  /*07e0*/  IMAD.WIDE R34, R25, 0x4, R40 ;  /* 0x0000000419227825 */ /* 0x002fc800078e0228 */
[----:B------:R-:W-:Y:S01]  /*07f0*/  IMAD.WIDE R30, R31, 0x4, R38 ;  /* 0x000000041f1e7825 */ /* 0x000fe200078e0226 */
[----:B------:R-:W2:Y:S04]  /*0800*/  LDG.E.CONSTANT R54, desc[UR8][R34.64] ;  /* 0x0000000822367981 */ /* 0x000ea8000c1e9900 */
[----:B------:R2:W2:Y:S01]  /*0810*/  LDG.E.CONSTANT R52, desc[UR8][R30.64] ;  /* 0x000000081e347981 */ /* 0x0004a2000c1e9900 */
[----:B0-----:R-:W-:-:S06]  /*0820*/  IMAD.WIDE R36, R7, 0x4, R36 ;  /* 0x0000000407247825 */ /* 0x001fcc00078e0224 */
[----:B------:R-:W2:Y:S01]  /*0830*/  LDG.E.CONSTANT R36, desc[UR8][R36.64] ;  /* 0x0000000824247981 */ /* 0x000ea2000c1e9900 */
[----:B------:R-:W-:Y:S02]  /*0840*/  ISETP.GT.AND P0, PT, R4, RZ, PT ;  /* 0x000000ff0400720c */ /* 0x000fe40003f04270 */
[C---:B------:R-:W-:Y:S02]  /*0850*/  ISETP.GT.AND P3, PT, R15.reuse, RZ, !P1 ;  /* 0x000000ff0f00720c */ /* 0x040fe40004f64270 */
[C---:B------:R-:W-:Y:S02]  /*0860*/  ISETP.GT.AND P2, PT, R15.reuse, RZ, P0 ;  /* 0x000000ff0f00720c */ /* 0x040fe40000744270 */
[CC--:B------:R-:W-:Y:S02]  /*0870*/  ISETP.LT.AND P0, PT, R15.reuse, R22.reuse, P0 ;  /* 0x000000160f00720c */ /* 0x0c0fe40000701270 */
[----:B------:R-:W-:Y:S02]  /*0880*/  ISETP.LT.AND P1, PT, R15, R22, !P1 ;  /* 0x000000160f00720c */ /* 0x000fe40004f21270 */
[----:B------:R-:W-:Y:S01]  /*0890*/  FSEL R22, RZ, 1, !P0 ;  /* 0x3f800000ff167808 */ /* 0x000fe20004000000 */
[----:B------:R-:W0:Y:S01]  /*08a0*/  S2UR UR6, SR_CgaCtaId ;  /* 0x00000000000679c3 */ /* 0x000e220000008800 */
[----:B------:R-:W1:Y:S02]  /*08b0*/  LDCU UR5, c[0x0][0x360] ;  /* 0x00006c00ff0577ac */ /* 0x000e640008000800 */
[----:B-1----:R-:W-:Y:S01]  /*08c0*/  UIADD3 UR5, UPT, UPT, UR5, -UR7, URZ ;  /* 0x8000000705057290 */ /* 0x002fe2000fffe0ff */
[C---:B----4-:R-:W-:Y:S01]  /*08d0*/  FADD R28, R60.reuse, -R59 ;  /* 0x8000003b3c1c7221 */ /* 0x050fe20000000000 */
[----:B-----5:R-:W-:-:S03]  /*08e0*/  FADD R32, -R60, R55 ;  /* 0x000000373c207221 */ /* 0x020fc60000000100 */
[-C--:B------:R-:W-:Y:S01]  /*08f0*/  FMUL R21, R28, R5.reuse ;  /* 0x000000051c157220 */ /* 0x080fe20000400000 */
[----:B------:R-:W-:Y:S01]  /*0900*/  FMUL R25, R32, R5 ;  /* 0x0000000520197220 */ /* 0x000fe20000400000 */
[----:B---3--:R-:W-:Y:S01]  /*0910*/  FADD R26, -R62, R57 ;  /* 0x000000393e1a7221 */ /* 0x008fe20000000100 */
[----:B------:R-:W-:-:S03]  /*0920*/  FADD R28, -R61, R58 ;  /* 0x0000003a3d1c7221 */ /* 0x000fc60000000100 */
[-C--:B------:R-:W-:Y:S01]  /*0930*/  FFMA R26, R26, R5.reuse, R21 ;  /* 0x000000051a1a7223 */ /* 0x080fe20000000015 */
[----:B------:R-:W-:Y:S01]  /*0940*/  FFMA R28, R28, R5, R25 ;  /* 0x000000051c1c7223 */ /* 0x000fe20000000019 */
[----:B------:R-:W-:Y:S02]  /*0950*/  FSEL R21, RZ, 1, !P2 ;  /* 0x3f800000ff157808 */ /* 0x000fe40005000000 */
[----:B------:R-:W-:Y:S01]  /*0960*/  FMUL R26, R26, 0.5 ;  /* 0x3f0000001a1a7820 */ /* 0x000fe20000400000 */
[----:B------:R-:W-:Y:S01]  /*0970*/  FSEL R25, RZ, 1, !P3 ;  /* 0x3f800000ff197808 */ /* 0x000fe20005800000 */
[----:B------:R-:W-:Y:S01]  /*0980*/  FMUL R28, R28, 0.5 ;  /* 0x3f0000001c1c7820 */ /* 0x000fe20000400000 */
[----:B--2---:R-:W-:Y:S01]  /*0990*/  FADD R30, R62, -R53 ;  /* 0x800000353e1e7221 */ /* 0x004fe20000000000 */
[----:B------:R-:W-:Y:S01]  /*09a0*/  FADD R32, R51, -R56 ;  /* 0x8000003833207221 */ /* 0x000fe20000000000 */
[----:B------:R-:W-:-:S03]  /*09b0*/  FMUL R21, R21, R26 ;  /* 0x0000001a15157220 */ /* 0x000fc60000400000 */
[-C--:B------:R-:W-:Y:S01]  /*09c0*/  FMUL R27, R32, R5.reuse ;  /* 0x00000005201b7220 */ /* 0x080fe20000400000 */
[----:B------:R-:W-:Y:S01]  /*09d0*/  FMUL R25, R25, R28 ;  /* 0x0000001c19197220 */ /* 0x000fe20000400000 */
[----:B------:R-:W-:Y:S02]  /*09e0*/  FADD R26, -R51, R54 ;  /* 0x00000036331a7221 */ /* 0x000fe40000000100 */
[----:B------:R-:W-:Y:S01]  /*09f0*/  FFMA R27, R30, R5, R27 ;  /* 0x000000051e1b7223 */ /* 0x000fe2000000001b */
[----:B------:R-:W-:Y:S01]  /*0a00*/  FMUL R30, R25, R25 ;  /* 0x00000019191e7220 */ /* 0x000fe20000400000 */
[----:B------:R-:W-:Y:S02]  /*0a10*/  FMUL R25, R26, R5 ;  /* 0x000000051a197220 */ /* 0x000fe40000400000 */
[----:B------:R-:W-:Y:S01]  /*0a20*/  FMUL R27, R27, 0.5 ;  /* 0x3f0000001b1b7820 */ /* 0x000fe20000400000 */
[----:B------:R-:W-:Y:S01]  /*0a30*/  FADD R28, R61, -R52 ;  /* 0x800000343d1c7221 */ /* 0x000fe20000000000 */
[----:B------:R-:W-:Y:S01]  /*0a40*/  FADD R26, R60, -R51 ;  /* 0x800000333c1a7221 */ /* 0x000fe20000000000 */
[----:B------:R-:W-:Y:S01]  /*0a50*/  FFMA R30, R21, R21, R30 ;  /* 0x00000015151e7223 */ /* 0x000fe2000000001e */
[----:B------:R-:W-:Y:S01]  /*0a60*/  FMUL R27, R22, R27 ;  /* 0x0000001b161b7220 */ /* 0x000fe20000400000 */
[-C--:B------:R-:W-:Y:S01]  /*0a70*/  FFMA R28, R28, R5.reuse, R25 ;  /* 0x000000051c1c7223 */ /* 0x080fe20000000019 */
[----:B------:R-:W-:Y:S01]  /*0a80*/  FADD R22, -R62, R61 ;  /* 0x0000003d3e167221 */ /* 0x000fe20000000100 */
[-C--:B------:R-:W-:Y:S01]  /*0a90*/  FMUL R21, R26, R5.reuse ;  /* 0x000000051a157220 */ /* 0x080fe20000400000 */
[----:B------:R-:W-:Y:S01]  /*0aa0*/  FSEL R25, RZ, 1, !P1 ;  /* 0x3f800000ff197808 */ /* 0x000fe20004800000 */
[----:B------:R-:W-:Y:S01]  /*0ab0*/  FMUL R28, R28, 0.5 ;  /* 0x3f0000001c1c7820 */ /* 0x000fe20000400000 */
[----:B------:R-:W-:Y:S01]  /*0ac0*/  FMUL R22, R22, R5 ;  /* 0x0000000516167220 */ /* 0x000fe20000400000 */
[----:B------:R-:W-:Y:S01]  /*0ad0*/  FMUL R29, R21, R21 ;  /* 0x00000015151d7220 */ /* 0x000fe20000400000 */
[----:B------:R-:W-:Y:S01]  /*0ae0*/  FFMA R30, R27, R27, R30 ;  /* 0x0000001b1b1e7223 */ /* 0x000fe2000000001e */
[----:B------:R-:W-:-:S02]  /*0af0*/  FMUL R25, R25, R28 ;  /* 0x0000001c19197220 */ /* 0x000fc40000400000 */
[C---:B------:R-:W-:Y:S02]  /*0b00*/  FFMA R26, R22.reuse, R22, R29 ;  /* 0x00000016161a7223 */ /* 0x040fe4000000001d */
[----:B------:R-:W-:Y:S02]  /*0b10*/  FFMA R30, R25, R25, R30 ;  /* 0x00000019191e7223 */ /* 0x000fe4000000001e */
[----:B------:R-:W-:-:S04]  /*0b20*/  FFMA R21, R22, R21, R26 ;  /* 0x0000001516157223 */ /* 0x000fc8000000001a */
[----:B------:R-:W-:-:S04]  /*0b30*/  FFMA R21, R30, 0.25, R21 ;  /* 0x3e8000001e157823 */ /* 0x000fc80000000015 */
[----:B------:R-:W-:-:S05]  /*0b40*/  FADD R21, R21, UR4 ;  /* 0x0000000415157e21 */ /* 0x000fca0008000000 */
[----:B------:R-:W-:-:S13]  /*0b50*/  FSETP.GEU.AND P0, PT, |R21|, 1.175494350822287508e-38, PT ;  /* 0x008000001500780b */ /* 0x000fda0003f0e200 */
[----:B------:R-:W-:-:S04]  /*0b60*/  @!P0 FMUL R21, R21, 16777216 ;  /* 0x4b80000015158820 */ /* 0x000fc80000400000 */
[----:B------:R-:W1:Y:S02]  /*0b70*/  MUFU.LG2 R25, R21 ;  /* 0x0000001500197308 */ /* 0x000e640000000c00 */
[----:B-1----:R-:W-:-:S04]  /*0b80*/  @!P0 FADD R25, R25, -24 ;  /* 0xc1c0000019198421 */ /* 0x002fc80000000000 */
[----:B------:R-:W-:-:S05]  /*0b90*/  FMUL R24, R25, R24 ;  /* 0x0000001819187220 */ /* 0x000fca0000400000 */
[----:B------:R-:W-:Y:S01]  /*0ba0*/  FSETP.GEU.AND P1, PT, R24, -126, PT ;  /* 0xc2fc00001800780b */ /* 0x000fe20003f2e000 */
[----:B------:R-:W-:-:S12]  /*0bb0*/  UMOV UR4, 0x400 ;  /* 0x0000040000047882 */ /* 0x000fd80000000000 */
[----:B------:R-:W-:-:S04]  /*0bc0*/  @!P1 FMUL R24, R24, 0.5 ;  /* 0x3f00000018189820 */ /* 0x000fc80000400000 */
[----:B------:R-:W1:Y:S01]  /*0bd0*/  MUFU.EX2 R25, R24 ;  /* 0x0000001800197308 */ /* 0x000e620000000800 */
[----:B------:R-:W-:-:S04]  /*0be0*/  UIADD3 UR4, UPT, UPT, UR4, 0x4, URZ ;  /* 0x0000000404047890 */ /* 0x000fc8000fffe0ff */
[----:B0-----:R-:W-:Y:S01]  /*0bf0*/  ULEA UR4, UR6, UR4, 0x18 ;  /* 0x0000000406047291 */ /* 0x001fe2000f8ec0ff */
[----:B------:R-:W-:Y:S01]  /*0c00*/  ISETP.GE.U32.AND P0, PT, R17, UR5, PT ;  /* 0x0000000511007c0c */ /* 0x000fe2000bf06070 */
[----:B------:R-:W-:-:S04]  /*0c10*/  FMUL R36, R36, 0.5 ;  /* 0x3f00000024247820 */ /* 0x000fc80000400000 */
[----:B------:R-:W-:Y:S02]  /*0c20*/  LEA R22, R20, UR4, 0x6 ;  /* 0x0000000414167c11 */ /* 0x000fe4000f8e30ff */
[----:B------:R-:W-:Y:S01]  /*0c30*/  ISETP.LT.U32.OR P0, PT, R17, UR7, P0 ;  /* 0x0000000711007c0c */ /* 0x000fe20008701470 */
[----:B-1----:R-:W-:Y:S01]  /*0c40*/  @!P1 FMUL R25, R25, R25 ;  /* 0x0000001919199220 */ /* 0x002fe20000400000 */
[----:B------:R-:W-:-:S03]  /*0c50*/  LEA R17, R17, R22, 0x2 ;  /* 0x0000001611117211 */ /* 0x000fc600078e10ff */
[----:B------:R-:W-:-:S05]  /*0c60*/  FMUL R36, R36, R25 ;  /* 0x0000001924247220 */ /* 0x000fca0000400000 */
[----:B------:R0:W-:Y:S01]  /*0c70*/  STS [R17], R36 ;  /* 0x0000002411007388 */ /* 0x0001e20000000800 */
[----:B------:R-:W-:Y:S06]  /*0c80*/  BAR.SYNC.DEFER_BLOCKING 0x0 ;  /* 0x0000000000007b1d */ /* 0x000fec0000010000 */
[----:B------:R-:W-:Y:S05]  /*0c90*/  @P0 EXIT ;  /* 0x000000000000094d */ /* 0x000fea0003800000 */
[----:B------:R-:W1:Y:S02]  /*0ca0*/  LDCU UR4, c[0x0][0x364] ;  /* 0x00006c80ff0477ac */ /* 0x000e640008000800 */
[----:B-1----:R-:W-:-:S06]  /*0cb0*/  UIADD3 UR4, UPT, UPT, UR4, -UR7, URZ ;  /* 0x8000000704047290 */ /* 0x002fcc000fffe0ff */
[----:B------:R-:W-:-:S04]  /*0cc0*/  ISETP.GE.U32.AND P0, PT, R20, UR4, PT ;  /* 0x0000000414007c0c */ /* 0x000fc8000bf06070 */
[----:B------:R-:W-:-:S13]  /*0cd0*/  ISETP.LT.U32.OR P0, PT, R20, UR7, P0 ;  /* 0x0000000714007c0c */ /* 0x000fda0008701470 */
[----:B------:R-:W-:Y:S05]  /*0ce0*/  @P0 EXIT ;  /* 0x000000000000094d */ /* 0x000fea0003800000 */
[----:B------:R-:W1:Y:S01]  /*0cf0*/  LDCU UR4, c[0x0][0x410] ;  /* 0x00008200ff0477ac */ /* 0x000e620008000800 */
[----:B------:R-:W-:-:S04]  /*0d00*/  IADD3 R20, PT, PT, R4, R15, RZ ;  /* 0x0000000f04147210 */ /* 0x000fc80007ffe0ff */
[----:B------:R-:W-:-:S04]  /*0d10*/  LEA.HI R21, R20, R20, RZ, 0x1 ;  /* 0x0000001414157211 */ /* 0x000fc800078f08ff */
[----:B------:R-:W-:-:S04]  /*0d20*/  LOP3.LUT R21, R21, 0xfffffffe, RZ, 0xc0, !PT ;  /* 0xfffffffe15157812 */ /* 0x000fc800078ec0ff */
[----:B------:R-:W-:-:S04]  /*0d30*/  IADD3 R21, PT, PT, R20, -R21, RZ ;  /* 0x8000001514157210 */ /* 0x000fc80007ffe0ff */
[----:B-1----:R-:W-:-:S13]  /*0d40*/  ISETP.NE.AND P0, PT, R21, UR4, PT ;  /* 0x0000000415007c0c */ /* 0x002fda000bf05270 */
[----:B------:R-:W-:Y:S05]  /*0d50*/  @P0 EXIT ;  /* 0x000000000000094d */ /* 0x000fea0003800000 */
[----:B------:R-:W1:Y:S01]  /*0d60*/  LDC.64 R20, c[0x0][0x3b0] ;  /* 0x0000ec00ff147b82 */ /* 0x000e620000000a00 */
[----:B------:R-:W2:Y:S01]  /*0d70*/  LDCU UR4, c[0x0][0x414] ;  /* 0x00008280ff0477ac */ /* 0x000ea20008000800 */
[----:B-1----:R-:W-:-:S05]  /*0d80*/  IMAD.WIDE R20, R7, 0x4, R20 ;  /* 0x0000000407147825 */ /* 0x002fca00078e0214 */
[----:B------:R-:W3:Y:S01]  /*0d90*/  LDG.E.CONSTANT R49, desc[UR8][R20.64] ;  /* 0x0000000814317981 */ /* 0x000ee2000c1e9900 */
[----:B--2---:R-:W-:Y:S01]  /*0da0*/  UISETP.GE.AND UP0, UPT, UR4, 0x1, UPT ;  /* 0x000000010400788c */ /* 0x004fe2000bf06270 */
[----:B------:R-:W-:Y:S02]  /*0db0*/  MOV R50, R62 ;  /* 0x0000003e00327202 */ /* 0x000fe40000000f00 */
[----:B------:R-:W-:Y:S02]  /*0dc0*/  MOV R47, R61 ;  /* 0x0000003d002f7202 */ /* 0x000fe40000000f00 */
[----:B------:R-:W-:Y:S02]  /*0dd0*/  MOV R48, R60 ;  /* 0x0000003c00307202 */ /* 0x000fe40000000f00 */
[----:B------:R-:W-:Y:S02]  /*0de0*/  MOV R45, R51 ;  /* 0x00000033002d7202 */ /* 0x000fe40000000f00 */
[----:B---3--:R-:W-:Y:S01]  /*0df0*/  MOV R46, R49 ;  /* 0x00000031002e7202 */ /* 0x008fe20000000f00 */
[----:B------:R-:W-:Y:S06]  /*0e00*/  BRA.U !UP0, `(.L_x_3) ;  /* 0x0000003d08447547 */ /* 0x000fec000b800000 */
[----:B------:R-:W1:Y:S08]  /*0e10*/  LDC.64 R24, c[0x0][0x3b8] ;  /* 0x0000ee00ff187b82 */ /* 0x000e700000000a00 */
[----:B------:R-:W2:Y:S08]  /*0e20*/  LDC.64 R26, c[0x0][0x3c0] ;  /* 0x0000f000ff1a7b82 */ /* 0x000eb00000000a00 */
[----:B------:R-:W3:Y:S08]  /*0e30*/  LDC.64 R28, c[0x0][0x3c8] ;  /* 0x0000f200ff1c7b82 */ /* 0x000ef00000000a00 */
[----:B------:R-:W4:Y:S01]  /*0e40*/  LDC.64 R44, c[0x0][0x3e8] ;  /* 0x0000fa00ff2c7b82 */ /* 0x000f220000000a00 */
[----:B-1----:R-:W-:-:S04]  /*0e50*/  IMAD.WIDE R20, R3, 0x4, R24 ;  /* 0x0000000403147825 */ /* 0x002fc800078e0218 */
[----:B------:R-:W-:Y:S02]  /*0e60*/  IMAD.WIDE R2, R2, 0x4, R24 ;  /* 0x0000000402027825 */ /* 0x000fe400078e0218 */
[----:B------:R-:W4:Y:S02]  /*0e70*/  LDG.E.CONSTANT R20, desc[UR8][R20.64] ;  /* 0x0000000814147981 */ /* 0x000f24000c1e9900 */
[C-C-:B--2---:R-:W-:Y:S02]  /*0e80*/  IMAD.WIDE R24, R0.reuse, 0x4, R26.reuse ;  /* 0x0000000400187825 */ /* 0x144fe400078e021a */
[----:B------:R-:W2:Y:S02]  /*0e90*/  LDG.E.CONSTANT R2, desc[UR8][R2.64] ;  /* 0x0000000802027981 */ /* 0x000ea4000c1e9900 */
[----:B------:R-:W-:Y:S02]  /*0ea0*/  IMAD.WIDE R22, R23, 0x4, R26 ;  /* 0x0000000417167825 */ /* 0x000fe400078e021a */
[----:B------:R-:W2:Y:S02]  /*0eb0*/  LDG.E.CONSTANT R24, desc[UR8][R24.64] ;  /* 0x0000000818187981 */ /* 0x000ea4000c1e9900 */
[----:B---3--:R-:W-:-:S02]  /*0ec0*/  IMAD.WIDE R26, R0, 0x4, R28 ;  /* 0x00000004001a7825 */ /* 0x008fc400078e021c */
[----:B------:R-:W3:Y:S01]  /*0ed0*/  LDG.E.CONSTANT R22, desc[UR8][R22.64] ;  /* 0x0000000816167981 */ /* 0x000ee2000c1e9900 */
[----:B------:R-:W1:Y:S03]  /*0ee0*/  LDC R29, c[0x0][0x3fc] ;  /* 0x0000ff00ff1d7b82 */ /* 0x000e660000000800 */
[----:B------:R-:W3:Y:S01]  /*0ef0*/  LDG.E.CONSTANT R26, desc[UR8][R26.64] ;  /* 0x000000081a1a7981 */ /* 0x000ee2000c1e9900 */
[----:B----4-:R-:W-:-:S06]  /*0f00*/  IMAD.WIDE R44, R7, 0x4, R44 ;  /* 0x00000004072c7825 */ /* 0x010fcc00078e022c */
[----:B------:R4:W5:Y:S01]  /*0f10*/  LDG.E.CONSTANT R44, desc[UR8][R44.64] ;  /* 0x000000082c2c7981 */ /* 0x000962000c1e9900 */
[----:B-1----:R-:W-:-:S04]  /*0f20*/  IADD3 R0, PT, PT, R29, 0x1800000, RZ ;  /* 0x018000001d007810 */ /* 0x002fc80007ffe0ff */
[----:B------:R-:W-:-:S04]  /*0f30*/  LOP3.LUT R0, R0, 0x7f800000, RZ, 0xc0, !PT ;  /* 0x7f80000000007812 */ /* 0x000fc800078ec0ff */
[----:B------:R-:W-:Y:S01]  /*0f40*/  ISETP.GT.U32.AND P0, PT, R0, 0x1ffffff, PT ;  /* 0x01ffffff0000780c */ /* 0x000fe20003f04070 */
[----:B------:R-:W-:Y:S01]  /*0f50*/  FADD R43, RZ, -R20 ;  /* 0x80000014ff2b7221 */ /* 0x000fe20000000000 */
[----:B--2---:R-:W-:Y:S01]  /*0f60*/  FADD R42, RZ, -R2 ;  /* 0x80000002ff2a7221 */ /* 0x004fe20000000000 */
[----:B------:R-:W-:Y:S01]  /*0f70*/  FADD R41, RZ, -R24 ;  /* 0x80000018ff297221 */ /* 0x000fe20000000000 */
[----:B---3--:R-:W-:Y:S01]  /*0f80*/  FADD R40, RZ, -R22 ;  /* 0x80000016ff287221 */ /* 0x008fe20000000000 */
[----:B------:R-:W-:-:S08]  /*0f90*/  FADD R39, RZ, -R26 ;  /* 0x8000001aff277221 */ /* 0x000fd00000000000 */
[----:B----4-:R-:W-:Y:S05]  /*0fa0*/  @P0 BRA `(.L_x_4) ;  /* 0x0000000000180947 */ /* 0x010fea0003800000 */
[----:B------:R-:W1:Y:S01]  /*0fb0*/  LDCU UR4, c[0x0][0x3fc] ;  /* 0x00007f80ff0477ac */ /* 0x000e620008000800 */
[----:B------:R-:W-:Y:S02]  /*0fc0*/  MOV R80, 0xff0 ;  /* 0x00000ff000507802 */ /* 0x000fe40000000f00 */
[----:B-1----:R-:W-:-:S07]  /*0fd0*/  MOV R0, UR4 ;  /* 0x0000000400007c02 */ /* 0x002fce0008000f00 */
[----:B0----5:R-:W-:Y:S05]  /*0fe0*/  CALL.REL.NOINC `($__internal_0_$__cuda_sm20_rcp_rn_f32_slowpath) ;  /* 0x0000003c00647944 */ /* 0x021fea0003c00000 */
[----:B------:R-:W-:Y:S01]  /*0ff0*/  MOV R38, R0 ;  /* 0x0000000000267202 */ /* 0x000fe20000000f00 */
[----:B------:R-:W-:Y:S06]  /*1000*/  BRA `(.L_x_5) ;  /* 0x0000000000107947 */ /* 0x000fec0003800000 */
.L_x_4:
[----:B------:R-:W1:Y:S02]  /*1010*/  MUFU.RCP R38, R29 ;  /* 0x0000001d00267308 */ /* 0x000e640000001000 */
[----:B-1----:R-:W-:-:S04]  /*1020*/  FFMA R0, R38, R29, -1 ;  /* 0xbf80000026007423 */ /* 0x002fc8000000001d */
[----:B------:R-:W-:-:S04]  /*1030*/  FADD.FTZ R3, -R0, -RZ ;  /* 0x800000ff00037221 */ /* 0x000fc80000010100 */
[----:B------:R-:W-:-:S07]  /*1040*/  FFMA R38, R38, R3, R38 ;  /* 0x0000000326267223 */ /* 0x000fce0000000026 */
.L_x_5:
[----:B------:R-:W1:Y:S08]  /*1050*/  LDC.64 R2, c[0x0][0x400] ;  /* 0x00010000ff027b82 */ /* 0x000e700000000a00 */
[----:B------:R-:W2:Y:S08]  /*1060*/  LDC.64 R46, c[0x0][0x3b0] ;  /* 0x0000ec00ff2e7b82 */ /* 0x000eb00000000a00 */
[----:B------:R-:W3:Y:S01]  /*1070*/  LDC.64 R28, c[0x0][0x3d0] ;  /* 0x0000f400ff1c7b82 */ /* 0x000ee20000000a00 */
[----:B-1----:R-:W-:-:S07]  /*1080*/  IMAD R23, R12, R3, R14 ;  /* 0x000000030c177224 */ /* 0x002fce00078e020e */
[----:B------:R-:W1:Y:S01]  /*1090*/  LDC.64 R30, c[0x0][0x3e0] ;  /* 0x0000f800ff1e7b82 */ /* 0x000e620000000a00 */
[----:B--2---:R-:W-:-:S05]  /*10a0*/  IMAD.WIDE R24, R23, 0x4, R46 ;  /* 0x0000000417187825 */ /* 0x004fca00078e022e */
[----:B------:R-:W2:Y:S01]  /*10b0*/  LDG.E.CONSTANT R37, desc[UR8][R24.64] ;  /* 0x0000000818257981 */ /* 0x000ea2000c1e9900 */
[----:B---3--:R-:W-:-:S05]  /*10c0*/  IMAD.WIDE R34, R23, 0x4, R28 ;  /* 0x0000000417227825 */ /* 0x008fca00078e021c */
[----:B------:R-:W2:Y:S01]  /*10d0*/  LDG.E.CONSTANT R20, desc[UR8][R34.64] ;  /* 0x0000000822147981 */ /* 0x000ea2000c1e9900 */
[CC--:B------:R-:W-:Y:S02]  /*10e0*/  IMAD R33, R16.reuse, R3.reuse, R14 ;  /* 0x0000000310217224 */ /* 0x0c0fe400078e020e */
[CC--:B------:R-:W-:Y:S02]  /*10f0*/  IMAD R27, R16.reuse, R3.reuse, R18 ;  /* 0x00000003101b7224 */ /* 0x0c0fe400078e0212 */
[CC--:B------:R-:W-:Y:S02]  /*1100*/  IMAD R69, R19.reuse, R3.reuse, R14 ;  /* 0x0000000313457224 */ /* 0x0c0fe400078e020e */
[CC--:B------:R-:W-:Y:S02]  /*1110*/  IMAD R71, R19.reuse, R3.reuse, R18 ;  /* 0x0000000313477224 */ /* 0x0c0fe400078e0212 */
[-CC-:B------:R-:W-:Y:S02]  /*1120*/  IMAD R21, R16, R3.reuse, R6.reuse ;  /* 0x0000000310157224 */ /* 0x180fe400078e0206 */
[----:B------:R-:W-:-:S02]  /*1130*/  IMAD R19, R19, R3, R6 ;  /* 0x0000000313137224 */ /* 0x000fc400078e0206 */
[----:B-1----:R-:W-:-:S04]  /*1140*/  IMAD.WIDE R72, R7, 0x4, R30 ;  /* 0x0000000407487825 */ /* 0x002fc800078e021e */
[----:B------:R-:W-:-:S04]  /*1150*/  IMAD.WIDE R32, R33, 0x4, R46 ;  /* 0x0000000421207825 */ /* 0x000fc800078e022e */
[----:B------:R-:W-:Y:S01]  /*1160*/  IMAD.WIDE R26, R27, 0x4, R46 ;  /* 0x000000041b1a7825 */ /* 0x000fe200078e022e */
[----:B------:R-:W5:Y:S03]  /*1170*/  LDG.E.CONSTANT R14, desc[UR8][R32.64] ;  /* 0x00000008200e7981 */ /* 0x000f66000c1e9900 */
[----:B------:R-:W-:Y:S02]  /*1180*/  IMAD.WIDE R30, R23, 0x4, R30 ;  /* 0x00000004171e7825 */ /* 0x000fe400078e021e */
[----:B------:R-:W5:Y:S02]  /*1190*/  LDG.E.CONSTANT R26, desc[UR8][R26.64] ;  /* 0x000000081a1a7981 */ /* 0x000f64000c1e9900 */
[--C-:B------:R-:W-:Y:S02]  /*11a0*/  IMAD.WIDE R68, R69, 0x4, R46.reuse ;  /* 0x0000000445447825 */ /* 0x100fe400078e022e */
[----:B------:R-:W5:Y:S02]  /*11b0*/  LDG.E.CONSTANT R31, desc[UR8][R30.64] ;  /* 0x000000081e1f7981 */ /* 0x000f64000c1e9900 */
[----:B------:R-:W-:-:S02]  /*11c0*/  IMAD.WIDE R64, R21, 0x4, R46 ;  /* 0x0000000415407825 */ /* 0x000fc400078e022e */
[----:B------:R-:W5:Y:S02]  /*11d0*/  LDG.E.CONSTANT R25, desc[UR8][R68.64] ;  /* 0x0000000844197981 */ /* 0x000f64000c1e9900 */
[--C-:B------:R-:W-:Y:S02]  /*11e0*/  IMAD.WIDE R66, R19, 0x4, R46.reuse ;  /* 0x0000000413427825 */ /* 0x100fe400078e022e */
[----:B0-----:R-:W5:Y:S02]  /*11f0*/  LDG.E.CONSTANT R36, desc[UR8][R64.64] ;  /* 0x0000000840247981 */ /* 0x001f64000c1e9900 */
[----:B------:R-:W-:Y:S02]  /*1200*/  IMAD.WIDE R70, R71, 0x4, R46 ;  /* 0x0000000447467825 */ /* 0x000fe400078e022e */
[----:B------:R-:W5:Y:S04]  /*1210*/  LDG.E.CONSTANT R35, desc[UR8][R66.64] ;  /* 0x0000000842237981 */ /* 0x000f68000c1e9900 */
[----:B------:R-:W5:Y:S04]  /*1220*/  LDG.E.CONSTANT R24, desc[UR8][R70.64] ;  /* 0x0000000846187981 */ /* 0x000f68000c1e9900 */
[----:B------:R-:W5:Y:S01]  /*1230*/  LDG.E.CONSTANT R32, desc[UR8][R72.64] ;  /* 0x0000000848207981 */ /* 0x000f62000c1e9900 */
[----:B------:R-:W-:-:S02]  /*1240*/  IMAD R22, R12, R3, R18 ;  /* 0x000000030c167224 */ /* 0x000fc400078e0212 */
[----:B------:R-:W-:Y:S01]  /*1250*/  IMAD.WIDE R28, R7, 0x4, R28 ;  /* 0x00000004071c7825 */ /* 0x000fe200078e021c */
[----:B------:R-:W-:-:S03]  /*1260*/  VIMNMX.RELU R10, PT, PT, R10, R3, PT ;  /* 0x000000030a0a7248 */ /* 0x000fc60003fe1100 */
[----:B------:R-:W-:Y:S01]  /*1270*/  IMAD.WIDE R46, R22, 0x4, R46 ;  /* 0x00000004162e7825 */ /* 0x000fe200078e022e */
[----:B------:R0:W5:Y:S04]  /*1280*/  LDG.E.CONSTANT R33, desc[UR8][R28.64] ;  /* 0x000000081c217981 */ /* 0x000168000c1e9900 */
[----:B------:R1:W5:Y:S01]  /*1290*/  LDG.E.CONSTANT R34, desc[UR8][R46.64] ;  /* 0x000000082e227981 */ /* 0x000362000c1e9900 */
[-C--:B------:R-:W-:Y:S01]  /*12a0*/  ISETP.GE.AND P3, PT, R13, R2.reuse, PT ;  /* 0x000000020d00720c */ /* 0x080fe20003f66270 */
[----:B0-----:R-:W0:Y:S08]  /*12b0*/  LDC.64 R28, c[0x0][0x3a8] ;  /* 0x0000ea00ff1c7b82 */ /* 0x001e300000000a00 */
[----:B-1----:R-:W1:Y:S01]  /*12c0*/  LDC.64 R46, c[0x0][0x3a0] ;  /* 0x0000e800ff2e7b82 */ /* 0x002e620000000a00 */
[----:B------:R-:W-:Y:S01]  /*12d0*/  VIMNMX.RELU R11, PT, PT, R11, R2, PT ;  /* 0x000000020b0b7248 */ /* 0x000fe20003fe1100 */
[----:B------:R-:W-:Y:S04]  /*12e0*/  BSSY.RECONVERGENT B0, `(.L_x_6) ;  /* 0x0000028000007945 */ /* 0x000fe80003800200 */
[----:B------:R-:W-:-:S02]  /*12f0*/  IMAD R11, R11, R3, R6 ;  /* 0x000000030b0b7224 */ /* 0x000fc400078e0206 */
[----:B--2---:R-:W-:-:S05]  /*1300*/  FFMA R0, R37, 0.91699999570846557617, R20 ;  /* 0x3f6ac08325007823 */ /* 0x004fca0000000014 */
[----:B------:R-:W-:-:S04]  /*1310*/  FMNMX R0, R0, -10, !PT ;  /* 0xc120000000007809 */ /* 0x000fc80007800000 */
[----:B------:R-:W-:-:S05]  /*1320*/  FMNMX R0, R0, 10, PT ;  /* 0x4120000000007809 */ /* 0x000fca0003800000 */
[----:B------:R-:W-:-:S05]  /*1330*/  FMUL R12, R0, -1.4426950216293334961 ;  /* 0xbfb8aa3b000c7820 */ /* 0x000fca0000400000 */
[----:B------:R-:W-:-:S13]  /*1340*/  FSETP.GEU.AND P0, PT, R12, -126, PT ;  /* 0xc2fc00000c00780b */ /* 0x000fda0003f0e000 */
[----:B------:R-:W-:-:S04]  /*1350*/  @!P0 FMUL R12, R12, 0.5 ;  /* 0x3f0000000c0c8820 */ /* 0x000fc80000400000 */
[----:B------:R-:W2:Y:S01]  /*1360*/  MUFU.EX2 R7, R12 ;  /* 0x0000000c00077308 */ /* 0x000ea20000000800 */
[----:B------:R-:W-:Y:S01]  /*1370*/  VIADDMNMX.RELU R0, R4, 0x2, R3, PT ;  /* 0x0000000204007846 */ /* 0x000fe20003801103 */
[----:B--2---:R-:W-:Y:S01]  /*1380*/  @!P0 FMUL R7, R7, R7 ;  /* 0x0000000707078220 */ /* 0x004fe20000400000 */
[----:B------:R-:W-:-:S03]  /*1390*/  ISETP.GE.AND P0, PT, R8, R3, PT ;  /* 0x000000030800720c */ /* 0x000fc60003f06270 */
[----:B------:R-:W-:Y:S01]  /*13a0*/  FADD R16, R7, 1 ;  /* 0x3f80000007107421 */ /* 0x000fe20000000000 */
[C---:B------:R-:W-:Y:S02]  /*13b0*/  IADD3 R7, PT, PT, R9.reuse, R10, RZ ;  /* 0x0000000a09077210 */ /* 0x040fe40007ffe0ff */
[----:B------:R-:W-:Y:S02]  /*13c0*/  IADD3 R9, PT, PT, R9, R0, RZ ;  /* 0x0000000009097210 */ /* 0x000fe40007ffe0ff */
[----:B------:R-:W-:Y:S02]  /*13d0*/  IADD3 R0, PT, PT, R16, 0x1800000, RZ ;  /* 0x0180000010007810 */ /* 0x000fe40007ffe0ff */
[C---:B------:R-:W-:Y:S02]  /*13e0*/  ISETP.LT.OR P2, PT, R4.reuse, RZ, P0 ;  /* 0x000000ff0400720c */ /* 0x040fe40000741670 */
[----:B------:R-:W-:Y:S02]  /*13f0*/  ISETP.LT.OR P1, PT, R4, -0x1, P0 ;  /* 0xffffffff0400780c */ /* 0x000fe40000721670 */
[----:B------:R-:W-:-:S02]  /*1400*/  ISETP.GE.OR P0, PT, R13, R2, P0 ;  /* 0x000000020d00720c */ /* 0x000fc40000706670 */
[----:B------:R-:W-:Y:S02]  /*1410*/  LOP3.LUT R0, R0, 0x7f800000, RZ, 0xc0, !PT ;  /* 0x7f80000000007812 */ /* 0x000fe400078ec0ff */
[----:B------:R-:W-:Y:S02]  /*1420*/  P2R R94, PR, RZ, 0x1 ;  /* 0x00000001ff5e7803 */ /* 0x000fe40000000000 */
[C---:B------:R-:W-:Y:S02]  /*1430*/  ISETP.LT.OR P0, PT, R15.reuse, RZ, P3 ;  /* 0x000000ff0f00720c */ /* 0x040fe40001f01670 */
[----:B------:R-:W-:Y:S02]  /*1440*/  ISETP.GT.U32.AND P3, PT, R0, 0x1ffffff, PT ;  /* 0x01ffffff0000780c */ /* 0x000fe40003f64070 */
[C---:B------:R-:W-:Y:S02]  /*1450*/  VIADDMNMX.RELU R2, R15.reuse, 0x2, R2, PT ;  /* 0x000000020f027846 */ /* 0x040fe40003801102 */
[----:B------:R-:W-:-:S03]  /*1460*/  ISETP.LT.OR P4, PT, R15, 0x1, P2 ;  /* 0x000000010f00780c */ /* 0x000fc60001781670 */
[----:B------:R-:W-:Y:S01]  /*1470*/  IMAD R13, R2, R3, R6 ;  /* 0x00000003020d7224 */ /* 0x000fe200078e0206 */
[----:B------:R-:W-:Y:S01]  /*1480*/  P2R R0, PR, RZ, 0x10 ;  /* 0x00000010ff007803 */ /* 0x000fe20000000000 */
[----:B-1----:R-:W-:-:S04]  /*1490*/  IMAD.WIDE R6, R7, 0x4, R46 ;  /* 0x0000000407067825 */ /* 0x002fc800078e022e */
[----:B------:R-:W-:-:S04]  /*14a0*/  IMAD.WIDE R8, R9, 0x4, R46 ;  /* 0x0000000409087825 */ /* 0x000fc800078e022e */
[----:B0-----:R-:W-:-:S04]  /*14b0*/  IMAD.WIDE R10, R11, 0x4, R28 ;  /* 0x000000040b0a7825 */ /* 0x001fc800078e021c */
[----:B------:R-:W-:Y:S01]  /*14c0*/  IMAD.WIDE R12, R13, 0x4, R28 ;  /* 0x000000040d0c7825 */ /* 0x000fe200078e021c */
[----:B------:R-:W-:Y:S06]  /*14d0*/  @P3 BRA `(.L_x_7) ;  /* 0x0000000000103947 */ /* 0x000fec0003800000 */
[----:B------:R-:W-:Y:S02]  /*14e0*/  MOV R0, R16 ;  /* 0x0000001000007202 */ /* 0x000fe40000000f00 */
[----:B------:R-:W-:-:S07]  /*14f0*/  MOV R80, 0x1510 ;  /* 0x0000151000507802 */ /* 0x000fce0000000f00 */
[----:B-----5:R-:W-:Y:S05]  /*1500*/  CALL.REL.NOINC `($__internal_0_$__cuda_sm20_rcp_rn_f32_slowpath) ;  /* 0x00000038001c7944 */ /* 0x020fea0003c00000 */
[----:B------:R-:W-:Y:S05]  /*1510*/  BRA `(.L_x_8) ;  /* 0x0000000000107947 */ /* 0x000fea0003800000 */
.L_x_7:
[----:B------:R-:W0:Y:S02]  /*1520*/  MUFU.RCP R3, R16 ;  /* 0x0000001000037308 */ /* 0x000e240000001000 */
[----:B0-----:R-:W-:-:S04]  /*1530*/  FFMA R0, R16, R3, -1 ;  /* 0xbf80000010007423 */ /* 0x001fc80000000003 */
[----:B------:R-:W-:-:S04]  /*1540*/  FADD.FTZ R0, -R0, -RZ ;  /* 0x800000ff00007221 */ /* 0x000fc80000010100 */
[----:B------:R-:W-:-:S07]  /*1550*/  FFMA R0, R3, R0, R3 ;  /* 0x0000000003007223 */ /* 0x000fce0000000003 */
.L_x_8:
[----:B------:R-:W-:Y:S05]  /*1560*/  BSYNC.RECONVERGENT B0 ;  /* 0x0000000000007941 */ /* 0x000fea0003800200 */
.L_x_6:
[----:B------:R-:W0:Y:S08]  /*1570*/  LDC.64 R2, c[0x0][0x3d0] ;  /* 0x0000f400ff027b82 */ /* 0x000e300000000a00 */
[----:B------:R-:W1:Y:S01]  /*1580*/  LDC.64 R28, c[0x0][0x3e0] ;  /* 0x0000f800ff1c7b82 */ /* 0x000e620000000a00 */
[----:B0-----:R-:W-:-:S05]  /*1590*/  IMAD.WIDE R2, R22, 0x4, R2 ;  /* 0x0000000416027825 */ /* 0x001fca00078e0202 */
[----:B------:R-:W2:Y:S01]  /*15a0*/  LDG.E.CONSTANT R23, desc[UR8][R2.64] ;  /* 0x0000000802177981 */ /* 0x000ea2000c1e9900 */
[----:B-1----:R-:W-:-:S05]  /*15b0*/  IMAD.WIDE R28, R22, 0x4, R28 ;  /* 0x00000004161c7825 */ /* 0x002fca00078e021c */
[----:B------:R0:W5:Y:S01]  /*15c0*/  LDG.E.CONSTANT R30, desc[UR8][R28.64] ;  /* 0x000000081c1e7981 */ /* 0x000162000c1e9900 */
[----:B------:R-:W-:Y:S01]  /*15d0*/  BSSY.RECONVERGENT B0, `(.L_x_9) ;  /* 0x0000019000007945 */ /* 0x000fe20003800200 */
[----:B--2--5:R-:W-:-:S05]  /*15e0*/  FFMA R4, R34, 0.91699999570846557617, R23 ;  /* 0x3f6ac08322047823 */ /* 0x024fca0000000017 */
[----:B------:R-:W-:-:S04]  /*15f0*/  FMNMX R4, R4, -10, !PT ;  /* 0xc120000004047809 */ /* 0x000fc80007800000 */
[----:B------:R-:W-:-:S05]  /*1600*/  FMNMX R4, R4, 10, PT ;  /* 0x4120000004047809 */ /* 0x000fca0003800000 */
[----:B------:R-:W-:-:S05]  /*1610*/  FMUL R4, R4, -1.4426950216293334961 ;  /* 0xbfb8aa3b04047820 */ /* 0x000fca0000400000 */
[----:B------:R-:W-:-:S13]  /*1620*/  FSETP.GEU.AND P3, PT, R4, -126, PT ;  /* 0xc2fc00000400780b */ /* 0x000fda0003f6e000 */
[----:B------:R-:W-:-:S04]  /*1630*/  @!P3 FMUL R4, R4, 0.5 ;  /* 0x3f0000000404b820 */ /* 0x000fc80000400000 */
[----:B------:R-:W1:Y:S02]  /*1640*/  MUFU.EX2 R16, R4 ;  /* 0x0000000400107308 */ /* 0x000e640000000800 */
[----:B-1----:R-:W-:-:S04]  /*1650*/  @!P3 FMUL R16, R16, R16 ;  /* 0x000000101010b220 */ /* 0x002fc80000400000 */
[----:B------:R-:W-:-:S05]  /*1660*/  FADD R16, R16, 1 ;  /* 0x3f80000010107421 */ /* 0x000fca0000000000 */
[----:B------:R-:W-:-:S04]  /*1670*/  IADD3 R2, PT, PT, R16, 0x1800000, RZ ;  /* 0x0180000010027810 */ /* 0x000fc80007ffe0ff */
[----:B------:R-:W-:Y:S01]  /*1680*/  LOP3.LUT R3, R2, 0x7f800000, RZ, 0xc0, !PT ;  /* 0x7f80000002037812 */ /* 0x000fe200078ec0ff */
[----:B------:R-:W-:-:S03]  /*1690*/  FADD R2, -R0, 1 ;  /* 0x3f80000000027421 */ /* 0x000fc60000000100 */
[----:B------:R-:W-:Y:S01]  /*16a0*/  ISETP.GT.U32.AND P3, PT, R3, 0x1ffffff, PT ;  /* 0x01ffffff0300780c */ /* 0x000fe20003f64070 */
[----:B------:R-:W-:-:S04]  /*16b0*/  FMUL R2, R2, 0.0010000000474974513054 ;  /* 0x3a83126f02027820 */ /* 0x000fc80000400000 */
[----:B------:R-:W-:-:S08]  /*16c0*/  FFMA R31, R31, R0, R2 ;  /* 0x000000001f1f7223 */ /* 0x000fd00000000002 */
[----:B0-----:R-:W-:Y:S05]  /*16d0*/  @P3 BRA `(.L_x_10) ;  /* 0x0000000000103947 */ /* 0x001fea0003800000 */
[----:B------:R-:W-:Y:S02]  /*16e0*/  MOV R0, R16 ;  /* 0x0000001000007202 */ /* 0x000fe40000000f00 */
[----:B------:R-:W-:-:S07]  /*16f0*/  MOV R80, 0x1710 ;  /* 0x0000171000507802 */ /* 0x000fce0000000f00 */
[----:B------:R-:W-:Y:S05]  /*1700*/  CALL.REL.NOINC `($__internal_0_$__cuda_sm20_rcp_rn_f32_slowpath) ;  /* 0x00000034009c7944 */ /* 0x000fea0003c00000 */
[----:B------:R-:W-:Y:S05]  /*1710*/  BRA `(.L_x_11) ;  /* 0x0000000000107947 */ /* 0x000fea0003800000 */
.L_x_10:
[----:B------:R-:W0:Y:S02]  /*1720*/  MUFU.RCP R3, R16 ;  /* 0x0000001000037308 */ /* 0x000e240000001000 */
[----:B0-----:R-:W-:-:S04]  /*1730*/  FFMA R0, R16, R3, -1 ;  /* 0xbf80000010007423 */ /* 0x001fc80000000003 */
[----:B------:R-:W-:-:S04]  /*1740*/  FADD.FTZ R0, -R0, -RZ ;  /* 0x800000ff00007221 */ /* 0x000fc80000010100 */
[----:B------:R-:W-:-:S07]  /*1750*/  FFMA R0, R3, R0, R3 ;  /* 0x0000000003007223 */ /* 0x000fce0000000003 */
.L_x_11:
[----:B------:R-:W-:Y:S05]  /*1760*/  BSYNC.RECONVERGENT B0 ;  /* 0x0000000000007941 */ /* 0x000fea0003800200 */
.L_x_9:
[----:B------:R-:W0:Y:S08]  /*1770*/  LDC.64 R2, c[0x0][0x3d0] ;  /* 0x0000f400ff027b82 */ /* 0x000e300000000a00 */
[----:B------:R-:W1:Y:S01]  /*1780*/  LDC.64 R28, c[0x0][0x3e0] ;  /* 0x0000f800ff1c7b82 */ /* 0x000e620000000a00 */
[----:B0-----:R-:W-:-:S05]  /*1790*/  IMAD.WIDE R2, R21, 0x4, R2 ;  /* 0x0000000415027825 */ /* 0x001fca00078e0202 */
[----:B------:R-:W2:Y:S01]  /*17a0*/  LDG.E.CONSTANT R27, desc[UR8][R2.64] ;  /* 0x00000008021b7981 */ /* 0x000ea2000c1e9900 */
[----:B-1----:R-:W-:-:S05]  /*17b0*/  IMAD.WIDE R28, R21, 0x4, R28 ;  /* 0x00000004151c7825 */ /* 0x002fca00078e021c */
[----:B------:R0:W5:Y:S01]  /*17c0*/  LDG.E.CONSTANT R16, desc[UR8][R28.64] ;  /* 0x000000081c107981 */ /* 0x000162000c1e9900 */
[----:B------:R-:W-:Y:S01]  /*17d0*/  BSSY.RECONVERGENT B0, `(.L_x_12) ;  /* 0x0000019000007945 */ /* 0x000fe20003800200 */
[----:B--2---:R-:W-:-:S05]  /*17e0*/  FFMA R4, R36, 0.91699999570846557617, R27 ;  /* 0x3f6ac08324047823 */ /* 0x004fca000000001b */
        /* <DEDUP_REMOVED lines=17> */
[----:B-----5:R-:W-:Y:S05]  /*1900*/  CALL.REL.NOINC `($__internal_0_$__cuda_sm20_rcp_rn_f32_slowpath) ;  /* 0x00000034001c7944 */ /* 0x020fea0003c00000 */
[----:B------:R-:W-:Y:S05]  /*1910*/  BRA `(.L_x_14) ;  /* 0x0000000000107947 */ /* 0x000fea0003800000 */
.L_x_13:
[----:B------:R-:W0:Y:S02]  /*1920*/  MUFU.RCP R3, R18 ;  /* 0x0000001200037308 */ /* 0x000e240000001000 */
[----:B0-----:R-:W-:-:S04]  /*1930*/  FFMA R0, R18, R3, -1 ;  /* 0xbf80000012007423 */ /* 0x001fc80000000003 */
[----:B------:R-:W-:-:S04]  /*1940*/  FADD.FTZ R0, -R0, -RZ ;  /* 0x800000ff00007221 */ /* 0x000fc80000010100 */
[----:B------:R-:W-:-:S07]  /*1950*/  FFMA R0, R3, R0, R3 ;  /* 0x0000000003007223 */ /* 0x000fce0000000003 */
.L_x_14:
[----:B------:R-:W-:Y:S05]  /*1960*/  BSYNC.RECONVERGENT B0 ;  /* 0x0000000000007941 */ /* 0x000fea0003800200 */
.L_x_12:
[----:B------:R-:W0:Y:S08]  /*1970*/  LDC.64 R2, c[0x0][0x3d0] ;  /* 0x0000f400ff027b82 */ /* 0x000e300000000a00 */
[----:B------:R-:W1:Y:S01]  /*1980*/  LDC.64 R28, c[0x0][0x3e0] ;  /* 0x0000f800ff1c7b82 */ /* 0x000e620000000a00 */
[----:B0-----:R-:W-:-:S05]  /*1990*/  IMAD.WIDE R2, R19, 0x4, R2 ;  /* 0x0000000413027825 */ /* 0x001fca00078e0202 */
[----:B------:R-:W2:Y:S01]  /*19a0*/  LDG.E.CONSTANT R4, desc[UR8][R2.64] ;  /* 0x0000000802047981 */ /* 0x000ea2000c1e9900 */
[----:B-1----:R-:W-:-:S06]  /*19b0*/  IMAD.WIDE R18, R19, 0x4, R28 ;  /* 0x0000000413127825 */ /* 0x002fcc00078e021c */
        /* <DEDUP_REMOVED lines=16> */
[----:B-----5:R-:W-:-:S08]  /*1ac0*/  FFMA R28, R16, R0, R3 ;  /* 0x00000000101c7223 */ /* 0x020fd00000000003 */
[----:B0-----:R-:W-:Y:S05]  /*1ad0*/  @P3 BRA `(.L_x_16) ;  /* 0x0000000000103947 */ /* 0x001fea0003800000 */
[----:B------:R-:W-:Y:S02]  /*1ae0*/  MOV R0, R22 ;  /* 0x0000001600007202 */ /* 0x000fe40000000f00 */
[----:B------:R-:W-:-:S07]  /*1af0*/  MOV R80, 0x1b10 ;  /* 0x00001b1000507802 */ /* 0x000fce0000000f00 */
[----:B------:R-:W-:Y:S05]  /*1b00*/  CALL.REL.NOINC `($__internal_0_$__cuda_sm20_rcp_rn_f32_slowpath) ;  /* 0x00000030009c7944 */ /* 0x000fea0003c00000 */
[----:B------:R-:W-:Y:S05]  /*1b10*/  BRA `(.L_x_17) ;  /* 0x0000000000107947 */ /* 0x000fea0003800000 */
.L_x_16:
[----:B------:R-:W0:Y:S02]  /*1b20*/  MUFU.RCP R3, R22 ;  /* 0x0000001600037308 */ /* 0x000e240000001000 */
[----:B0-----:R-:W-:-:S04]  /*1b30*/  FFMA R0, R22, R3, -1 ;  /* 0xbf80000016007423 */ /* 0x001fc80000000003 */
[----:B------:R-:W-:-:S04]  /*1b40*/  FADD.FTZ R0, -R0, -RZ ;  /* 0x800000ff00007221 */ /* 0x000fc80000010100 */
[----:B------:R-:W-:-:S07]  /*1b50*/  FFMA R0, R3, R0, R3 ;  /* 0x0000000003007223 */ /* 0x000fce0000000003 */
.L_x_17:
[----:B------:R-:W-:Y:S05]  /*1b60*/  BSYNC.RECONVERGENT B0 ;  /* 0x0000000000007941 */ /* 0x000fea0003800200 */
.L_x_15:
[----:B------:R-:W0:Y:S01]  /*1b70*/  LDS R19, [R17+-0x40] ;  /* 0xffffc00011137984 */ /* 0x000e220000000800 */
[----:B------:R-:W-:Y:S01]  /*1b80*/  FMUL R2, R34, -0.91699999570846557617 ;  /* 0xbf6ac08322027820 */ /* 0x000fe20000400000 */
[----:B------:R-:W1:Y:S01]  /*1b90*/  LDCU UR4, c[0x0][0x414] ;  /* 0x00008280ff0477ac */ /* 0x000e620008000800 */
[----:B------:R-:W-:Y:S01]  /*1ba0*/  FMUL R48, R36, -0.91699999570846557617 ;  /* 0xbf6ac08324307820 */ /* 0x000fe20000400000 */
[----:B------:R-:W2:Y:S01]  /*1bb0*/  LDS R21, [R17+-0x44] ;  /* 0xffffbc0011157984 */ /* 0x000ea20000000800 */
[----:B------:R-:W-:Y:S01]  /*1bc0*/  FMUL R29, R37, -0.91699999570846557617 ;  /* 0xbf6ac083251d7820 */ /* 0x000fe20000400000 */
[----:B------:R-:W-:Y:S01]  /*1bd0*/  FMNMX R65, R23, R2, !PT ;  /* 0x0000000217417209 */ /* 0x000fe20007800000 */
[----:B------:R-:W-:Y:S01]  /*1be0*/  FMUL R23, R35, -0.91699999570846557617 ;  /* 0xbf6ac08323177820 */ /* 0x000fe20000400000 */
[----:B------:R-:W3:Y:S01]  /*1bf0*/  LDS R16, [R17+-0x4] ;  /* 0xfffffc0011107984 */ /* 0x000ee20000000800 */
[----:B------:R-:W-:Y:S01]  /*1c00*/  FADD R2, -R0, 1 ;  /* 0x3f80000000027421 */ /* 0x000fe20000000100 */
[----:B------:R-:W-:Y:S01]  /*1c10*/  FMNMX R67, R27, R48, !PT ;  /* 0x000000301b437209 */ /* 0x000fe20007800000 */
[----:B------:R-:W4:Y:S01]  /*1c20*/  LDCU UR10, c[0x0][0x3fc] ;  /* 0x00007f80ff0a77ac */ /* 0x000f220008000800 */
[----:B------:R-:W5:Y:S01]  /*1c30*/  LDS R22, [R17+-0x3c] ;  /* 0xffffc40011167984 */ /* 0x000f620000000800 */
[----:B------:R-:W-:Y:S01]  /*1c40*/  FMNMX R20, R20, R29, !PT ;  /* 0x0000001d14147209 */ /* 0x000fe20007800000 */
[----:B------:R-:W-:Y:S01]  /*1c50*/  FMUL R27, R2, 0.0010000000474974513054 ;  /* 0x3a83126f021b7820 */ /* 0x000fe20000400000 */
[----:B------:R-:W-:Y:S01]  /*1c60*/  FMNMX R4, R4, R23, !PT ;  /* 0x0000001704047209 */ /* 0x000fe20007800000 */
[----:B------:R-:W4:Y:S01]  /*1c70*/  LDS R46, [R17+0x3c] ;  /* 0x00003c00112e7984 */ /* 0x000f220000000800 */
[----:B------:R-:W-:Y:S01]  /*1c80*/  MOV R48, R60 ;  /* 0x0000003c00307202 */ /* 0x000fe20000000f00 */
[----:B------:R-:W-:Y:S01]  /*1c90*/  FFMA R27, R18, R0, R27 ;  /* 0x00000000121b7223 */ /* 0x000fe2000000001b */
[----:B------:R-:W-:Y:S01]  /*1ca0*/  MOV R47, R61 ;  /* 0x0000003d002f7202 */ /* 0x000fe20000000f00 */
[----:B------:R-:W4:Y:S01]  /*1cb0*/  LDS R45, [R17+0x44] ;  /* 0x00004400112d7984 */ /* 0x000f220000000800 */
[----:B------:R-:W-:Y:S01]  /*1cc0*/  MOV R50, R62 ;  /* 0x0000003e00327202 */ /* 0x000fe20000000f00 */
[----:B------:R-:W-:Y:S01]  /*1cd0*/  FADD R20, R37, R20 ;  /* 0x0000001425147221 */ /* 0x000fe20000000000 */
[C---:B------:R-:W-:Y:S01]  /*1ce0*/  FADD R18, R36.reuse, R67 ;  /* 0x0000004324127221 */ /* 0x040fe20000000000 */
[----:B------:R-:W4:Y:S01]  /*1cf0*/  LDS R3, [R17+0x4] ;  /* 0x0000040011037984 */ /* 0x000f220000000800 */
[----:B------:R-:W2:Y:S03]  /*1d00*/  LDCU UR11, c[0x0][0x404] ;  /* 0x00008080ff0b77ac */ /* 0x000ea60008000800 */
[----:B------:R-:W4:Y:S01]  /*1d10*/  LDS R64, [R17+0x40] ;  /* 0x0000400011407984 */ /* 0x000f220000000800 */
[----:B------:R-:W3:Y:S03]  /*1d20*/  LDCU UR12, c[0x0][0x400] ;  /* 0x00008000ff0c77ac */ /* 0x000ee60008000800 */
[----:B------:R0:W4:Y:S01]  /*1d30*/  LDS R29, [R17] ;  /* 0x00000000111d7984 */ /* 0x0001220000000800 */
[----:B------:R-:W4:Y:S01]  /*1d40*/  LDCU.64 UR6, c[0x0][0x408] ;  /* 0x00008100ff0677ac */ /* 0x000f220008000a00 */
[----:B-1----:R-:W-:Y:S01]  /*1d50*/  UIADD3 UR4, UPT, UPT, -UR4, URZ, URZ ;  /* 0x000000ff04047290 */ /* 0x002fe2000fffe1ff */
[----:B0-----:R-:W-:Y:S01]  /*1d60*/  FMUL R63, R36, R19 ;  /* 0x00000013243f7220 */ /* 0x001fe20000400000 */
[----:B------:R-:W-:Y:S01]  /*1d70*/  FADD R19, R34, R65 ;  /* 0x0000004122137221 */ /* 0x000fe20000000000 */
[----:B------:R-:W-:-:S02]  /*1d80*/  FADD R17, R35, R4 ;  /* 0x0000000423117221 */ /* 0x000fc40000000000 */
[--C-:B--2---:R-:W-:Y:S01]  /*1d90*/  FFMA R14, R14, R21, R63.reuse ;  /* 0x000000150e0e7223 */ /* 0x104fe2000000003f */
[----:B---3--:R-:W-:Y:S01]  /*1da0*/  FMUL R23, R37, R16 ;  /* 0x0000001025177220 */ /* 0x008fe20000400000 */
[--C-:B------:R-:W-:Y:S01]  /*1db0*/  FADD R16, R63, R63.reuse ;  /* 0x0000003f3f107221 */ /* 0x100fe20000000000 */
[----:B-----5:R-:W-:Y:S02]  /*1dc0*/  FFMA R26, R26, R22, R63 ;  /* 0x000000161a1a7223 */ /* 0x020fe4000000003f */
[----:B------:R-:W-:Y:S01]  /*1dd0*/  FADD R14, R23, R14 ;  /* 0x0000000e170e7221 */ /* 0x000fe20000000000 */
[----:B----4-:R-:W-:Y:S01]  /*1de0*/  FMUL R25, R25, R46 ;  /* 0x0000002e19197220 */ /* 0x010fe20000400000 */
[----:B------:R-:W-:Y:S01]  /*1df0*/  MOV R46, R49 ;  /* 0x00000031002e7202 */ /* 0x000fe20000000f00 */
[----:B------:R-:W-:Y:S01]  /*1e00*/  FMUL R24, R24, R45 ;  /* 0x0000002d18187220 */ /* 0x000fe20000400000 */
[----:B------:R-:W-:Y:S01]  /*1e10*/  MOV R45, R51 ;  /* 0x00000033002d7202 */ /* 0x000fe20000000f00 */
[----:B------:R-:W-:Y:S01]  /*1e20*/  FMUL R22, R34, R3 ;  /* 0x0000000322167220 */ /* 0x000fe20000400000 */
[----:B------:R-:W-:-:S07]  /*1e30*/  FMUL R21, R35, R64 ;  /* 0x0000004023157220 */ /* 0x000fce0000400000 */
.L_x_73:
[----:B------:R-:W0:Y:S01]  /*1e40*/  LDC R65, c[0x0][0x3fc] ;  /* 0x0000ff00ff417b82 */ /* 0x000e220000000800 */
[----:B------:R-:W1:Y:S01]  /*1e50*/  S2R R64, SR_TID.X ;  /* 0x0000000000407919 */ /* 0x000e620000002100 */
[----:B------:R-:W-:Y:S01]  /*1e60*/  BSSY.RECONVERGENT B0, `(.L_x_18) ;  /* 0x0000014000007945 */ /* 0x000fe20003800200 */
[----:B------:R-:W2:Y:S01]  /*1e70*/  S2R R63, SR_CTAID.X ;  /* 0x00000000003f7919 */ /* 0x000ea20000002500 */
[----:B0-----:R-:W0:Y:S08]  /*1e80*/  MUFU.RCP R3, R65 ;  /* 0x0000004100037308 */ /* 0x001e300000001000 */
[----:B------:R-:W3:Y:S01]  /*1e90*/  FCHK P3, R46, R65 ;  /* 0x000000412e007302 */ /* 0x000ee20000060000 */
[----:B-1----:R-:W-:-:S05]  /*1ea0*/  IADD3 R4, PT, PT, R64, -UR7, RZ ;  /* 0x8000000740047c10 */ /* 0x002fca000fffe0ff */
[----:B--2---:R-:W-:Y:S02]  /*1eb0*/  IMAD R4, R63, UR6, R4 ;  /* 0x000000063f047c24 */ /* 0x004fe4000f8e0204 */
[----:B0-----:R-:W-:-:S03]  /*1ec0*/  FFMA R0, R3, -R65, 1 ;  /* 0x3f80000003007423 */ /* 0x001fc60000000841 */
[----:B------:R-:W-:Y:S01]  /*1ed0*/  ISETP.GE.AND P4, PT, R4, 0x1, PT ;  /* 0x000000010400780c */ /* 0x000fe20003f86270 */
[----:B------:R-:W-:-:S04]  /*1ee0*/  FFMA R0, R3, R0, R3 ;  /* 0x0000000003007223 */ /* 0x000fc80000000003 */
[----:B------:R-:W-:-:S04]  /*1ef0*/  FFMA R3, R0, R46, RZ ;  /* 0x0000002e00037223 */ /* 0x000fc800000000ff */
[----:B------:R-:W-:-:S04]  /*1f00*/  FFMA R2, R3, -R65, R46 ;  /* 0x8000004103027223 */ /* 0x000fc8000000002e */
[----:B------:R-:W-:Y:S01]  /*1f10*/  FFMA R68, R0, R2, R3 ;  /* 0x0000000200447223 */ /* 0x000fe20000000003 */
[----:B------:R-:W-:Y:S01]  /*1f20*/  P2R R0, PR, RZ, 0x10 ;  /* 0x00000010ff007803 */ /* 0x000fe20000000000 */
[----:B---3--:R-:W-:Y:S06]  /*1f30*/  @!P3 BRA `(.L_x_19) ;  /* 0x000000000018b947 */ /* 0x008fec0003800000 */
[----:B------:R-:W0:Y:S01]  /*1f40*/  LDCU UR5, c[0x0][0x3fc] ;  /* 0x00007f80ff0577ac */ /* 0x000e220008000800 */
[----:B------:R-:W-:Y:S02]  /*1f50*/  MOV R0, R46 ;  /* 0x0000002e00007202 */ /* 0x000fe40000000f00 */
[----:B------:R-:W-:Y:S02]  /*1f60*/  MOV R2, 0x1f90 ;  /* 0x00001f9000027802 */ /* 0x000fe40000000f00 */
[----:B0-----:R-:W-:-:S07]  /*1f70*/  MOV R3, UR5 ;  /* 0x0000000500037c02 */ /* 0x001fce0008000f00 */
[----:B------:R-:W-:Y:S05]  /*1f80*/  CALL.REL.NOINC `($__internal_1_$__cuda_sm3x_div_rn_noftz_f32_slowpath) ;  /* 0x0000003000547944 */ /* 0x000fea0003c00000 */
[----:B------:R-:W-:-:S07]  /*1f90*/  MOV R68, R77 ;  /* 0x0000004d00447202 */ /* 0x000fce0000000f00 */
.L_x_19:
[----:B------:R-:W-:Y:S05]  /*1fa0*/  BSYNC.RECONVERGENT B0 ;  /* 0x0000000000007941 */ /* 0x000fea0003800200 */
.L_x_18:
[----:B------:R-:W-:Y:S01]  /*1fb0*/  FFMA R0, R46, 0.91699999570846557617, R33 ;  /* 0x3f6ac0832e007823 */ /* 0x000fe20000000021 */
[----:B------:R-:W-:Y:S01]  /*1fc0*/  BSSY.RECONVERGENT B0, `(.L_x_20) ;  /* 0x0000017000007945 */ /* 0x000fe20003800200 */
[----:B------:R-:W-:-:S03]  /*1fd0*/  FADD R68, R39, R68 ;  /* 0x0000004427447221 */ /* 0x000fc60000000000 */
[----:B------:R-:W-:-:S04]  /*1fe0*/  FMNMX R0, R0, -10, !PT ;  /* 0xc120000000007809 */ /* 0x000fc80007800000 */
[----:B------:R-:W-:-:S05]  /*1ff0*/  FMNMX R0, R0, 10, PT ;  /* 0x4120000000007809 */ /* 0x000fca0003800000 */
[----:B------:R-:W-:-:S05]  /*2000*/  FMUL R0, R0, -1.4426950216293334961 ;  /* 0xbfb8aa3b00007820 */ /* 0x000fca0000400000 */
[----:B------:R-:W-:-:S13]  /*2010*/  FSETP.GEU.AND P3, PT, R0, -126, PT ;  /* 0xc2fc00000000780b */ /* 0x000fda0003f6e000 */
[----:B------:R-:W-:-:S04]  /*2020*/  @!P3 FMUL R0, R0, 0.5 ;  /* 0x3f0000000000b820 */ /* 0x000fc80000400000 */
[----:B------:R-:W0:Y:S02]  /*2030*/  MUFU.EX2 R2, R0 ;  /* 0x0000000000027308 */ /* 0x000e240000000800 */
[----:B0-----:R-:W-:-:S04]  /*2040*/  @!P3 FMUL R2, R2, R2 ;  /* 0x000000020202b220 */ /* 0x001fc80000400000 */
[----:B------:R-:W-:-:S05]  /*2050*/  FADD R66, R2, 1 ;  /* 0x3f80000002427421 */ /* 0x000fca0000000000 */
[----:B------:R-:W-:-:S04]  /*2060*/  IADD3 R2, PT, PT, R66, 0x1800000, RZ ;  /* 0x0180000042027810 */ /* 0x000fc80007ffe0ff */
[----:B------:R-:W-:-:S04]  /*2070*/  LOP3.LUT R2, R2, 0x7f800000, RZ, 0xc0, !PT ;  /* 0x7f80000002027812 */ /* 0x000fc800078ec0ff */
[----:B------:R-:W-:-:S13]  /*2080*/  ISETP.GT.U32.AND P3, PT, R2, 0x1ffffff, PT ;  /* 0x01ffffff0200780c */ /* 0x000fda0003f64070 */
[----:B------:R-:W-:Y:S05]  /*2090*/  @P3 BRA `(.L_x_21) ;  /* 0x0000000000143947 */ /* 0x000fea0003800000 */
[----:B------:R-:W-:Y:S02]  /*20a0*/  MOV R0, R66 ;  /* 0x0000004200007202 */ /* 0x000fe40000000f00 */
[----:B------:R-:W-:-:S07]  /*20b0*/  MOV R80, 0x20d0 ;  /* 0x000020d000507802 */ /* 0x000fce0000000f00 */
[----:B------:R-:W-:Y:S05]  /*20c0*/  CALL.REL.NOINC `($__internal_0_$__cuda_sm20_rcp_rn_f32_slowpath) ;  /* 0x0000002c002c7944 */ /* 0x000fea0003c00000 */
[----:B------:R-:W-:Y:S01]  /*20d0*/  MOV R65, R0 ;  /* 0x0000000000417202 */ /* 0x000fe20000000f00 */
[----:B------:R-:W-:Y:S06]  /*20e0*/  BRA `(.L_x_22) ;  /* 0x0000000000107947 */ /* 0x000fec0003800000 */
.L_x_21:
[----:B------:R-:W0:Y:S02]  /*20f0*/  MUFU.RCP R65, R66 ;  /* 0x0000004200417308 */ /* 0x000e240000001000 */
[----:B0-----:R-:W-:-:S04]  /*2100*/  FFMA R0, R66, R65, -1 ;  /* 0xbf80000042007423 */ /* 0x001fc80000000041 */
[----:B------:R-:W-:-:S04]  /*2110*/  FADD.FTZ R0, -R0, -RZ ;  /* 0x800000ff00007221 */ /* 0x000fc80000010100 */
[----:B------:R-:W-:-:S07]  /*2120*/  FFMA R65, R65, R0, R65 ;  /* 0x0000000041417223 */ /* 0x000fce0000000041 */
.L_x_22:
[----:B------:R-:W-:Y:S05]  /*2130*/  BSYNC.RECONVERGENT B0 ;  /* 0x0000000000007941 */ /* 0x000fea0003800200 */
.L_x_20:
[----:B------:R-:W-:Y:S01]  /*2140*/  IADD3 R64, PT, PT, R64, -UR7, RZ ;  /* 0x8000000740407c10 */ /* 0x000fe2000fffe0ff */
[----:B------:R-:W0:Y:S04]  /*2150*/  S2R R0, SR_TID.Y ;  /* 0x0000000000007919 */ /* 0x000e280000002200 */
[----:B------:R-:W-:Y:S01]  /*2160*/  IMAD R63, R63, UR6, R64 ;  /* 0x000000063f3f7c24 */ /* 0x000fe2000f8e0240 */
[----:B------:R-:W1:Y:S04]  /*2170*/  S2R R67, SR_CTAID.Y ;  /* 0x0000000000437919 */ /* 0x000e680000002600 */
[C---:B------:R-:W-:Y:S01]  /*2180*/  ISETP.GT.AND P3, PT, R63.reuse, UR11, PT ;  /* 0x0000000b3f007c0c */ /* 0x040fe2000bf64270 */
[----:B------:R-:W-:Y:S01]  /*2190*/  HFMA2 R66, -RZ, RZ, 0, 0 ;  /* 0x00000000ff427431 */ /* 0x000fe200000001ff */
[----:B------:R-:W-:Y:S01]  /*21a0*/  MOV R76, RZ ;  /* 0x000000ff004c7202 */ /* 0x000fe20000000f00 */
[----:B------:R2:W5:Y:S01]  /*21b0*/  @!P1 LDG.E.CONSTANT R82, desc[UR8][R8.64] ;  /* 0x0000000808529981 */ /* 0x000562000c1e9900 */
[----:B------:R-:W-:-:S13]  /*21c0*/  ISETP.LT.OR P3, PT, R63, 0x1, P3 ;  /* 0x000000013f00780c */ /* 0x000fda0001f61670 */
[----:B------:R-:W3:Y:S01]  /*21d0*/  @!P3 LDG.E.CONSTANT R3, desc[UR8][R6.64] ;  /* 0x000000080603b981 */ /* 0x000ee2000c1e9900 */
[----:B0-----:R-:W-:-:S05]  /*21e0*/  IADD3 R0, PT, PT, R0, -UR7, RZ ;  /* 0x8000000700007c10 */ /* 0x001fca000fffe0ff */
[----:B-1----:R-:W-:Y:S02]  /*21f0*/  IMAD R80, R67, UR6, R0 ;  /* 0x0000000643507c24 */ /* 0x002fe4000f8e0200 */
[----:B------:R-:W-:Y:S01]  /*2200*/  @!P3 FADD R0, R23, R23 ;  /* 0x000000171700b221 */ /* 0x000fe20000000000 */
[----:B------:R-:W-:Y:S02]  /*2210*/  @!P3 FADD R67, R59, -R56 ;  /* 0x800000383b43b221 */ /* 0x000fe40000000000 */
[----:B------:R-:W-:-:S04]  /*2220*/  ISETP.GT.AND P4, PT, R80, UR12, PT ;  /* 0x0000000c50007c0c */ /* 0x000fc8000bf84270 */
[----:B------:R-:W-:-:S13]  /*2230*/  ISETP.LT.OR P4, PT, R80, 0x1, P4 ;  /* 0x000000015000780c */ /* 0x000fda0002781670 */
[----:B------:R2:W5:Y:S01]  /*2240*/  @!P4 LDG.E.CONSTANT R73, desc[UR8][R10.64] ;  /* 0x000000080a49c981 */ /* 0x000562000c1e9900 */
[----:B---3--:R-:W-:-:S04]  /*2250*/  @!P3 FADD R3, -R3, R50 ;  /* 0x000000320303b221 */ /* 0x008fc80000000100 */
[----:B------:R-:W-:Y:S01]  /*2260*/  @!P3 FADD R2, R3, R3 ;  /* 0x000000030302b221 */ /* 0x000fe20000000000 */
[----:B------:R-:W-:-:S03]  /*2270*/  @!P3 FMUL R3, R0, R5 ;  /* 0x000000050003b220 */ /* 0x000fc60000400000 */
[-C--:B------:R-:W-:Y:S01]  /*2280*/  @!P3 FMUL R2, R2, R5.reuse ;  /* 0x000000050202b220 */ /* 0x080fe20000400000 */
[----:B------:R-:W-:-:S03]  /*2290*/  @!P3 FFMA R66, R0, R5, R3 ;  /* 0x000000050042b223 */ /* 0x000fc60000000003 */
[----:B------:R-:W-:Y:S01]  /*22a0*/  @!P3 FFMA R67, R67, R5, R2 ;  /* 0x000000054343b223 */ /* 0x000fe20000000002 */
[----:B------:R-:W-:-:S03]  /*22b0*/  IADD3 R2, PT, PT, R80, 0x1, RZ ;  /* 0x0000000150027810 */ /* 0x000fc60007ffe0ff */
[----:B------:R-:W-:Y:S01]  /*22c0*/  @!P3 FMUL R76, R0, R67 ;  /* 0x00000043004cb220 */ /* 0x000fe20000400000 */
[----:B------:R-:W-:-:S04]  /*22d0*/  ISETP.GE.AND P3, PT, R2, UR12, PT ;  /* 0x0000000c02007c0c */ /* 0x000fc8000bf66270 */
[----:B------:R-:W-:-:S13]  /*22e0*/  ISETP.LT.OR P3, PT, R80, -0x1, P3 ;  /* 0xffffffff5000780c */ /* 0x000fda0001f61670 */
[----:B------:R-:W3:Y:S01]  /*22f0*/  @!P3 LDG.E.CONSTANT R0, desc[UR8][R12.64] ;  /* 0x000000080c00b981 */ /* 0x000ee2000c1e9900 */
[----:B------:R-:W-:Y:S01]  /*2300*/  @!P3 FADD R2, -R53, R52 ;  /* 0x000000343502b221 */ /* 0x000fe20000000100 */
[----:B------:R-:W-:Y:S01]  /*2310*/  ISETP.GE.AND P5, PT, R4, 0x1, PT ;  /* 0x000000010400780c */ /* 0x000fe20003fa6270 */
[----:B------:R-:W-:Y:S01]  /*2320*/  HFMA2 R64, -RZ, RZ, 0, 0 ;  /* 0x00000000ff407431 */ /* 0x000fe200000001ff */
[----:B------:R-:W-:Y:S01]  /*2330*/  MOV R74, RZ ;  /* 0x000000ff004a7202 */ /* 0x000fe20000000f00 */
[----:B------:R-:W-:Y:S01]  /*2340*/  @!P3 FMUL R2, R2, R5 ;  /* 0x000000050202b220 */ /* 0x000fe20000400000 */
[----:B------:R-:W-:Y:S01]  /*2350*/  @!P1 FADD R70, R22, R22 ;  /* 0x0000001616469221 */ /* 0x000fe20000000000 */
[----:B------:R-:W-:Y:S02]  /*2360*/  HFMA2 R72, -RZ, RZ, 0, 0 ;  /* 0x00000000ff487431 */ /* 0x000fe400000001ff */
[----:B------:R-:W-:Y:S01]  /*2370*/  FADD R69, -R65, 1 ;  /* 0x3f80000041457421 */ /* 0x000fe20000000100 */
[----:B------:R-:W-:Y:S01]  /*2380*/  BSSY.RECONVERGENT B0, `(.L_x_23) ;  /* 0x000001d000007945 */ /* 0x000fe20003800200 */
[----:B------:R-:W-:-:S02]  /*2390*/  MOV R78, RZ ;  /* 0x000000ff004e7202 */ /* 0x000fc40000000f00 */
[----:B------:R-:W-:Y:S01]  /*23a0*/  FFMA R71, R69, R46, R68 ;  /* 0x0000002e45477223 */ /* 0x000fe20000000044 */
[----:B---3--:R-:W-:Y:S01]  /*23b0*/  @!P3 FADD R3, -R0, R45 ;  /* 0x0000002d0003b221 */ /* 0x008fe20000000100 */
[----:B------:R-:W-:-:S03]  /*23c0*/  @!P3 FADD R0, R21, R21 ;  /* 0x000000151500b221 */ /* 0x000fc60000000000 */
[----:B------:R-:W-:Y:S01]  /*23d0*/  @!P3 FADD R67, R3, R3 ;  /* 0x000000030343b221 */ /* 0x000fe20000000000 */
[----:B------:R-:W-:-:S03]  /*23e0*/  @!P3 FMUL R3, R0, R5 ;  /* 0x000000050003b220 */ /* 0x000fc60000400000 */
[-C--:B------:R-:W-:Y:S01]  /*23f0*/  @!P3 FFMA R67, R67, R5.reuse, R2 ;  /* 0x000000054343b223 */ /* 0x080fe20000000002 */
[----:B------:R-:W-:-:S03]  /*2400*/  @!P3 FFMA R64, R0, R5, R3 ;  /* 0x000000050040b223 */ /* 0x000fc60000000003 */
[----:B------:R-:W-:Y:S01]  /*2410*/  @!P3 FMUL R74, R0, R67 ;  /* 0x00000043004ab220 */ /* 0x000fe20000400000 */
[----:B------:R-:W-:Y:S01]  /*2420*/  @!P1 FMUL R0, R70, R5 ;  /* 0x0000000546009220 */ /* 0x000fe20000400000 */
[----:B------:R-:W-:-:S03]  /*2430*/  MOV R2, RZ ;  /* 0x000000ff00027202 */ /* 0x000fc60000000f00 */
[----:B------:R-:W-:Y:S01]  /*2440*/  @!P1 FMUL R72, R0, -2 ;  /* 0xc000000000489820 */ /* 0x000fe20000400000 */
[----:B------:R-:W-:Y:S02]  /*2450*/  HFMA2 R0, -RZ, RZ, 0, 0 ;  /* 0x00000000ff007431 */ /* 0x000fe400000001ff */
[----:B------:R-:W-:Y:S01]  /*2460*/  FADD R67, R69, R38 ;  /* 0x0000002645437221 */ /* 0x000fe20000000000 */
[----:B------:R-:W-:Y:S01]  /*2470*/  ISETP.GE.AND P3, PT, R80, 0x1, PT ;  /* 0x000000015000780c */ /* 0x000fe20003f66270 */
[----:B--2---:R-:W-:-:S12]  /*2480*/  @!P5 BRA `(.L_x_24) ;  /* 0x000000000030d947 */ /* 0x004fd80003800000 */
[----:B------:R-:W-:Y:S01]  /*2490*/  MOV R3, 0x3f800000 ;  /* 0x3f80000000037802 */ /* 0x000fe20000000f00 */
[C-C-:B------:R-:W-:Y:S01]  /*24a0*/  FADD R0, R37.reuse, R46.reuse ;  /* 0x0000002e25007221 */ /* 0x140fe20000000000 */
[----:B------:R-:W-:Y:S01]  /*24b0*/  FMUL R4, |R50|, 0.5 ;  /* 0x3f00000032047820 */ /* 0x000fe20000400200 */
[----:B------:R-:W-:Y:S01]  /*24c0*/  FADD R68, -R37, R46 ;  /* 0x0000002e25447221 */ /* 0x000fe20000000100 */
[--C-:B------:R-:W-:Y:S01]  /*24d0*/  LOP3.LUT R2, R3, 0x80000000, R50.reuse, 0xb8, !PT ;  /* 0x8000000003027812 */ /* 0x100fe200078eb832 */
[----:B------:R-:W-:Y:S01]  /*24e0*/  FMUL R3, R0, 0.5 ;  /* 0x3f00000000037820 */ /* 0x000fe20000400000 */
[----:B------:R-:W-:Y:S01]  /*24f0*/  FADD R78, R50, -|R50| ;  /* 0xc0000032324e7221 */ /* 0x000fe20000000000 */
[----:B------:R-:W-:Y:S02]  /*2500*/  FMUL R4, R4, R68 ;  /* 0x0000004404047220 */ /* 0x000fe40000400000 */
[----:B------:R-:W-:Y:S01]  /*2510*/  FMUL R0, R2, 0.5 ;  /* 0x3f00000002007820 */ /* 0x000fe20000400000 */
[----:B------:R-:W-:Y:S01]  /*2520*/  FMUL R78, R78, 0.5 ;  /* 0x3f0000004e4e7820 */ /* 0x000fe20000400000 */
[----:B------:R-:W-:-:S02]  /*2530*/  FFMA R2, R3, R50, -R4 ;  /* 0x0000003203027223 */ /* 0x000fc40000000804 */
[----:B------:R-:W-:-:S07]  /*2540*/  FFMA R0, R68, -R0, R3 ;  /* 0x8000000044007223 */ /* 0x000fce0000000003 */
.L_x_24:
[----:B------:R-:W-:Y:S05]  /*2550*/  BSYNC.RECONVERGENT B0 ;  /* 0x0000000000007941 */ /* 0x000fea0003800200 */
.L_x_23:
[----:B------:R-:W-:Y:S01]  /*2560*/  BSSY.RECONVERGENT B0, `(.L_x_25) ;  /* 0x0000014000007945 */ /* 0x000fe20003800200 */
[----:B------:R-:W-:Y:S02]  /*2570*/  HFMA2 R4, -RZ, RZ, 0, 0 ;  /* 0x00000000ff047431 */ /* 0x000fe400000001ff */
[-C--:B------:R-:W-:Y:S01]  /*2580*/  FFMA R77, R2, -R5.reuse, R71 ;  /* 0x80000005024d7223 */ /* 0x080fe20000000047 */
[----:B------:R-:W-:Y:S02]  /*2590*/  HFMA2 R68, -RZ, RZ, 0, 0 ;  /* 0x00000000ff447431 */ /* 0x000fe400000001ff */
[----:B------:R-:W-:Y:S01]  /*25a0*/  FFMA R75, R78, -R5, R67 ;  /* 0x800000054e4b7223 */ /* 0x000fe20000000043 */
[----:B------:R-:W-:Y:S01]  /*25b0*/  MOV R2, RZ ;  /* 0x000000ff00027202 */ /* 0x000fe20000000f00 */
[----:B-----5:R-:W-:Y:S01]  /*25c0*/  @!P1 FADD R82, R82, -R47 ;  /* 0x8000002f52529221 */ /* 0x020fe20000000000 */
[----:B------:R-:W-:Y:S06]  /*25d0*/  @P2 BRA `(.L_x_26) ;  /* 0x0000000000302947 */ /* 0x000fec0003800000 */
[----:B------:R-:W-:Y:S01]  /*25e0*/  MOV R68, 0x3f800000 ;  /* 0x3f80000000447802 */ /* 0x000fe20000000f00 */
[C-C-:B------:R-:W-:Y:S01]  /*25f0*/  FADD R2, R34.reuse, R46.reuse ;  /* 0x0000002e22027221 */ /* 0x140fe20000000000 */
[C---:B------:R-:W-:Y:S01]  /*2600*/  FMUL R4, |R47|.reuse, 0.5 ;  /* 0x3f0000002f047820 */ /* 0x040fe20000400200 */
[----:B------:R-:W-:Y:S01]  /*2610*/  FADD R67, R34, -R46 ;  /* 0x8000002e22437221 */ /* 0x000fe20000000000 */
[--C-:B------:R-:W-:Y:S01]  /*2620*/  LOP3.LUT R3, R68, 0x80000000, R47.reuse, 0xb8, !PT ;  /* 0x8000000044037812 */ /* 0x100fe200078eb82f */
[----:B------:R-:W-:Y:S01]  /*2630*/  FMUL R2, R2, 0.5 ;  /* 0x3f00000002027820 */ /* 0x000fe20000400000 */
[----:B------:R-:W-:Y:S01]  /*2640*/  FADD R68, R47, |R47| ;  /* 0x4000002f2f447221 */ /* 0x000fe20000000000 */
[----:B------:R-:W-:Y:S02]  /*2650*/  FMUL R71, R4, R67 ;  /* 0x0000004304477220 */ /* 0x000fe40000400000 */
[----:B------:R-:W-:Y:S01]  /*2660*/  FMUL R3, R3, 0.5 ;  /* 0x3f00000003037820 */ /* 0x000fe20000400000 */
[----:B------:R-:W-:Y:S01]  /*2670*/  FMUL R68, R68, 0.5 ;  /* 0x3f00000044447820 */ /* 0x000fe20000400000 */
[----:B------:R-:W-:-:S02]  /*2680*/  FFMA R4, R2, R47, -R71 ;  /* 0x0000002f02047223 */ /* 0x000fc40000000847 */
[----:B------:R-:W-:-:S07]  /*2690*/  FFMA R2, R67, -R3, R2 ;  /* 0x8000000343027223 */ /* 0x000fce0000000002 */
.L_x_26:
[----:B------:R-:W-:Y:S05]  /*26a0*/  BSYNC.RECONVERGENT B0 ;  /* 0x0000000000007941 */ /* 0x000fea0003800200 */
.L_x_25:
[----:B------:R-:W-:Y:S01]  /*26b0*/  @!P1 FADD R82, R82, R82 ;  /* 0x0000005252529221 */ /* 0x000fe20000000000 */
[----:B------:R-:W-:Y:S01]  /*26c0*/  BSSY.RECONVERGENT B0, `(.L_x_27) ;  /* 0x0000015000007945 */ /* 0x000fe20003800200 */
[----:B------:R-:W-:Y:S02]  /*26d0*/  HFMA2 R3, -RZ, RZ, 0, 0 ;  /* 0x00000000ff037431 */ /* 0x000fe400000001ff */
[-C--:B------:R-:W-:Y:S01]  /*26e0*/  FFMA R75, R68, R5.reuse, R75 ;  /* 0x00000005444b7223 */ /* 0x080fe2000000004b */
[-C--:B------:R-:W-:Y:S01]  /*26f0*/  FFMA R77, R4, R5.reuse, R77 ;  /* 0x00000005044d7223 */ /* 0x080fe2000000004d */
[----:B------:R-:W-:Y:S01]  /*2700*/  MOV R4, RZ ;  /* 0x000000ff00047202 */ /* 0x000fe20000000f00 */
[----:B------:R-:W-:Y:S01]  /*2710*/  @!P1 FADD R71, R55, -R54 ;  /* 0x8000003637479221 */ /* 0x000fe20000000000 */
[----:B------:R-:W-:Y:S01]  /*2720*/  @!P1 FMUL R84, R82, R5 ;  /* 0x0000000552549220 */ /* 0x000fe20000400000 */
[----:B------:R-:W-:Y:S01]  /*2730*/  MOV R68, RZ ;  /* 0x000000ff00447202 */ /* 0x000fe20000000f00 */
[----:B------:R-:W-:Y:S06]  /*2740*/  @!P3 BRA `(.L_x_28) ;  /* 0x000000000030b947 */ /* 0x000fec0003800000 */
[----:B------:R-:W-:Y:S01]  /*2750*/  MOV R79, 0x3f800000 ;  /* 0x3f800000004f7802 */ /* 0x000fe20000000f00 */
[--C-:B------:R-:W-:Y:S01]  /*2760*/  FADD R3, R36, R46.reuse ;  /* 0x0000002e24037221 */ /* 0x100fe20000000000 */
[----:B------:R-:W-:Y:S01]  /*2770*/  FMUL R67, |R48|, 0.5 ;  /* 0x3f00000030437820 */ /* 0x000fe20000400200 */
        /* <DEDUP_REMOVED lines=9> */
.L_x_28:
[----:B------:R-:W-:Y:S05]  /*2810*/  BSYNC.RECONVERGENT B0 ;  /* 0x0000000000007941 */ /* 0x000fea0003800200 */
.L_x_27:
[-C--:B------:R-:W-:Y:S01]  /*2820*/  FFMA R81, R68, R5.reuse, R75 ;  /* 0x0000000544517223 */ /* 0x080fe2000000004b */
[----:B------:R-:W-:Y:S01]  /*2830*/  @!P4 FADD R68, -R57, R58 ;  /* 0x0000003a3944c221 */ /* 0x000fe20000000100 */
[----:B------:R-:W-:Y:S01]  /*2840*/  @!P4 FADD R73, R73, -R48 ;  /* 0x800000304949c221 */ /* 0x000fe20000000000 */
[----:B------:R-:W-:Y:S01]  /*2850*/  BSSY.RECONVERGENT B0, `(.L_x_29) ;  /* 0x0000016000007945 */ /* 0x000fe20003800200 */
[----:B------:R-:W-:Y:S02]  /*2860*/  HFMA2 R78, -RZ, RZ, 0, 0 ;  /* 0x00000000ff4e7431 */ /* 0x000fe400000001ff */
[-C--:B------:R-:W-:Y:S01]  /*2870*/  FFMA R83, R4, R5.reuse, R77 ;  /* 0x0000000504537223 */ /* 0x080fe2000000004d */
[----:B------:R-:W-:Y:S02]  /*2880*/  HFMA2 R86, -RZ, RZ, 0, 0 ;  /* 0x00000000ff567431 */ /* 0x000fe400000001ff */
[-C--:B------:R-:W-:Y:S01]  /*2890*/  @!P4 FMUL R82, R68, R5.reuse ;  /* 0x000000054452c220 */ /* 0x080fe20000400000 */
[----:B------:R-:W-:Y:S01]  /*28a0*/  @!P1 FFMA R77, R71, R5, R84 ;  /* 0x00000005474d9223 */ /* 0x000fe20000000054 */
[----:B------:R-:W-:Y:S01]  /*28b0*/  MOV R4, RZ ;  /* 0x000000ff00047202 */ /* 0x000fe20000000f00 */
[----:B------:R-:W-:Y:S01]  /*28c0*/  @!P4 FADD R79, R73, R73 ;  /* 0x00000049494fc221 */ /* 0x000fe20000000000 */
[----:B------:R-:W-:Y:S01]  /*28d0*/  MOV R68, RZ ;  /* 0x000000ff00447202 */ /* 0x000fe20000000f00 */
[----:B------:R-:W-:Y:S06]  /*28e0*/  @P0 BRA `(.L_x_30) ;  /* 0x0000000000300947 */ /* 0x000fec0003800000 */
[----:B------:R-:W-:Y:S01]  /*28f0*/  MOV R78, 0x3f800000 ;  /* 0x3f800000004e7802 */ /* 0x000fe20000000f00 */
[--C-:B------:R-:W-:Y:S01]  /*2900*/  FADD R4, R35, R46.reuse ;  /* 0x0000002e23047221 */ /* 0x100fe20000000000 */
        /* <DEDUP_REMOVED lines=10> */
.L_x_30:
[----:B------:R-:W-:Y:S05]  /*29b0*/  BSYNC.RECONVERGENT B0 ;  /* 0x0000000000007941 */ /* 0x000fea0003800200 */
.L_x_29:
[----:B------:R-:W-:Y:S01]  /*29c0*/  ISETP.GE.AND P5, PT, R63, RZ, PT ;  /* 0x000000ff3f00720c */ /* 0x000fe20003fa6270 */
[----:B------:R-:W-:Y:S01]  /*29d0*/  @!P1 FMUL R86, R70, R77 ;  /* 0x0000004d46569220 */ /* 0x000fe20000400000 */
[-C--:B------:R-:W-:Y:S01]  /*29e0*/  @!P4 FFMA R79, R79, R5.reuse, R82 ;  /* 0x000000054f4fc223 */ /* 0x080fe20000000052 */
[----:B------:R-:W-:Y:S01]  /*29f0*/  BSSY.RECONVERGENT B0, `(.L_x_31) ;  /* 0x0000017000007945 */ /* 0x000fe20003800200 */
[----:B------:R-:W-:Y:S02]  /*2a00*/  HFMA2 R82, -RZ, RZ, 0, 0 ;  /* 0x00000000ff527431 */ /* 0x000fe400000001ff */
[-C--:B------:R-:W-:Y:S01]  /*2a10*/  FFMA R71, R78, -R5.reuse, R83 ;  /* 0x800000054e477223 */ /* 0x080fe20000000053 */
[----:B------:R-:W-:Y:S02]  /*2a20*/  HFMA2 R96, -RZ, RZ, 0, 0 ;  /* 0x00000000ff607431 */ /* 0x000fe400000001ff */
[----:B------:R-:W-:Y:S01]  /*2a30*/  FFMA R68, R68, -R5, R81 ;  /* 0x8000000544447223 */ /* 0x000fe20000000051 */
[----:B------:R-:W-:Y:S01]  /*2a40*/  HFMA2 R70, -RZ, RZ, 0, 0 ;  /* 0x00000000ff467431 */ /* 0x000fe200000001ff */
[----:B------:R-:W-:-:S02]  /*2a50*/  MOV R88, RZ ;  /* 0x000000ff00587202 */ /* 0x000fc40000000f00 */
[----:B------:R-:W-:Y:S02]  /*2a60*/  MOV R78, RZ ;  /* 0x000000ff004e7202 */ /* 0x000fe40000000f00 */
[----:B------:R-:W-:Y:S01]  /*2a70*/  MOV R84, RZ ;  /* 0x000000ff00547202 */ /* 0x000fe20000000f00 */
[----:B------:R-:W-:Y:S06]  /*2a80*/  @!P5 BRA `(.L_x_32) ;  /* 0x000000000034d947 */ /* 0x000fec0003800000 */
[----:B------:R-:W-:Y:S01]  /*2a90*/  FADD R67, R47, -R50 ;  /* 0x800000322f437221 */ /* 0x000fe20000000000 */
[----:B------:R-:W-:Y:S01]  /*2aa0*/  FADD R78, -R45, R48 ;  /* 0x000000302d4e7221 */ /* 0x000fe20000000100 */
[-C--:B------:R-:W-:Y:S02]  /*2ab0*/  FMUL R82, R29, R46.reuse ;  /* 0x0000002e1d527220 */ /* 0x080fe40000400000 */
[----:B------:R-:W-:Y:S01]  /*2ac0*/  FADD R70, R67, R67 ;  /* 0x0000004343467221 */ /* 0x000fe20000000000 */
[----:B------:R-:W-:Y:S01]  /*2ad0*/  FMUL R67, R78, R5 ;  /* 0x000000054e437220 */ /* 0x000fe20000400000 */
[----:B------:R-:W-:-:S03]  /*2ae0*/  FFMA R82, R29, R46, R82 ;  /* 0x0000002e1d527223 */ /* 0x000fc60000000052 */
[-C--:B------:R-:W-:Y:S01]  /*2af0*/  FFMA R67, R70, R5.reuse, R67 ;  /* 0x0000000546437223 */ /* 0x080fe20000000043 */
[----:B------:R-:W-:-:S03]  /*2b00*/  FMUL R78, R82, R5 ;  /* 0x00000005524e7220 */ /* 0x000fc60000400000 */
[C---:B------:R-:W-:Y:S01]  /*2b10*/  FMUL R82, R67.reuse, R82 ;  /* 0x0000005243527220 */ /* 0x040fe20000400000 */
[----:B------:R-:W-:Y:S01]  /*2b20*/  FADD R84, R67, R67 ;  /* 0x0000004343547221 */ /* 0x000fe20000000000 */
[C---:B------:R-:W-:Y:S01]  /*2b30*/  FMUL R88, R78.reuse, -2 ;  /* 0xc00000004e587820 */ /* 0x040fe20000400000 */
[C---:B------:R-:W-:Y:S01]  /*2b40*/  FADD R96, R78.reuse, R78 ;  /* 0x0000004e4e607221 */ /* 0x040fe20000000000 */
[----:B------:R-:W-:-:S07]  /*2b50*/  FADD R70, -R78, -RZ ;  /* 0x800000ff4e467221 */ /* 0x000fce0000000100 */
.L_x_32:
[----:B------:R-:W-:Y:S05]  /*2b60*/  BSYNC.RECONVERGENT B0 ;  /* 0x0000000000007941 */ /* 0x000fea0003800200 */
.L_x_31:
[----:B------:R-:W-:Y:S01]  /*2b70*/  ISETP.GE.AND P5, PT, R80, RZ, PT ;  /* 0x000000ff5000720c */ /* 0x000fe20003fa6270 */
[-C--:B------:R-:W-:Y:S01]  /*2b80*/  FMUL R73, R82, R5.reuse ;  /* 0x0000000552497220 */ /* 0x080fe20000400000 */
[----:B------:R-:W-:Y:S02]  /*2b90*/  HFMA2 R106, -RZ, RZ, 0, 0 ;  /* 0x00000000ff6a7431 */ /* 0x000fe400000001ff */
[----:B------:R-:W-:Y:S01]  /*2ba0*/  @!P4 FMUL R75, R16, R5 ;  /* 0x00000005104bc220 */ /* 0x000fe20000400000 */
[----:B------:R-:W-:Y:S01]  /*2bb0*/  VIMNMX R80, PT, PT, R63, R80, PT ;  /* 0x000000503f507248 */ /* 0x000fe20003fe0100 */
[----:B------:R-:W-:Y:S01]  /*2bc0*/  FADD R67, R43, R73 ;  /* 0x000000492b437221 */ /* 0x000fe20000000000 */
[----:B------:R-:W-:Y:S01]  /*2bd0*/  BSSY.RECONVERGENT B0, `(.L_x_33) ;  /* 0x000001a000007945 */ /* 0x000fe20003800200 */
[----:B------:R-:W-:Y:S01]  /*2be0*/  MOV R104, RZ ;  /* 0x000000ff00687202 */ /* 0x000fe20000000f00 */
[----:B------:R-:W-:Y:S02]  /*2bf0*/  HFMA2 R98, -RZ, RZ, 0, 0 ;  /* 0x00000000ff627431 */ /* 0x000fe400000001ff */
[----:B------:R-:W-:Y:S01]  /*2c00*/  @!P4 FMUL R106, R75, -2 ;  /* 0xc00000004b6ac820 */ /* 0x000fe20000400000 */
[----:B------:R-:W-:-:S02]  /*2c10*/  HFMA2 R82, -RZ, RZ, 0, 0 ;  /* 0x00000000ff527431 */ /* 0x000fc400000001ff */
[----:B------:R-:W-:Y:S01]  /*2c20*/  FFMA R90, R76, -R5, R67 ;  /* 0x800000054c5a7223 */ /* 0x000fe20000000043 */
[----:B------:R-:W-:Y:S02]  /*2c30*/  HFMA2 R102, -RZ, RZ, 0, 0 ;  /* 0x00000000ff667431 */ /* 0x000fe400000001ff */
[----:B------:R-:W-:Y:S01]  /*2c40*/  @!P4 FMUL R104, R16, R79 ;  /* 0x0000004f1068c220 */ /* 0x000fe20000400000 */
[----:B------:R-:W-:Y:S02]  /*2c50*/  MOV R76, RZ ;  /* 0x000000ff004c7202 */ /* 0x000fe40000000f00 */
[----:B------:R-:W-:Y:S02]  /*2c60*/  MOV R100, RZ ;  /* 0x000000ff00647202 */ /* 0x000fe40000000f00 */
[----:B------:R-:W-:Y:S02]  /*2c70*/  MOV R92, RZ ;  /* 0x000000ff005c7202 */ /* 0x000fe40000000f00 */
[----:B------:R-:W-:Y:S01]  /*2c80*/  ISETP.GE.AND P4, PT, R80, 0x1, PT ;  /* 0x000000015000780c */ /* 0x000fe20003f86270 */
[----:B------:R-:W-:-:S12]  /*2c90*/  @!P5 BRA `(.L_x_34) ;  /* 0x000000000034d947 */ /* 0x000fd80003800000 */
[----:B------:R-:W-:Y:S01]  /*2ca0*/  FADD R76, -R45, R48 ;  /* 0x000000302d4c7221 */ /* 0x000fe20000000100 */
[-C--:B------:R-:W-:Y:S01]  /*2cb0*/  FMUL R80, R29, R46.reuse ;  /* 0x0000002e1d507220 */ /* 0x080fe20000400000 */
[----:B------:R-:W-:Y:S02]  /*2cc0*/  FADD R67, R47, -R50 ;  /* 0x800000322f437221 */ /* 0x000fe40000000000 */
[----:B------:R-:W-:Y:S01]  /*2cd0*/  FADD R76, R76, R76 ;  /* 0x0000004c4c4c7221 */ /* 0x000fe20000000000 */
[----:B------:R-:W-:-:S03]  /*2ce0*/  FFMA R80, R29, R46, R80 ;  /* 0x0000002e1d507223 */ /* 0x000fc60000000050 */
[-C--:B------:R-:W-:Y:S01]  /*2cf0*/  FMUL R76, R76, R5.reuse ;  /* 0x000000054c4c7220 */ /* 0x080fe20000400000 */
[----:B------:R-:W-:-:S03]  /*2d00*/  FMUL R82, R80, R5 ;  /* 0x0000000550527220 */ /* 0x000fc60000400000 */
[----:B------:R-:W-:Y:S01]  /*2d10*/  FFMA R92, R67, R5, R76 ;  /* 0x00000005435c7223 */ /* 0x000fe2000000004c */
[C---:B------:R-:W-:Y:S01]  /*2d20*/  FADD R100, R82.reuse, R82 ;  /* 0x0000005252647221 */ /* 0x040fe20000000000 */
[C---:B------:R-:W-:Y:S01]  /*2d30*/  FMUL R102, R82.reuse, -2 ;  /* 0xc000000052667820 */ /* 0x040fe20000400000 */
[----:B------:R-:W-:Y:S01]  /*2d40*/  FADD R76, -R82, -RZ ;  /* 0x800000ff524c7221 */ /* 0x000fe20000000100 */
[----:B------:R-:W-:Y:S01]  /*2d50*/  FMUL R98, R80, R92 ;  /* 0x0000005c50627220 */ /* 0x000fe20000400000 */
[----:B------:R-:W-:-:S07]  /*2d60*/  FADD R92, R92, R92 ;  /* 0x0000005c5c5c7221 */ /* 0x000fce0000000000 */
.L_x_34:
[----:B------:R-:W-:Y:S05]  /*2d70*/  BSYNC.RECONVERGENT B0 ;  /* 0x0000000000007941 */ /* 0x000fea0003800200 */
.L_x_33:
[----:B------:R-:W-:Y:S01]  /*2d80*/  FADD R67, R42, -R73 ;  /* 0x800000492a437221 */ /* 0x000fe20000000000 */
[-C--:B------:R-:W-:Y:S01]  /*2d90*/  FMUL R98, R98, R5.reuse ;  /* 0x0000000562627220 */ /* 0x080fe20000400000 */
[-C--:B------:R-:W-:Y:S01]  /*2da0*/  FMUL R80, R96, R5.reuse ;  /* 0x0000000560507220 */ /* 0x080fe20000400000 */
[-C--:B------:R-:W-:Y:S01]  /*2db0*/  FMUL R89, R100, R5.reuse ;  /* 0x0000000564597220 */ /* 0x080fe20000400000 */
[-C--:B------:R-:W-:Y:S01]  /*2dc0*/  FFMA R86, R86, R5.reuse, R67 ;  /* 0x0000000556567223 */ /* 0x080fe20000000043 */
[--C-:B------:R-:W-:Y:S01]  /*2dd0*/  FADD R73, R40, R98.reuse ;  /* 0x0000006228497221 */ /* 0x100fe20000000000 */
[----:B------:R-:W-:Y:S01]  /*2de0*/  FADD R67, R41, -R98 ;  /* 0x8000006229437221 */ /* 0x000fe20000000000 */
[----:B------:R-:W-:Y:S01]  /*2df0*/  BSSY.RECONVERGENT B0, `(.L_x_35) ;  /* 0x0000020000007945 */ /* 0x000fe20003800200 */
[----:B------:R-:W-:Y:S02]  /*2e00*/  HFMA2 R75, -RZ, RZ, 0, 0 ;  /* 0x00000000ff4b7431 */ /* 0x000fe400000001ff */
[-C--:B------:R-:W-:Y:S01]  /*2e10*/  FFMA R74, R74, -R5.reuse, R73 ;  /* 0x800000054a4a7223 */ /* 0x080fe20000000049 */
[-C--:B------:R-:W-:Y:S01]  /*2e20*/  FFMA R104, R104, R5.reuse, R67 ;  /* 0x0000000568687223 */ /* 0x080fe20000000043 */
[----:B------:R-:W-:Y:S01]  /*2e30*/  FADD R73, RZ, -R80 ;  /* 0x80000050ff497221 */ /* 0x000fe20000000000 */
[-C--:B------:R-:W-:Y:S01]  /*2e40*/  FMUL R67, R88, R5.reuse ;  /* 0x0000000558437220 */ /* 0x080fe20000400000 */
[----:B------:R-:W-:Y:S01]  /*2e50*/  HFMA2 R96, -RZ, RZ, 0, 0 ;  /* 0x00000000ff607431 */ /* 0x000fe200000001ff */
[----:B------:R-:W-:Y:S01]  /*2e60*/  MOV R88, RZ ;  /* 0x000000ff00587202 */ /* 0x000fe20000000f00 */
[----:B------:R-:W-:Y:S01]  /*2e70*/  FFMA R72, R72, R5, R73 ;  /* 0x0000000548487223 */ /* 0x000fe20000000049 */
[----:B------:R-:W-:Y:S01]  /*2e80*/  FADD R73, RZ, R67 ;  /* 0x00000043ff497221 */ /* 0x000fe20000000000 */
[----:B------:R-:W-:-:S03]  /*2e90*/  MOV R98, RZ ;  /* 0x000000ff00627202 */ /* 0x000fc60000000f00 */
[-C--:B------:R-:W-:Y:S01]  /*2ea0*/  FFMA R77, R66, -R5.reuse, R73 ;  /* 0x80000005424d7223 */ /* 0x080fe20000000049 */
[----:B------:R-:W-:Y:S01]  /*2eb0*/  FADD R73, RZ, -R89 ;  /* 0x80000059ff497221 */ /* 0x000fe20000000000 */
[----:B------:R-:W-:-:S03]  /*2ec0*/  FMUL R66, R102, R5 ;  /* 0x0000000566427220 */ /* 0x000fc60000400000 */
[----:B------:R-:W-:Y:S01]  /*2ed0*/  FFMA R79, R106, R5, R73 ;  /* 0x000000056a4f7223 */ /* 0x000fe20000000049 */
[----:B------:R-:W-:-:S04]  /*2ee0*/  FADD R73, RZ, R66 ;  /* 0x00000042ff497221 */ /* 0x000fc80000000000 */
[----:B------:R-:W-:Y:S01]  /*2ef0*/  FFMA R64, R64, -R5, R73 ;  /* 0x8000000540407223 */ /* 0x000fe20000000049 */
[----:B------:R-:W-:-:S05]  /*2f00*/  FFMA R73, -R71, UR10, R46 ;  /* 0x0000000a47497c23 */ /* 0x000fca000800012e */
[----:B------:R-:W-:Y:S01]  /*2f10*/  FSETP.GTU.AND P5, PT, R73, R44, PT ;  /* 0x0000002c4900720b */ /* 0x000fe20003fac000 */
[----:B------:R-:W-:-:S12]  /*2f20*/  @!P4 BRA `(.L_x_36) ;  /* 0x000000000030c947 */ /* 0x000fd80003800000 */
[----:B------:R-:W-:Y:S01]  /*2f30*/  FADD R88, R57, -R50 ;  /* 0x8000003239587221 */ /* 0x000fe20000000000 */
[----:B------:R-:W-:-:S03]  /*2f40*/  FADD R73, -R59, R48 ;  /* 0x000000303b497221 */ /* 0x000fc60000000100 */
[----:B------:R-:W-:-:S04]  /*2f50*/  FMUL R88, R88, R5 ;  /* 0x0000000558587220 */ /* 0x000fc80000400000 */
[----:B------:R-:W-:Y:S01]  /*2f60*/  FFMA R88, R73, R5, R88 ;  /* 0x0000000549587223 */ /* 0x000fe20000000058 */
[----:B------:R-:W-:-:S03]  /*2f70*/  FFMA R73, R29, R46, R14 ;  /* 0x0000002e1d497223 */ /* 0x000fc6000000000e */
[----:B------:R-:W-:Y:S01]  /*2f80*/  FMUL R88, R88, 0.5 ;  /* 0x3f00000058587820 */ /* 0x000fe20000400000 */
[----:B------:R-:W-:-:S03]  /*2f90*/  FMUL R96, R73, 0.25 ;  /* 0x3e80000049607820 */ /* 0x000fc60000400000 */
[----:B------:R-:W-:Y:S01]  /*2fa0*/  FADD R98, R88, R88 ;  /* 0x0000005858627221 */ /* 0x000fe20000000000 */
[C---:B------:R-:W-:Y:S01]  /*2fb0*/  FADD R75, R96.reuse, R96 ;  /* 0x00000060604b7221 */ /* 0x040fe20000000000 */
[----:B------:R-:W-:-:S03]  /*2fc0*/  FMUL R96, R96, R5 ;  /* 0x0000000560607220 */ /* 0x000fc60000400000 */
[----:B------:R-:W-:Y:S01]  /*2fd0*/  FMUL R75, R88, R75 ;  /* 0x0000004b584b7220 */ /* 0x000fe20000400000 */
[----:B------:R-:W-:-:S07]  /*2fe0*/  FADD R88, -R96, -RZ ;  /* 0x800000ff60587221 */ /* 0x000fce0000000100 */
.L_x_36:
[----:B------:R-:W-:Y:S05]  /*2ff0*/  BSYNC.RECONVERGENT B0 ;  /* 0x0000000000007941 */ /* 0x000fea0003800200 */
.L_x_35:
[----:B------:R-:W-:Y:S01]  /*3000*/  FMUL R92, R29, R92 ;  /* 0x0000005c1d5c7220 */ /* 0x000fe20000400000 */
[----:B------:R-:W-:Y:S01]  /*3010*/  ISETP.LT.OR P4, PT, R15, 0x1, P2 ;  /* 0x000000010f00780c */ /* 0x000fe20001781670 */
[C---:B------:R-:W-:Y:S01]  /*3020*/  FMUL R84, R29.reuse, R84 ;  /* 0x000000541d547220 */ /* 0x040fe20000400000 */
[-C--:B------:R-:W-:Y:S01]  /*3030*/  FFMA R100, R96, -R5.reuse, R79 ;  /* 0x8000000560647223 */ /* 0x080fe2000000004f */
[----:B------:R-:W-:Y:S01]  /*3040*/  FMUL R73, R29, 0.25 ;  /* 0x3e8000001d497820 */ /* 0x000fe20000400000 */
[-C--:B------:R-:W-:Y:S01]  /*3050*/  FMUL R79, R92, R5.reuse ;  /* 0x000000055c4f7220 */ /* 0x080fe20000400000 */
[-C--:B------:R-:W-:Y:S01]  /*3060*/  FMUL R84, R84, R5.reuse ;  /* 0x0000000554547220 */ /* 0x080fe20000400000 */
[-C--:B------:R-:W-:Y:S01]  /*3070*/  FFMA R88, R88, R5.reuse, R77 ;  /* 0x0000000558587223 */ /* 0x080fe2000000004d */
[----:B------:R-:W-:Y:S01]  /*3080*/  FMUL R98, R73, R98 ;  /* 0x0000006249627220 */ /* 0x000fe20000400000 */
[----:B------:R-:W-:Y:S01]  /*3090*/  FADD R77, RZ, -R79 ;  /* 0x8000004fff4d7221 */ /* 0x000fe20000000000 */
[CC--:B------:R-:W-:Y:S01]  /*30a0*/  FFMA R90, R75.reuse, R5.reuse, R90 ;  /* 0x000000054b5a7223 */ /* 0x0c0fe2000000005a */
[-C--:B------:R-:W-:Y:S01]  /*30b0*/  FFMA R104, R75, -R5.reuse, R104 ;  /* 0x800000054b687223 */ /* 0x080fe20000000068 */
[--C-:B------:R-:W-:Y:S01]  /*30c0*/  FADD R75, RZ, R84.reuse ;  /* 0x00000054ff4b7221 */ /* 0x100fe20000000000 */
[----:B------:R-:W-:Y:S01]  /*30d0*/  FFMA R85, R98, -R5, R77 ;  /* 0x8000000562557223 */ /* 0x000fe2000000004d */
[----:B------:R-:W-:Y:S01]  /*30e0*/  FADD R83, RZ, -R84 ;  /* 0x80000054ff537221 */ /* 0x000fe20000000000 */
[----:B------:R-:W-:Y:S01]  /*30f0*/  BSSY.RECONVERGENT B0, `(.L_x_37) ;  /* 0x0000012000007945 */ /* 0x000fe20003800200 */
[----:B------:R-:W-:-:S02]  /*3100*/  HFMA2 R77, -RZ, RZ, 0, 0 ;  /* 0x00000000ff4d7431 */ /* 0x000fc400000001ff */
[----:B------:R-:W-:Y:S01]  /*3110*/  FFMA R96, R98, R5, R75 ;  /* 0x0000000562607223 */ /* 0x000fe2000000004b */
[----:B------:R-:W-:Y:S01]  /*3120*/  HFMA2 R84, -RZ, RZ, 0, 0 ;  /* 0x00000000ff547431 */ /* 0x000fe200000001ff */
[----:B------:R-:W-:Y:S01]  /*3130*/  MOV R75, RZ ;  /* 0x000000ff004b7202 */ /* 0x000fe20000000f00 */
[----:B------:R-:W-:Y:S06]  /*3140*/  @P4 BRA `(.L_x_38) ;  /* 0x0000000000304947 */ /* 0x000fec0003800000 */
[----:B------:R-:W-:Y:S01]  /*3150*/  FADD R84, R58, -R47 ;  /* 0x8000002f3a547221 */ /* 0x000fe20000000000 */
[----:B------:R-:W-:-:S03]  /*3160*/  FADD R75, R55, -R48 ;  /* 0x80000030374b7221 */ /* 0x000fc60000000000 */
[----:B------:R-:W-:-:S04]  /*3170*/  FMUL R84, R84, R5 ;  /* 0x0000000554547220 */ /* 0x000fc80000400000 */
[----:B------:R-:W-:Y:S01]  /*3180*/  FFMA R77, R75, R5, R84 ;  /* 0x000000054b4d7223 */ /* 0x000fe20000000054 */
[----:B------:R-:W-:-:S03]  /*3190*/  FFMA R75, R29, R46, R26 ;  /* 0x0000002e1d4b7223 */ /* 0x000fc6000000001a */
[----:B------:R-:W-:Y:S01]  /*31a0*/  FMUL R81, R77, 0.5 ;  /* 0x3f0000004d517820 */ /* 0x000fe20000400000 */
[----:B------:R-:W-:-:S04]  /*31b0*/  FADD R75, R22, R75 ;  /* 0x0000004b164b7221 */ /* 0x000fc80000000000 */
[----:B------:R-:W-:-:S04]  /*31c0*/  FMUL R84, R75, 0.25 ;  /* 0x3e8000004b547820 */ /* 0x000fc80000400000 */
[C---:B------:R-:W-:Y:S01]  /*31d0*/  FADD R92, R84.reuse, R84 ;  /* 0x00000054545c7221 */ /* 0x040fe20000000000 */
[----:B------:R-:W-:Y:S01]  /*31e0*/  FMUL R75, R84, -R5 ;  /* 0x80000005544b7220 */ /* 0x000fe20000400000 */
[C---:B------:R-:W-:Y:S02]  /*31f0*/  FADD R84, R81.reuse, R81 ;  /* 0x0000005151547221 */ /* 0x040fe40000000000 */
[----:B------:R-:W-:-:S07]  /*3200*/  FMUL R77, R81, R92 ;  /* 0x0000005c514d7220 */ /* 0x000fce0000400000 */
.L_x_38:
[----:B------:R-:W-:Y:S05]  /*3210*/  BSYNC.RECONVERGENT B0 ;  /* 0x0000000000007941 */ /* 0x000fea0003800200 */
.L_x_37:
[----:B------:R-:W-:Y:S01]  /*3220*/  ISETP.LT.OR P4, PT, R63, 0x1, P0 ;  /* 0x000000013f00780c */ /* 0x000fe20000781670 */
[----:B------:R-:W-:Y:S01]  /*3230*/  FMUL R98, R73, R84 ;  /* 0x0000005449627220 */ /* 0x000fe20000400000 */
[CC--:B------:R-:W-:Y:S01]  /*3240*/  FFMA R92, R75.reuse, R5.reuse, R72 ;  /* 0x000000054b5c7223 */ /* 0x0c0fe20000000048 */
[----:B------:R-:W-:Y:S01]  /*3250*/  BSSY.RECONVERGENT B0, `(.L_x_39) ;  /* 0x0000017000007945 */ /* 0x000fe20003800200 */
[-C--:B------:R-:W-:Y:S01]  /*3260*/  FFMA R72, R75, R5.reuse, R100 ;  /* 0x000000054b487223 */ /* 0x080fe20000000064 */
[CC--:B------:R-:W-:Y:S01]  /*3270*/  FFMA R84, R98.reuse, R5.reuse, R83 ;  /* 0x0000000562547223 */ /* 0x0c0fe20000000053 */
[----:B------:R-:W-:Y:S02]  /*3280*/  HFMA2 R83, -RZ, RZ, 0, 0 ;  /* 0x00000000ff537431 */ /* 0x000fe400000001ff */
[-C--:B------:R-:W-:Y:S01]  /*3290*/  FFMA R75, R98, R5.reuse, R85 ;  /* 0x00000005624b7223 */ /* 0x080fe20000000055 */
[CC--:B------:R-:W-:Y:S01]  /*32a0*/  FFMA R86, R77.reuse, R5.reuse, R86 ;  /* 0x000000054d567223 */ /* 0x0c0fe20000000056 */
[----:B------:R-:W-:Y:S01]  /*32b0*/  FFMA R77, R77, R5, R104 ;  /* 0x000000054d4d7223 */ /* 0x000fe20000000068 */
[----:B------:R-:W-:-:S02]  /*32c0*/  MOV R81, RZ ;  /* 0x000000ff00517202 */ /* 0x000fc40000000f00 */
[----:B------:R-:W-:Y:S01]  /*32d0*/  MOV R98, RZ ;  /* 0x000000ff00627202 */ /* 0x000fe20000000f00 */
[----:B------:R-:W-:Y:S06]  /*32e0*/  @P4 BRA `(.L_x_40) ;  /* 0x0000000000344947 */ /* 0x000fec0003800000 */
[----:B------:R-:W-:Y:S01]  /*32f0*/  FADD R98, -R53, R50 ;  /* 0x0000003235627221 */ /* 0x000fe20000000100 */
[----:B------:R-:W-:-:S03]  /*3300*/  FADD R81, -R56, R45 ;  /* 0x0000002d38517221 */ /* 0x000fc60000000100 */
[----:B------:R-:W-:-:S04]  /*3310*/  FMUL R98, R98, R5 ;  /* 0x0000000562627220 */ /* 0x000fc80000400000 */
[----:B------:R-:W-:Y:S01]  /*3320*/  FFMA R81, R81, R5, R98 ;  /* 0x0000000551517223 */ /* 0x000fe20000000062 */
[----:B------:R-:W-:-:S03]  /*3330*/  FFMA R98, R29, R46, R23 ;  /* 0x0000002e1d627223 */ /* 0x000fc60000000017 */
[----:B------:R-:W-:Y:S01]  /*3340*/  FMUL R85, R81, 0.5 ;  /* 0x3f00000051557820 */ /* 0x000fe20000400000 */
[----:B------:R-:W-:-:S04]  /*3350*/  FADD R98, R25, R98 ;  /* 0x0000006219627221 */ /* 0x000fc80000000000 */
[----:B------:R-:W-:-:S04]  /*3360*/  FADD R98, R21, R98 ;  /* 0x0000006215627221 */ /* 0x000fc80000000000 */
[----:B------:R-:W-:-:S04]  /*3370*/  FMUL R98, R98, 0.25 ;  /* 0x3e80000062627820 */ /* 0x000fc80000400000 */
[C---:B------:R-:W-:Y:S01]  /*3380*/  FADD R100, R98.reuse, R98 ;  /* 0x0000006262647221 */ /* 0x040fe20000000000 */
[----:B------:R-:W-:Y:S01]  /*3390*/  FMUL R83, R98, R5 ;  /* 0x0000000562537220 */ /* 0x000fe20000400000 */
[C---:B------:R-:W-:Y:S02]  /*33a0*/  FADD R98, R85.reuse, R85 ;  /* 0x0000005555627221 */ /* 0x040fe40000000000 */
[----:B------:R-:W-:-:S07]  /*33b0*/  FMUL R81, R85, R100 ;  /* 0x0000006455517220 */ /* 0x000fce0000400000 */
.L_x_40:
[----:B------:R-:W-:Y:S05]  /*33c0*/  BSYNC.RECONVERGENT B0 ;  /* 0x0000000000007941 */ /* 0x000fea0003800200 */
.L_x_39:
[----:B------:R-:W-:Y:S01]  /*33d0*/  ISETP.NE.AND P4, PT, R94, RZ, PT ;  /* 0x000000ff5e00720c */ /* 0x000fe20003f85270 */
[CC--:B------:R-:W-:Y:S01]  /*33e0*/  FFMA R100, R83.reuse, -R5.reuse, R88 ;  /* 0x8000000553647223 */ /* 0x0c0fe20000000058 */
[-C--:B------:R-:W-:Y:S01]  /*33f0*/  FFMA R87, R83, -R5.reuse, R64 ;  /* 0x8000000553577223 */ /* 0x080fe20000000040 */
[----:B------:R-:W-:Y:S01]  /*3400*/  FMUL R83, R73, R98 ;  /* 0x0000006249537220 */ /* 0x000fe20000400000 */
[----:B------:R-:W-:Y:S01]  /*3410*/  FADD R64, RZ, R79 ;  /* 0x0000004fff407221 */ /* 0x000fe20000000000 */
[CC--:B------:R-:W-:Y:S01]  /*3420*/  FFMA R90, R81.reuse, -R5.reuse, R90 ;  /* 0x80000005515a7223 */ /* 0x0c0fe2000000005a */
[-C--:B------:R-:W-:Y:S01]  /*3430*/  FFMA R74, R81, -R5.reuse, R74 ;  /* 0x80000005514a7223 */ /* 0x080fe2000000004a */
[----:B------:R-:W-:Y:S01]  /*3440*/  BSSY.RECONVERGENT B0, `(.L_x_41) ;  /* 0x0000016000007945 */ /* 0x000fe20003800200 */
[----:B------:R-:W-:Y:S02]  /*3450*/  HFMA2 R79, -RZ, RZ, 0, 0 ;  /* 0x00000000ff4f7431 */ /* 0x000fe400000001ff */
[----:B------:R-:W-:Y:S01]  /*3460*/  FFMA R98, R83, -R5, R64 ;  /* 0x8000000553627223 */ /* 0x000fe20000000040 */
[----:B------:R-:W-:-:S02]  /*3470*/  HFMA2 R81, -RZ, RZ, 0, 0 ;  /* 0x00000000ff517431 */ /* 0x000fc400000001ff */
[----:B------:R-:W-:Y:S01]  /*3480*/  FFMA R96, R83, -R5, R96 ;  /* 0x8000000553607223 */ /* 0x000fe20000000060 */
[----:B------:R-:W-:Y:S02]  /*3490*/  MOV R64, RZ ;  /* 0x000000ff00407202 */ /* 0x000fe40000000f00 */
[----:B------:R-:W-:Y:S01]  /*34a0*/  MOV R88, RZ ;  /* 0x000000ff00587202 */ /* 0x000fe20000000f00 */
[----:B------:R-:W-:Y:S06]  /*34b0*/  @P4 BRA `(.L_x_42) ;  /* 0x0000000000384947 */ /* 0x000fec0003800000 */
[----:B------:R-:W-:Y:S01]  /*34c0*/  FADD R64, -R52, R47 ;  /* 0x0000002f34407221 */ /* 0x000fe20000000100 */
[----:B------:R-:W-:-:S03]  /*34d0*/  FADD R79, R54, -R45 ;  /* 0x8000002d364f7221 */ /* 0x000fc60000000000 */
        /* <DEDUP_REMOVED lines=8> */
[----:B------:R-:W-:-:S03]  /*3560*/  FMUL R81, R64, R5 ;  /* 0x0000000540517220 */ /* 0x000fc60000400000 */
[C---:B------:R-:W-:Y:S01]  /*3570*/  FMUL R79, R88.reuse, R79 ;  /* 0x0000004f584f7220 */ /* 0x040fe20000400000 */
[----:B------:R-:W-:Y:S01]  /*3580*/  FADD R88, R88, R88 ;  /* 0x0000005858587221 */ /* 0x000fe20000000000 */
[----:B------:R-:W-:-:S07]  /*3590*/  FADD R64, -R81, -RZ ;  /* 0x800000ff51407221 */ /* 0x000fce0000000100 */
.L_x_42:
[----:B------:R-:W-:Y:S05]  /*35a0*/  BSYNC.RECONVERGENT B0 ;  /* 0x0000000000007941 */ /* 0x000fea0003800200 */
.L_x_41:
[----:B------:R-:W-:Y:S01]  /*35b0*/  FMUL R85, R69, 0.0010000000474974513054 ;  /* 0x3a83126f45557820 */ /* 0x000fe20000400000 */
[----:B------:R-:W-:Y:S01]  /*35c0*/  FFMA R87, R64, R5, R87 ;  /* 0x0000000540577223 */ /* 0x000fe20000000057 */
[----:B------:R-:W-:Y:S01]  /*35d0*/  ISETP.GE.AND P4, PT, R63, 0x1, PT ;  /* 0x000000013f00780c */ /* 0x000fe20003f86270 */
[----:B------:R-:W-:Y:S01]  /*35e0*/  FMUL R73, R73, R88 ;  /* 0x0000005849497220 */ /* 0x000fe20000400000 */
[----:B------:R-:W-:Y:S01]  /*35f0*/  FFMA R85, R32, R65, R85 ;  /* 0x0000004120557223 */ /* 0x000fe20000000055 */
[-C--:B------:R-:W-:Y:S01]  /*3600*/  FFMA R81, R81, -R5.reuse, R92 ;  /* 0x8000000551517223 */ /* 0x080fe2000000005c */
[-C--:B------:R-:W-:Y:S01]  /*3610*/  FFMA R86, R79, -R5.reuse, R86 ;  /* 0x800000054f567223 */ /* 0x080fe20000000056 */
[----:B------:R-:W-:Y:S01]  /*3620*/  BSSY.RECONVERGENT B0, `(.L_x_43) ;  /* 0x000001d000007945 */ /* 0x000fe20003800200 */
[--C-:B------:R-:W-:Y:S01]  /*3630*/  FADD R64, R31, R85.reuse ;  /* 0x000000551f407221 */ /* 0x100fe20000000000 */
[CC--:B------:R-:W-:Y:S01]  /*3640*/  FFMA R84, R73.reuse, -R5.reuse, R84 ;  /* 0x8000000549547223 */ /* 0x0c0fe20000000054 */
[----:B------:R-:W-:Y:S01]  /*3650*/  FFMA R69, R73, R5, R98 ;  /* 0x0000000549457223 */ /* 0x000fe20000000062 */
[----:B------:R-:W-:Y:S01]  /*3660*/  FADD R96, RZ, R96 ;  /* 0x00000060ff607221 */ /* 0x000fe20000000000 */
[----:B------:R-:W-:Y:S01]  /*3670*/  FMUL R65, R64, 0.5 ;  /* 0x3f00000040417820 */ /* 0x000fe20000400000 */
[----:B------:R-:W-:-:S03]  /*3680*/  FADD R64, R30, R85 ;  /* 0x000000551e407221 */ /* 0x000fc60000000000 */
[----:B------:R-:W-:Y:S01]  /*3690*/  FADD R73, R100, -R65 ;  /* 0x8000004164497221 */ /* 0x000fe20000000000 */
[----:B------:R-:W-:Y:S01]  /*36a0*/  FMUL R83, R64, 0.5 ;  /* 0x3f00000040537820 */ /* 0x000fe20000400000 */
[----:B------:R-:W-:Y:S01]  /*36b0*/  FFMA R91, R65, -R50, R90 ;  /* 0x80000032415b7223 */ /* 0x000fe2000000005a */
[----:B------:R-:W-:Y:S02]  /*36c0*/  CS2R R64, SRZ ;  /* 0x0000000000407805 */ /* 0x000fe4000001ff00 */
[----:B------:R-:W-:Y:S01]  /*36d0*/  FADD R81, R81, -R83 ;  /* 0x8000005351517221 */ /* 0x000fe20000000000 */
[----:B------:R-:W-:Y:S01]  /*36e0*/  FFMA R83, R83, -R47, R86 ;  /* 0x8000002f53537223 */ /* 0x000fe20000000056 */
[----:B------:R-:W-:Y:S06]  /*36f0*/  @!P4 BRA `(.L_x_44) ;  /* 0x00000000003cc947 */ /* 0x000fec0003800000 */
[----:B------:R-:W-:Y:S01]  /*3700*/  FMUL R64, R46, -0.91699999570846557617 ;  /* 0xbf6ac0832e407820 */ /* 0x000fe20000400000 */
[----:B------:R-:W-:-:S04]  /*3710*/  HFMA2 R65, -RZ, RZ, 1.875, 0 ;  /* 0x3f800000ff417431 */ /* 0x000fc800000001ff */
[CC--:B------:R-:W-:Y:S02]  /*3720*/  FMNMX R63, R33.reuse, R64.reuse, !PT ;  /* 0x00000040213f7209 */ /* 0x0c0fe40007800000 */
[----:B------:R-:W-:Y:S01]  /*3730*/  FSETP.GT.AND P4, PT, R33, R64, PT ;  /* 0x000000402100720b */ /* 0x000fe20003f84000 */
[--C-:B------:R-:W-:Y:S02]  /*3740*/  FADD R64, R37, R46.reuse ;  /* 0x0000002e25407221 */ /* 0x100fe40000000000 */
[----:B------:R-:W-:Y:S01]  /*3750*/  FADD R63, R63, R46 ;  /* 0x0000002e3f3f7221 */ /* 0x000fe20000000000 */
[----:B------:R-:W-:Y:S01]  /*3760*/  FSEL R65, R65, 0.083000004291534423828, P4 ;  /* 0x3da9fbe841417808 */ /* 0x000fe20002000000 */
[----:B------:R-:W-:Y:S02]  /*3770*/  FMUL R64, R64, 0.5 ;  /* 0x3f00000040407820 */ /* 0x000fe40000400000 */
[----:B------:R-:W-:Y:S02]  /*3780*/  FADD R63, -R20, R63 ;  /* 0x0000003f143f7221 */ /* 0x000fe40000000100 */
[----:B------:R-:W-:-:S02]  /*3790*/  FMUL R65, R64, R65 ;  /* 0x0000004140417220 */ /* 0x000fc40000400000 */
[----:B------:R-:W-:Y:S01]  /*37a0*/  FMUL R86, R63, 0.5 ;  /* 0x3f0000003f567820 */ /* 0x000fe20000400000 */
[----:B------:R-:W-:-:S03]  /*37b0*/  FMUL R64, R64, R63 ;  /* 0x0000003f40407220 */ /* 0x000fc60000400000 */
[-C--:B------:R-:W-:Y:S01]  /*37c0*/  FMUL R86, R86, R5.reuse ;  /* 0x0000000556567220 */ /* 0x080fe20000400000 */
[----:B------:R-:W-:-:S03]  /*37d0*/  FMUL R64, R64, R5 ;  /* 0x0000000540407220 */ /* 0x000fc60000400000 */
[----:B------:R-:W-:-:S07]  /*37e0*/  FFMA R65, R65, R5, R86 ;  /* 0x0000000541417223 */ /* 0x000fce0000000056 */
.L_x_44:
[----:B------:R-:W-:Y:S05]  /*37f0*/  BSYNC.RECONVERGENT B0 ;  /* 0x0000000000007941 */ /* 0x000fea0003800200 */
.L_x_43:
[----:B------:R-:W-:Y:S01]  /*3800*/  BSSY.RECONVERGENT B0, `(.L_x_45) ;  /* 0x0000016000007945 */ /* 0x000fe20003800200 */
[----:B------:R-:W-:Y:S02]  /*3810*/  HFMA2 R93, -RZ, RZ, 0, 0 ;  /* 0x00000000ff5d7431 */ /* 0x000fe400000001ff */
[----:B------:R-:W-:Y:S01]  /*3820*/  FADD R65, R96, -R65 ;  /* 0x8000004160417221 */ /* 0x000fe20000000000 */
[----:B------:R-:W-:Y:S01]  /*3830*/  FADD R64, R91, -R64 ;  /* 0x800000405b407221 */ /* 0x000fe20000000000 */
[----:B------:R-:W-:Y:S01]  /*3840*/  FADD R90, RZ, R84 ;  /* 0x00000054ff5a7221 */ /* 0x000fe20000000000 */
[----:B------:R-:W-:Y:S01]  /*3850*/  MOV R86, RZ ;  /* 0x000000ff00567202 */ /* 0x000fe20000000f00 */
[----:B------:R-:W-:Y:S06]  /*3860*/  @P2 BRA `(.L_x_46) ;  /* 0x00000000003c2947 */ /* 0x000fec0003800000 */
[----:B------:R-:W-:Y:S01]  /*3870*/  FMUL R84, R46, -0.91699999570846557617 ;  /* 0xbf6ac0832e547820 */ /* 0x000fe20000400000 */
[----:B------:R-:W-:-:S04]  /*3880*/  MOV R63, 0x3f800000 ;  /* 0x3f800000003f7802 */ /* 0x000fc80000000f00 */
[CC--:B------:R-:W-:Y:S02]  /*3890*/  FSETP.GT.AND P4, PT, R33.reuse, R84.reuse, PT ;  /* 0x000000542100720b */ /* 0x0c0fe40003f84000 */
[----:B------:R-:W-:Y:S02]  /*38a0*/  FMNMX R91, R33, R84, !PT ;  /* 0x00000054215b7209 */ /* 0x000fe40007800000 */
[----:B------:R-:W-:Y:S01]  /*38b0*/  FSEL R93, R63, 0.083000004291534423828, P4 ;  /* 0x3da9fbe83f5d7808 */ /* 0x000fe20002000000 */
[--C-:B------:R-:W-:Y:S02]  /*38c0*/  FADD R63, R34, R46.reuse ;  /* 0x0000002e223f7221 */ /* 0x100fe40000000000 */
[----:B------:R-:W-:Y:S02]  /*38d0*/  FADD R84, R91, R46 ;  /* 0x0000002e5b547221 */ /* 0x000fe40000000000 */
[----:B------:R-:W-:Y:S02]  /*38e0*/  FMUL R86, R63, 0.5 ;  /* 0x3f0000003f567820 */ /* 0x000fe40000400000 */
[----:B------:R-:W-:-:S02]  /*38f0*/  FADD R63, R19, -R84 ;  /* 0x80000054133f7221 */ /* 0x000fc40000000000 */
[C---:B------:R-:W-:Y:S02]  /*3900*/  FMUL R88, R86.reuse, R93 ;  /* 0x0000005d56587220 */ /* 0x040fe40000400000 */
[----:B------:R-:W-:Y:S01]  /*3910*/  FMUL R86, R86, R63 ;  /* 0x0000003f56567220 */ /* 0x000fe20000400000 */
[----:B------:R-:W-:Y:S01]  /*3920*/  FMUL R84, R63, 0.5 ;  /* 0x3f0000003f547820 */ /* 0x000fe20000400000 */
[-C--:B------:R-:W-:Y:S02]  /*3930*/  FMUL R93, R88, R5.reuse ;  /* 0x00000005585d7220 */ /* 0x080fe40000400000 */
[-C--:B------:R-:W-:Y:S02]  /*3940*/  FMUL R86, R86, R5.reuse ;  /* 0x0000000556567220 */ /* 0x080fe40000400000 */
[----:B------:R-:W-:-:S07]  /*3950*/  FFMA R93, R84, R5, -R93 ;  /* 0x00000005545d7223 */ /* 0x000fce000000085d */
.L_x_46:
[----:B------:R-:W-:Y:S05]  /*3960*/  BSYNC.RECONVERGENT B0 ;  /* 0x0000000000007941 */ /* 0x000fea0003800200 */
.L_x_45:
[--C-:B------:R-:W-:Y:S01]  /*3970*/  FADD R63, R27, R85.reuse ;  /* 0x000000551b3f7221 */ /* 0x100fe20000000000 */
[----:B------:R-:W-:Y:S01]  /*3980*/  FADD R85, R28, R85 ;  /* 0x000000551c557221 */ /* 0x000fe20000000000 */
[----:B------:R-:W-:Y:S01]  /*3990*/  FFMA R74, R79, R5, R74 ;  /* 0x000000054f4a7223 */ /* 0x000fe2000000004a */
[----:B------:R-:W-:Y:S01]  /*39a0*/  BSSY.RECONVERGENT B0, `(.L_x_47) ;  /* 0x0000019000007945 */ /* 0x000fe20003800200 */
[----:B------:R-:W-:Y:S01]  /*39b0*/  FMUL R63, R63, 0.5 ;  /* 0x3f0000003f3f7820 */ /* 0x000fe20000400000 */
[----:B------:R-:W-:Y:S01]  /*39c0*/  FMUL R88, R85, 0.5 ;  /* 0x3f00000055587820 */ /* 0x000fe20000400000 */
[----:B------:R-:W-:Y:S01]  /*39d0*/  FADD R93, R90, -R93 ;  /* 0x8000005d5a5d7221 */ /* 0x000fe20000000000 */
[----:B------:R-:W-:Y:S01]  /*39e0*/  FADD R98, RZ, R75 ;  /* 0x0000004bff627221 */ /* 0x000fe20000000000 */
[----:B------:R-:W-:Y:S01]  /*39f0*/  FADD R84, R87, -R63 ;  /* 0x8000003f57547221 */ /* 0x000fe20000000000 */
[----:B------:R-:W-:Y:S02]  /*3a00*/  HFMA2 R87, -RZ, RZ, 0, 0 ;  /* 0x00000000ff577431 */ /* 0x000fe400000001ff */
[----:B------:R-:W-:Y:S01]  /*3a10*/  FFMA R74, R63, -R45, R74 ;  /* 0x8000002d3f4a7223 */ /* 0x000fe2000000004a */
[----:B------:R-:W-:Y:S01]  /*3a20*/  MOV R85, RZ ;  /* 0x000000ff00557202 */ /* 0x000fe20000000f00 */
[----:B------:R-:W-:Y:S06]  /*3a30*/  @!P3 BRA `(.L_x_48) ;  /* 0x00000000003cb947 */ /* 0x000fec0003800000 */
[----:B------:R-:W-:Y:S01]  /*3a40*/  FMUL R90, R46, -0.91699999570846557617 ;  /* 0xbf6ac0832e5a7820 */ /* 0x000fe20000400000 */
[----:B------:R-:W-:Y:S01]  /*3a50*/  MOV R79, 0x3f800000 ;  /* 0x3f800000004f7802 */ /* 0x000fe20000000f00 */
[----:B------:R-:W-:-:S03]  /*3a60*/  FADD R63, R36, R46 ;  /* 0x0000002e243f7221 */ /* 0x000fc60000000000 */
[CC--:B------:R-:W-:Y:S02]  /*3a70*/  FSETP.GT.AND P3, PT, R33.reuse, R90.reuse, PT ;  /* 0x0000005a2100720b */ /* 0x0c0fe40003f64000 */
[----:B------:R-:W-:Y:S01]  /*3a80*/  FMNMX R75, R33, R90, !PT ;  /* 0x0000005a214b7209 */ /* 0x000fe20007800000 */
[----:B------:R-:W-:Y:S01]  /*3a90*/  FMUL R90, R63, 0.5 ;  /* 0x3f0000003f5a7820 */ /* 0x000fe20000400000 */
[----:B------:R-:W-:-:S03]  /*3aa0*/  FSEL R79, R79, 0.083000004291534423828, P3 ;  /* 0x3da9fbe84f4f7808 */ /* 0x000fc60001800000 */
[----:B------:R-:W-:Y:S02]  /*3ab0*/  FADD R75, R75, R46 ;  /* 0x0000002e4b4b7221 */ /* 0x000fe40000000000 */
[----:B------:R-:W-:Y:S02]  /*3ac0*/  FMUL R96, R90, R79 ;  /* 0x0000004f5a607220 */ /* 0x000fe40000400000 */
[----:B------:R-:W-:Y:S02]  /*3ad0*/  FADD R63, R18, -R75 ;  /* 0x8000004b123f7221 */ /* 0x000fe40000000000 */
[----:B------:R-:W-:Y:S02]  /*3ae0*/  FMUL R87, R96, R5 ;  /* 0x0000000560577220 */ /* 0x000fe40000400000 */
[----:B------:R-:W-:Y:S01]  /*3af0*/  FMUL R90, R90, R63 ;  /* 0x0000003f5a5a7220 */ /* 0x000fe20000400000 */
[----:B------:R-:W-:-:S03]  /*3b00*/  FMUL R92, R63, 0.5 ;  /* 0x3f0000003f5c7820 */ /* 0x000fc60000400000 */
[-C--:B------:R-:W-:Y:S01]  /*3b10*/  FMUL R85, R90, R5.reuse ;  /* 0x000000055a557220 */ /* 0x080fe20000400000 */
[----:B------:R-:W-:-:S07]  /*3b20*/  FFMA R87, R92, R5, -R87 ;  /* 0x000000055c577223 */ /* 0x000fce0000000857 */
.L_x_48:
[----:B------:R-:W-:Y:S05]  /*3b30*/  BSYNC.RECONVERGENT B0 ;  /* 0x0000000000007941 */ /* 0x000fea0003800200 */
.L_x_47:
[----:B------:R-:W-:Y:S01]  /*3b40*/  BSSY.RECONVERGENT B0, `(.L_x_49) ;  /* 0x0000017000007945 */ /* 0x000fe20003800200 */
[----:B------:R-:W-:Y:S02]  /*3b50*/  HFMA2 R79, -RZ, RZ, 0, 0 ;  /* 0x00000000ff4f7431 */ /* 0x000fe400000001ff */
[----:B------:R-:W-:Y:S01]  /*3b60*/  FADD R87, R98, -R87 ;  /* 0x8000005762577221 */ /* 0x000fe20000000000 */
[----:B------:R-:W-:Y:S01]  /*3b70*/  FADD R95, R72, -R88 ;  /* 0x80000058485f7221 */ /* 0x000fe20000000000 */
[----:B------:R-:W-:Y:S01]  /*3b80*/  FFMA R90, R88, -R48, R77 ;  /* 0x80000030585a7223 */ /* 0x000fe2000000004d */
[----:B------:R-:W-:Y:S01]  /*3b90*/  FADD R63, R73, -1 ;  /* 0xbf800000493f7421 */ /* 0x000fe20000000000 */
[----:B------:R-:W-:Y:S01]  /*3ba0*/  MOV R75, RZ ;  /* 0x000000ff004b7202 */ /* 0x000fe20000000f00 */
[----:B------:R-:W-:Y:S06]  /*3bb0*/  @P0 BRA `(.L_x_50) ;  /* 0x00000000003c0947 */ /* 0x000fec0003800000 */
[----:B------:R-:W-:Y:S01]  /*3bc0*/  FMUL R72, R46, -0.91699999570846557617 ;  /* 0xbf6ac0832e487820 */ /* 0x000fe20000400000 */
[----:B------:R-:W-:-:S04]  /*3bd0*/  MOV R75, 0x3f800000 ;  /* 0x3f800000004b7802 */ /* 0x000fc80000000f00 */
[CC--:B------:R-:W-:Y:S02]  /*3be0*/  FMNMX R73, R33.reuse, R72.reuse, !PT ;  /* 0x0000004821497209 */ /* 0x0c0fe40007800000 */
[----:B------:R-:W-:-:S03]  /*3bf0*/  FSETP.GT.AND P3, PT, R33, R72, PT ;  /* 0x000000482100720b */ /* 0x000fc60003f64000 */
[--C-:B------:R-:W-:Y:S01]  /*3c00*/  FADD R72, R73, R46.reuse ;  /* 0x0000002e49487221 */ /* 0x100fe20000000000 */
[----:B------:R-:W-:Y:S01]  /*3c10*/  FADD R73, R35, R46 ;  /* 0x0000002e23497221 */ /* 0x000fe20000000000 */
[----:B------:R-:W-:Y:S02]  /*3c20*/  FSEL R92, R75, 0.083000004291534423828, P3 ;  /* 0x3da9fbe84b5c7808 */ /* 0x000fe40001800000 */
[----:B------:R-:W-:Y:S01]  /*3c30*/  FADD R72, -R17, R72 ;  /* 0x0000004811487221 */ /* 0x000fe20000000100 */
[----:B------:R-:W-:-:S03]  /*3c40*/  FMUL R73, R73, 0.5 ;  /* 0x3f00000049497820 */ /* 0x000fc60000400000 */
[----:B------:R-:W-:Y:S01]  /*3c50*/  FMUL R88, R72, 0.5 ;  /* 0x3f00000048587820 */ /* 0x000fe20000400000 */
[C---:B------:R-:W-:Y:S01]  /*3c60*/  FMUL R79, R73.reuse, R92 ;  /* 0x0000005c494f7220 */ /* 0x040fe20000400000 */
[----:B------:R-:W-:Y:S02]  /*3c70*/  FMUL R72, R73, R72 ;  /* 0x0000004849487220 */ /* 0x000fe40000400000 */
[-C--:B------:R-:W-:Y:S02]  /*3c80*/  FMUL R88, R88, R5.reuse ;  /* 0x0000000558587220 */ /* 0x080fe40000400000 */
[-C--:B------:R-:W-:Y:S02]  /*3c90*/  FMUL R75, R72, R5.reuse ;  /* 0x00000005484b7220 */ /* 0x080fe40000400000 */
[----:B------:R-:W-:-:S07]  /*3ca0*/  FFMA R79, R79, R5, R88 ;  /* 0x000000054f4f7223 */ /* 0x000fce0000000058 */
.L_x_50:
[----:B------:R-:W-:Y:S05]  /*3cb0*/  BSYNC.RECONVERGENT B0 ;  /* 0x0000000000007941 */ /* 0x000fea0003800200 */
.L_x_49:
[----:B------:R-:W-:Y:S01]  /*3cc0*/  IADD3 R72, PT, PT, R63, 0x1800000, RZ ;  /* 0x018000003f487810 */ /* 0x000fe20007ffe0ff */
[-C--:B------:R-:W-:Y:S01]  /*3cd0*/  FFMA R97, R4, -R5.reuse, RZ ;  /* 0x8000000504617223 */ /* 0x080fe200000000ff */
[----:B------:R-:W-:Y:S01]  /*3ce0*/  @!P5 MOV R68, 0x3f800000 ;  /* 0x3f8000000044d802 */ /* 0x000fe20000000f00 */
[----:B------:R-:W-:Y:S01]  /*3cf0*/  BSSY.RECONVERGENT B0, `(.L_x_51) ;  /* 0x0000023000007945 */ /* 0x000fe20003800200 */
[----:B------:R-:W-:Y:S01]  /*3d00*/  LOP3.LUT R73, R72, 0x7f800000, RZ, 0xc0, !PT ;  /* 0x7f80000048497812 */ /* 0x000fe200078ec0ff */
[----:B------:R-:W-:Y:S01]  /*3d10*/  FADD R72, RZ, R69 ;  /* 0x00000045ff487221 */ /* 0x000fe20000000000 */
[----:B------:R-:W-:Y:S01]  /*3d20*/  FADD R75, R74, -R75 ;  /* 0x8000004b4a4b7221 */ /* 0x000fe20000000000 */
[----:B------:R-:W-:Y:S01]  /*3d30*/  FADD R77, R90, -R85 ;  /* 0x800000555a4d7221 */ /* 0x000fe20000000000 */
[----:B------:R-:W-:Y:S01]  /*3d40*/  ISETP.GT.U32.AND P3, PT, R73, 0x1ffffff, PT ;  /* 0x01ffffff4900780c */ /* 0x000fe20003f64070 */
[-C--:B------:R-:W-:Y:S01]  /*3d50*/  FMUL R4, R78, R5.reuse ;  /* 0x000000054e047220 */ /* 0x080fe20000400000 */
[-C--:B------:R-:W-:Y:S01]  /*3d60*/  FFMA R74, R0, -R5.reuse, RZ ;  /* 0x80000005004a7223 */ /* 0x080fe200000000ff */
[-C--:B------:R-:W-:Y:S01]  /*3d70*/  FFMA R88, R2, R5.reuse, RZ ;  /* 0x0000000502587223 */ /* 0x080fe200000000ff */
[-C--:B------:R-:W-:Y:S01]  /*3d80*/  FFMA R85, R3, R5.reuse, RZ ;  /* 0x0000000503557223 */ /* 0x080fe200000000ff */
[----:B------:R-:W-:Y:S01]  /*3d90*/  FADD R78, R81, -1 ;  /* 0xbf800000514e7421 */ /* 0x000fe20000000000 */
[----:B------:R-:W-:Y:S01]  /*3da0*/  FADD R79, R72, -R79 ;  /* 0x8000004f484f7221 */ /* 0x000fe20000000000 */
[----:B------:R-:W-:Y:S01]  /*3db0*/  FADD R73, R83, -R86 ;  /* 0x8000005653497221 */ /* 0x000fe20000000000 */
[-C--:B------:R-:W-:Y:S01]  /*3dc0*/  FMUL R70, R70, R5.reuse ;  /* 0x0000000546467220 */ /* 0x080fe20000400000 */
[----:B------:R-:W-:Y:S01]  /*3dd0*/  @!P5 FADD R71, -R44, R46 ;  /* 0x0000002e2c47d221 */ /* 0x000fe20000000100 */
[----:B------:R-:W-:Y:S01]  /*3de0*/  @!P5 MOV R97, RZ ;  /* 0x000000ff0061d202 */ /* 0x000fe20000000f00 */
[----:B------:R-:W-:Y:S01]  /*3df0*/  FADD R69, RZ, R80 ;  /* 0x00000050ff457221 */ /* 0x000fe20000000000 */
[----:B------:R-:W-:Y:S01]  /*3e00*/  @!P5 MOV R85, RZ ;  /* 0x000000ff0055d202 */ /* 0x000fe20000000f00 */
[-C--:B------:R-:W-:Y:S01]  /*3e10*/  FMUL R76, R76, R5.reuse ;  /* 0x000000054c4c7220 */ /* 0x080fe20000400000 */
[----:B------:R-:W-:Y:S01]  /*3e20*/  @!P5 MOV R88, RZ ;  /* 0x000000ff0058d202 */ /* 0x000fe20000000f00 */
[----:B------:R-:W-:Y:S01]  /*3e30*/  FMUL R82, R82, R5 ;  /* 0x0000000552527220 */ /* 0x000fe20000400000 */
[----:B------:R-:W-:Y:S01]  /*3e40*/  @!P5 MOV R74, RZ ;  /* 0x000000ff004ad202 */ /* 0x000fe20000000f00 */
[----:B------:R-:W-:Y:S01]  /*3e50*/  FADD R68, R68, 1 ;  /* 0x3f80000044447421 */ /* 0x000fe20000000000 */
[----:B------:R-:W-:Y:S01]  /*3e60*/  FADD R89, RZ, R89 ;  /* 0x00000059ff597221 */ /* 0x000fe20000000000 */
[----:B------:R-:W-:Y:S01]  /*3e70*/  FADD R95, R95, -1 ;  /* 0xbf8000005f5f7421 */ /* 0x000fe20000000000 */
[----:B------:R-:W-:Y:S01]  /*3e80*/  FADD R81, R84, -1 ;  /* 0xbf80000054517421 */ /* 0x000fe20000000000 */
[----:B------:R-:W-:Y:S06]  /*3e90*/  @P3 BRA `(.L_x_52) ;  /* 0x0000000000103947 */ /* 0x000fec0003800000 */
[----:B------:R-:W-:Y:S02]  /*3ea0*/  MOV R0, R63 ;  /* 0x0000003f00007202 */ /* 0x000fe40000000f00 */
[----:B------:R-:W-:-:S07]  /*3eb0*/  MOV R80, 0x3ed0 ;  /* 0x00003ed000507802 */ /* 0x000fce0000000f00 */
[----:B------:R-:W-:Y:S05]  /*3ec0*/  CALL.REL.NOINC `($__internal_0_$__cuda_sm20_rcp_rn_f32_slowpath) ;  /* 0x0000000c00ac7944 */ /* 0x000fea0003c00000 */
[----:B------:R-:W-:Y:S05]  /*3ed0*/  BRA `(.L_x_53) ;  /* 0x0000000000107947 */ /* 0x000fea0003800000 */
.L_x_52:
[----:B------:R-:W0:Y:S02]  /*3ee0*/  MUFU.RCP R0, R63 ;  /* 0x0000003f00007308 */ /* 0x000e240000001000 */
[----:B0-----:R-:W-:-:S04]  /*3ef0*/  FFMA R2, R63, R0, -1 ;  /* 0xbf8000003f027423 */ /* 0x001fc80000000000 */
[----:B------:R-:W-:-:S04]  /*3f00*/  FADD.FTZ R3, -R2, -RZ ;  /* 0x800000ff02037221 */ /* 0x000fc80000010100 */
[----:B------:R-:W-:-:S07]  /*3f10*/  FFMA R0, R0, R3, R0 ;  /* 0x0000000300007223 */ /* 0x000fce0000000000 */
.L_x_53:
[----:B------:R-:W-:Y:S05]  /*3f20*/  BSYNC.RECONVERGENT B0 ;  /* 0x0000000000007941 */ /* 0x000fea0003800200 */
.L_x_51:
[----:B------:R-:W-:Y:S01]  /*3f30*/  FADD R67, RZ, -R67 ;  /* 0x80000043ff437221 */ /* 0x000fe20000000000 */
[--C-:B------:R-:W-:Y:S01]  /*3f40*/  FADD R3, RZ, -R76.reuse ;  /* 0x8000004cff037221 */ /* 0x100fe20000000000 */
[----:B------:R-:W-:Y:S01]  /*3f50*/  FADD R83, RZ, R76 ;  /* 0x0000004cff537221 */ /* 0x000fe20000000000 */
[----:B------:R-:W-:Y:S01]  /*3f60*/  FADD R99, RZ, -R66 ;  /* 0x80000042ff637221 */ /* 0x000fe20000000000 */
[-C--:B------:R-:W-:Y:S01]  /*3f70*/  FMUL R72, R67, R0.reuse ;  /* 0x0000000043487220 */ /* 0x080fe20000400000 */
[----:B------:R-:W-:Y:S01]  /*3f80*/  FMUL R76, R3, R0 ;  /* 0x00000000034c7220 */ /* 0x000fe20000400000 */
[--C-:B------:R-:W-:Y:S01]  /*3f90*/  FADD R66, RZ, R4.reuse ;  /* 0x00000004ff427221 */ /* 0x100fe20000000000 */
[----:B------:R-:W-:Y:S01]  /*3fa0*/  FADD R3, RZ, -R4 ;  /* 0x80000004ff037221 */ /* 0x000fe20000000000 */
[----:B------:R-:W-:Y:S01]  /*3fb0*/  FFMA R67, R69, -R72, R78 ;  /* 0x8000004845437223 */ /* 0x000fe2000000004e */
[----:B------:R-:W-:Y:S01]  /*3fc0*/  FMUL R74, R0, R74 ;  /* 0x0000004a004a7220 */ /* 0x000fe20000400000 */
[--C-:B------:R-:W-:Y:S01]  /*3fd0*/  FADD R4, RZ, R70.reuse ;  /* 0x00000046ff047221 */ /* 0x100fe20000000000 */
[----:B------:R-:W-:Y:S01]  /*3fe0*/  FMUL R78, R83, R0 ;  /* 0x00000000534e7220 */ /* 0x000fe20000400000 */
[----:B------:R-:W-:Y:S01]  /*3ff0*/  FADD R91, RZ, -R70 ;  /* 0x80000046ff5b7221 */ /* 0x000fe20000000000 */
[----:B------:R-:W-:Y:S01]  /*4000*/  IADD3 R2, PT, PT, R67, 0x1800000, RZ ;  /* 0x0180000043027810 */ /* 0x000fe20007ffe0ff */
[----:B------:R-:W-:Y:S01]  /*4010*/  FADD R0, RZ, -R82 ;  /* 0x80000052ff007221 */ /* 0x000fe20000000000 */
[CC--:B------:R-:W-:Y:S01]  /*4020*/  FFMA R83, R65.reuse, -R74.reuse, R68 ;  /* 0x8000004a41537223 */ /* 0x0c0fe20000000044 */
[----:B------:R-:W-:Y:S01]  /*4030*/  FFMA R86, R4, -R74, R97 ;  /* 0x8000004a04567223 */ /* 0x000fe20000000061 */
[----:B------:R-:W-:Y:S01]  /*4040*/  LOP3.LUT R2, R2, 0x7f800000, RZ, 0xc0, !PT ;  /* 0x7f80000002027812 */ /* 0x000fe200078ec0ff */
[----:B------:R-:W-:Y:S01]  /*4050*/  BSSY.RECONVERGENT B0, `(.L_x_54) ;  /* 0x0000019000007945 */ /* 0x000fe20003800200 */
[C---:B------:R-:W-:Y:S01]  /*4060*/  FFMA R68, R65.reuse, -R72, R93 ;  /* 0x8000004841447223 */ /* 0x040fe2000000005d */
[-C--:B------:R-:W-:Y:S01]  /*4070*/  FFMA R97, R66, -R76.reuse, R95 ;  /* 0x8000004c42617223 */ /* 0x080fe2000000005f */
[----:B------:R-:W-:Y:S01]  /*4080*/  ISETP.GT.U32.AND P3, PT, R2, 0x1ffffff, PT ;  /* 0x01ffffff0200780c */ /* 0x000fe20003f64070 */
[----:B------:R-:W-:Y:S01]  /*4090*/  FADD R2, RZ, R82 ;  /* 0x00000052ff027221 */ /* 0x000fe20000000000 */
[C---:B------:R-:W-:Y:S01]  /*40a0*/  FFMA R93, R65.reuse, -R76, R87 ;  /* 0x8000004c415d7223 */ /* 0x040fe20000000057 */
[-C--:B------:R-:W-:Y:S01]  /*40b0*/  FFMA R90, R65, -R78.reuse, R79 ;  /* 0x8000004e415a7223 */ /* 0x080fe2000000004f */
[C---:B------:R-:W-:Y:S01]  /*40c0*/  FFMA R95, R66.reuse, -R78, R89 ;  /* 0x8000004e425f7223 */ /* 0x040fe20000000059 */
[CC--:B------:R-:W-:Y:S01]  /*40d0*/  FFMA R88, R69.reuse, -R74.reuse, R88 ;  /* 0x8000004a45587223 */ /* 0x0c0fe20000000058 */
[----:B------:R-:W-:Y:S01]  /*40e0*/  FFMA R85, R66, -R74, R85 ;  /* 0x8000004a42557223 */ /* 0x000fe20000000055 */
[C---:B------:R-:W-:Y:S01]  /*40f0*/  FFMA R70, -R72.reuse, R66, R3 ;  /* 0x0000004248467223 */ /* 0x040fe20000000103 */
[----:B------:R-:W-:Y:S01]  /*4100*/  FFMA R79, -R72, R4, R91 ;  /* 0x00000004484f7223 */ /* 0x000fe2000000015b */
[C---:B------:R-:W-:Y:S01]  /*4110*/  FFMA R82, R4.reuse, -R76, R99 ;  /* 0x8000004c04527223 */ /* 0x040fe20000000063 */
[----:B------:R-:W-:Y:S01]  /*4120*/  FFMA R92, R4, -R78, R81 ;  /* 0x8000004e045c7223 */ /* 0x000fe20000000051 */
[C---:B------:R-:W-:Y:S01]  /*4130*/  FFMA R87, R69.reuse, -R76, R0 ;  /* 0x8000004c45577223 */ /* 0x040fe20000000000 */
[----:B------:R-:W-:Y:S01]  /*4140*/  FFMA R89, R69, -R78, R2 ;  /* 0x8000004e45597223 */ /* 0x000fe20000000002 */
[----:B------:R-:W-:Y:S06]  /*4150*/  @P3 BRA `(.L_x_55) ;  /* 0x0000000000103947 */ /* 0x000fec0003800000 */
[----:B------:R-:W-:Y:S02]  /*4160*/  MOV R0, R67 ;  /* 0x0000004300007202 */ /* 0x000fe40000000f00 */
[----:B------:R-:W-:-:S07]  /*4170*/  MOV R80, 0x4190 ;  /* 0x0000419000507802 */ /* 0x000fce0000000f00 */
[----:B------:R-:W-:Y:S05]  /*4180*/  CALL.REL.NOINC `($__internal_0_$__cuda_sm20_rcp_rn_f32_slowpath) ;  /* 0x0000000800fc7944 */ /* 0x000fea0003c00000 */
[----:B------:R-:W-:Y:S05]  /*4190*/  BRA `(.L_x_56) ;  /* 0x0000000000107947 */ /* 0x000fea0003800000 */
.L_x_55:
[----:B------:R-:W0:Y:S02]  /*41a0*/  MUFU.RCP R0, R67 ;  /* 0x0000004300007308 */ /* 0x000e240000001000 */
[----:B0-----:R-:W-:-:S04]  /*41b0*/  FFMA R2, R67, R0, -1 ;  /* 0xbf80000043027423 */ /* 0x001fc80000000000 */
[----:B------:R-:W-:-:S04]  /*41c0*/  FADD.FTZ R3, -R2, -RZ ;  /* 0x800000ff02037221 */ /* 0x000fc80000010100 */
[----:B------:R-:W-:-:S07]  /*41d0*/  FFMA R0, R0, R3, R0 ;  /* 0x0000000300007223 */ /* 0x000fce0000000000 */
.L_x_56:
[----:B------:R-:W-:Y:S05]  /*41e0*/  BSYNC.RECONVERGENT B0 ;  /* 0x0000000000007941 */ /* 0x000fea0003800200 */
.L_x_54:
[-C--:B------:R-:W-:Y:S01]  /*41f0*/  FMUL R87, R87, R0.reuse ;  /* 0x0000000057577220 */ /* 0x080fe20000400000 */
[-C--:B------:R-:W-:Y:S01]  /*4200*/  FMUL R89, R89, R0.reuse ;  /* 0x0000000059597220 */ /* 0x080fe20000400000 */
[----:B------:R-:W-:Y:S01]  /*4210*/  FMUL R88, R88, R0 ;  /* 0x0000000058587220 */ /* 0x000fe20000400000 */
[----:B------:R-:W-:Y:S01]  /*4220*/  BSSY.RECONVERGENT B0, `(.L_x_57) ;  /* 0x0000016000007945 */ /* 0x000fe20003800200 */
[-C--:B------:R-:W-:Y:S01]  /*4230*/  FFMA R81, R70, -R87.reuse, R97 ;  /* 0x8000005746517223 */ /* 0x080fe20000000061 */
[C---:B------:R-:W-:Y:S01]  /*4240*/  FFMA R84, R68.reuse, -R87, R93 ;  /* 0x8000005744547223 */ /* 0x040fe2000000005d */
[----:B------:R-:W-:Y:S01]  /*4250*/  FFMA R93, R68, -R89, R90 ;  /* 0x80000059445d7223 */ /* 0x000fe2000000005a */
[CC--:B------:R-:W-:Y:S01]  /*4260*/  FFMA R90, R70.reuse, -R88.reuse, R85 ;  /* 0x80000058465a7223 */ /* 0x0c0fe20000000055 */
[----:B------:R-:W-:Y:S01]  /*4270*/  FFMA R82, R79, -R87, R82 ;  /* 0x800000574f527223 */ /* 0x000fe20000000052 */
[----:B------:R-:W-:Y:S01]  /*4280*/  IADD3 R2, PT, PT, R81, 0x1800000, RZ ;  /* 0x0180000051027810 */ /* 0x000fe20007ffe0ff */
[-C--:B------:R-:W-:Y:S01]  /*4290*/  FFMA R95, R70, -R89.reuse, R95 ;  /* 0x80000059465f7223 */ /* 0x080fe2000000005f */
[C---:B------:R-:W-:Y:S01]  /*42a0*/  FFMA R97, R79.reuse, -R89, R92 ;  /* 0x800000594f617223 */ /* 0x040fe2000000005c */
[-C--:B------:R-:W-:Y:S01]  /*42b0*/  FFMA R85, R79, -R88.reuse, R86 ;  /* 0x800000584f557223 */ /* 0x080fe20000000056 */
[----:B------:R-:W-:Y:S01]  /*42c0*/  LOP3.LUT R2, R2, 0x7f800000, RZ, 0xc0, !PT ;  /* 0x7f80000002027812 */ /* 0x000fe200078ec0ff */
[----:B------:R-:W-:-:S03]  /*42d0*/  FFMA R99, R68, -R88, R83 ;  /* 0x8000005844637223 */ /* 0x000fc60000000053 */
[----:B------:R-:W-:-:S13]  /*42e0*/  ISETP.GT.U32.AND P3, PT, R2, 0x1ffffff, PT ;  /* 0x01ffffff0200780c */ /* 0x000fda0003f64070 */
[----:B------:R-:W-:Y:S05]  /*42f0*/  @P3 BRA `(.L_x_58) ;  /* 0x0000000000103947 */ /* 0x000fea0003800000 */
[----:B------:R-:W-:Y:S02]  /*4300*/  MOV R0, R81 ;  /* 0x0000005100007202 */ /* 0x000fe40000000f00 */
[----:B------:R-:W-:-:S07]  /*4310*/  MOV R80, 0x4330 ;  /* 0x0000433000507802 */ /* 0x000fce0000000f00 */
[----:B------:R-:W-:Y:S05]  /*4320*/  CALL.REL.NOINC `($__internal_0_$__cuda_sm20_rcp_rn_f32_slowpath) ;  /* 0x0000000800947944 */ /* 0x000fea0003c00000 */
[----:B------:R-:W-:Y:S05]  /*4330*/  BRA `(.L_x_59) ;  /* 0x0000000000107947 */ /* 0x000fea0003800000 */
.L_x_58:
[----:B------:R-:W0:Y:S02]  /*4340*/  MUFU.RCP R0, R81 ;  /* 0x0000005100007308 */ /* 0x000e240000001000 */
[----:B0-----:R-:W-:-:S04]  /*4350*/  FFMA R2, R81, R0, -1 ;  /* 0xbf80000051027423 */ /* 0x001fc80000000000 */
[----:B------:R-:W-:-:S04]  /*4360*/  FADD.FTZ R3, -R2, -RZ ;  /* 0x800000ff02037221 */ /* 0x000fc80000010100 */
[----:B------:R-:W-:-:S07]  /*4370*/  FFMA R0, R0, R3, R0 ;  /* 0x0000000300007223 */ /* 0x000fce0000000000 */
.L_x_59:
[----:B------:R-:W-:Y:S05]  /*4380*/  BSYNC.RECONVERGENT B0 ;  /* 0x0000000000007941 */ /* 0x000fea0003800200 */
.L_x_57:
[-C--:B------:R-:W-:Y:S01]  /*4390*/  FMUL R95, R95, R0.reuse ;  /* 0x000000005f5f7220 */ /* 0x080fe20000400000 */
[----:B------:R-:W-:Y:S01]  /*43a0*/  FMUL R90, R90, R0 ;  /* 0x000000005a5a7220 */ /* 0x000fe20000400000 */
[----:B------:R-:W-:Y:S02]  /*43b0*/  BSSY.RECONVERGENT B0, `(.L_x_60) ;  /* 0x0000011000007945 */ /* 0x000fe40003800200 */
[-C--:B------:R-:W-:Y:S01]  /*43c0*/  FFMA R83, R82, -R95.reuse, R97 ;  /* 0x8000005f52537223 */ /* 0x080fe20000000061 */
[----:B------:R-:W-:Y:S01]  /*43d0*/  FFMA R93, R84, -R95, R93 ;  /* 0x8000005f545d7223 */ /* 0x000fe2000000005d */
[-C--:B------:R-:W-:Y:S01]  /*43e0*/  FFMA R85, R82, -R90.reuse, R85 ;  /* 0x8000005a52557223 */ /* 0x080fe20000000055 */
[----:B------:R-:W-:Y:S02]  /*43f0*/  FFMA R86, R84, -R90, R99 ;  /* 0x8000005a54567223 */ /* 0x000fe40000000063 */
[----:B------:R-:W-:-:S04]  /*4400*/  IADD3 R2, PT, PT, R83, 0x1800000, RZ ;  /* 0x0180000053027810 */ /* 0x000fc80007ffe0ff */
[----:B------:R-:W-:-:S04]  /*4410*/  LOP3.LUT R2, R2, 0x7f800000, RZ, 0xc0, !PT ;  /* 0x7f80000002027812 */ /* 0x000fc800078ec0ff */
[----:B------:R-:W-:-:S13]  /*4420*/  ISETP.GT.U32.AND P3, PT, R2, 0x1ffffff, PT ;  /* 0x01ffffff0200780c */ /* 0x000fda0003f64070 */
[----:B------:R-:W-:Y:S05]  /*4430*/  @P3 BRA `(.L_x_61) ;  /* 0x0000000000103947 */ /* 0x000fea0003800000 */
[----:B------:R-:W-:Y:S02]  /*4440*/  MOV R0, R83 ;  /* 0x0000005300007202 */ /* 0x000fe40000000f00 */
[----:B------:R-:W-:-:S07]  /*4450*/  MOV R80, 0x4470 ;  /* 0x0000447000507802 */ /* 0x000fce0000000f00 */
[----:B------:R-:W-:Y:S05]  /*4460*/  CALL.REL.NOINC `($__internal_0_$__cuda_sm20_rcp_rn_f32_slowpath) ;  /* 0x0000000800447944 */ /* 0x000fea0003c00000 */
[----:B------:R-:W-:Y:S05]  /*4470*/  BRA `(.L_x_62) ;  /* 0x0000000000107947 */ /* 0x000fea0003800000 */
.L_x_61:
[----:B------:R-:W0:Y:S02]  /*4480*/  MUFU.RCP R0, R83 ;  /* 0x0000005300007308 */ /* 0x000e240000001000 */
[----:B0-----:R-:W-:-:S04]  /*4490*/  FFMA R2, R83, R0, -1 ;  /* 0xbf80000053027423 */ /* 0x001fc80000000000 */
[----:B------:R-:W-:-:S04]  /*44a0*/  FADD.FTZ R3, -R2, -RZ ;  /* 0x800000ff02037221 */ /* 0x000fc80000010100 */
[----:B------:R-:W-:-:S07]  /*44b0*/  FFMA R0, R0, R3, R0 ;  /* 0x0000000300007223 */ /* 0x000fce0000000000 */
.L_x_62:
[----:B------:R-:W-:Y:S05]  /*44c0*/  BSYNC.RECONVERGENT B0 ;  /* 0x0000000000007941 */ /* 0x000fea0003800200 */
.L_x_60:
[----:B------:R-:W-:Y:S01]  /*44d0*/  FMUL R85, R85, R0 ;  /* 0x0000000055557220 */ /* 0x000fe20000400000 */
[C---:B------:R-:W-:Y:S01]  /*44e0*/  FFMA R73, -R64.reuse, R72, R73 ;  /* 0x0000004840497223 */ /* 0x040fe20000000149 */
[C---:B------:R-:W-:Y:S01]  /*44f0*/  FFMA R76, -R64.reuse, R76, R77 ;  /* 0x0000004c404c7223 */ /* 0x040fe2000000014d */
[C---:B------:R-:W-:Y:S01]  /*4500*/  FFMA R78, -R64.reuse, R78, R75 ;  /* 0x0000004e404e7223 */ /* 0x040fe2000000014b */
[----:B------:R-:W-:Y:S01]  /*4510*/  FFMA R91, R93, -R85, R86 ;  /* 0x800000555d5b7223 */ /* 0x000fe20000000056 */
[----:B------:R-:W-:Y:S01]  /*4520*/  FFMA R71, -R64, R74, R71 ;  /* 0x0000004a40477223 */ /* 0x000fe20000000147 */
[-C--:B------:R-:W-:Y:S01]  /*4530*/  FFMA R87, -R87, R73.reuse, R76 ;  /* 0x0000004957577223 */ /* 0x080fe2000000014c */
[-C--:B------:R-:W-:Y:S01]  /*4540*/  FFMA R72, R89, -R73.reuse, R78 ;  /* 0x8000004959487223 */ /* 0x080fe2000000004e */
[----:B------:R-:W0:Y:S01]  /*4550*/  MUFU.RCP R2, R91 ;  /* 0x0000005b00027308 */ /* 0x000e220000001000 */
[----:B------:R-:W-:Y:S01]  /*4560*/  FFMA R71, R88, -R73, R71 ;  /* 0x8000004958477223 */ /* 0x000fe20000000047 */
[----:B------:R-:W-:Y:S01]  /*4570*/  BSSY.RECONVERGENT B0, `(.L_x_63) ;  /* 0x000000f000007945 */ /* 0x000fe20003800200 */
[----:B------:R-:W-:-:S02]  /*4580*/  FFMA R72, R95, -R87, R72 ;  /* 0x800000575f487223 */ /* 0x000fc40000000048 */
[----:B------:R-:W-:-:S04]  /*4590*/  FFMA R0, R90, -R87, R71 ;  /* 0x800000575a007223 */ /* 0x000fc80000000047 */
[----:B------:R-:W-:-:S04]  /*45a0*/  FFMA R0, R85, -R72, R0 ;  /* 0x8000004855007223 */ /* 0x000fc80000000000 */
[----:B------:R-:W1:Y:S01]  /*45b0*/  FCHK P3, R0, R91 ;  /* 0x0000005b00007302 */ /* 0x000e620000060000 */
[----:B0-----:R-:W-:-:S04]  /*45c0*/  FFMA R3, -R91, R2, 1 ;  /* 0x3f8000005b037423 */ /* 0x001fc80000000102 */
[----:B------:R-:W-:-:S04]  /*45d0*/  FFMA R3, R2, R3, R2 ;  /* 0x0000000302037223 */ /* 0x000fc80000000002 */
[----:B------:R-:W-:-:S04]  /*45e0*/  FFMA R2, R0, R3, RZ ;  /* 0x0000000300027223 */ /* 0x000fc800000000ff */
[----:B------:R-:W-:-:S04]  /*45f0*/  FFMA R71, -R91, R2, R0 ;  /* 0x000000025b477223 */ /* 0x000fc80000000100 */
[----:B------:R-:W-:Y:S01]  /*4600*/  FFMA R71, R3, R71, R2 ;  /* 0x0000004703477223 */ /* 0x000fe20000000002 */
[----:B-1----:R-:W-:Y:S06]  /*4610*/  @!P3 BRA `(.L_x_64) ;  /* 0x000000000010b947 */ /* 0x002fec0003800000 */
[----:B------:R-:W-:Y:S02]  /*4620*/  MOV R3, R91 ;  /* 0x0000005b00037202 */ /* 0x000fe40000000f00 */
[----:B------:R-:W-:-:S07]  /*4630*/  MOV R2, 0x4650 ;  /* 0x0000465000027802 */ /* 0x000fce0000000f00 */
[----:B------:R-:W-:Y:S05]  /*4640*/  CALL.REL.NOINC `($__internal_1_$__cuda_sm3x_div_rn_noftz_f32_slowpath) ;  /* 0x0000000800a47944 */ /* 0x000fea0003c00000 */
[----:B------:R-:W-:-:S07]  /*4650*/  MOV R71, R77 ;  /* 0x0000004d00477202 */ /* 0x000fce0000000f00 */
.L_x_64:
[----:B------:R-:W-:Y:S05]  /*4660*/  BSYNC.RECONVERGENT B0 ;  /* 0x0000000000007941 */ /* 0x000fea0003800200 */
.L_x_63:
[----:B------:R-:W0:Y:S01]  /*4670*/  MUFU.RCP R3, R83 ;  /* 0x0000005300037308 */ /* 0x000e220000001000 */
[----:B------:R-:W-:Y:S01]  /*4680*/  FFMA R0, -R93, R71, R72 ;  /* 0x000000475d007223 */ /* 0x000fe20000000148 */
[----:B------:R-:W-:Y:S06]  /*4690*/  BSSY.RECONVERGENT B0, `(.L_x_65) ;  /* 0x000000c000007945 */ /* 0x000fec0003800200 */
        /* <DEDUP_REMOVED lines=11> */
.L_x_66:
[----:B------:R-:W-:Y:S05]  /*4750*/  BSYNC.RECONVERGENT B0 ;  /* 0x0000000000007941 */ /* 0x000fea0003800200 */
.L_x_65:
[----:B------:R-:W0:Y:S01]  /*4760*/  MUFU.RCP R75, R81 ;  /* 0x00000051004b7308 */ /* 0x000e220000001000 */
[----:B------:R-:W-:Y:S01]  /*4770*/  FFMA R87, -R82, R72, R87 ;  /* 0x0000004852577223 */ /* 0x000fe20000000157 */
[----:B------:R-:W-:Y:S03]  /*4780*/  BSSY.RECONVERGENT B0, `(.L_x_67) ;  /* 0x000000d000007945 */ /* 0x000fe60003800200 */
        /* <DEDUP_REMOVED lines=12> */
.L_x_68:
[----:B------:R-:W-:Y:S05]  /*4850*/  BSYNC.RECONVERGENT B0 ;  /* 0x0000000000007941 */ /* 0x000fea0003800200 */
.L_x_67:
[----:B------:R-:W0:Y:S01]  /*4860*/  MUFU.RCP R3, R67 ;  /* 0x0000004300037308 */ /* 0x000e220000001000 */
[----:B------:R-:W-:Y:S01]  /*4870*/  FFMA R70, -R70, R75, R73 ;  /* 0x0000004b46467223 */ /* 0x000fe20000000149 */
[----:B------:R-:W-:Y:S03]  /*4880*/  BSSY.RECONVERGENT B0, `(.L_x_69) ;  /* 0x000000e000007945 */ /* 0x000fe60003800200 */
        /* <DEDUP_REMOVED lines=13> */
.L_x_70:
[----:B------:R-:W-:Y:S05]  /*4960*/  BSYNC.RECONVERGENT B0 ;  /* 0x0000000000007941 */ /* 0x000fea0003800200 */
.L_x_69:
[----:B------:R-:W0:Y:S01]  /*4970*/  MUFU.RCP R3, R63 ;  /* 0x0000003f00037308 */ /* 0x000e220000001000 */
[----:B------:R-:W-:Y:S01]  /*4980*/  FFMA R69, -R69, R68, R64 ;  /* 0x0000004445457223 */ /* 0x000fe20000000140 */
[----:B------:R-:W-:Y:S03]  /*4990*/  BSSY.RECONVERGENT B0, `(.L_x_71) ;  /* 0x000000f000007945 */ /* 0x000fe60003800200 */
[----:B------:R-:W-:-:S04]  /*49a0*/  FFMA R69, R66, -R75, R69 ;  /* 0x8000004b42457223 */ /* 0x000fc80000000045 */
        /* <DEDUP_REMOVED lines=13> */
.L_x_72:
[----:B------:R-:W-:Y:S05]  /*4a80*/  BSYNC.RECONVERGENT B0 ;  /* 0x0000000000007941 */ /* 0x000fea0003800200 */
.L_x_71:
[----:B------:R-:W-:Y:S01]  /*4a90*/  UIADD3 UR4, UPT, UPT, UR4, 0x1, URZ ;  /* 0x0000000104047890 */ /* 0x000fe2000fffe0ff */
[----:B------:R-:W-:Y:S01]  /*4aa0*/  FFMA R71, R71, -0.5, R46 ;  /* 0xbf00000047477823 */ /* 0x000fe2000000002e */
[----:B------:R-:W-:Y:S01]  /*4ab0*/  FFMA R50, R3, -0.5, R50 ;  /* 0xbf00000003327823 */ /* 0x000fe20000000032 */
[----:B------:R-:W-:Y:S01]  /*4ac0*/  FFMA R47, R68, -0.5, R47 ;  /* 0xbf000000442f7823 */ /* 0x000fe2000000002f */
[----:B------:R-:W-:Y:S01]  /*4ad0*/  UISETP.NE.AND UP0, UPT, UR4, URZ, UPT ;  /* 0x000000ff0400728c */ /* 0x000fe2000bf05270 */
[----:B------:R-:W-:Y:S01]  /*4ae0*/  FFMA R48, R75, -0.5, R48 ;  /* 0xbf0000004b307823 */ /* 0x000fe20000000030 */
[----:B------:R-:W-:Y:S01]  /*4af0*/  FFMA R45, R72, -0.5, R45 ;  /* 0xbf000000482d7823 */ /* 0x000fe2000000002d */
[----:B------:R-:W-:-:S06]  /*4b00*/  FMNMX R46, R44, R71, !PT ;  /* 0x000000472c2e7209 */ /* 0x000fcc0007800000 */
[----:B------:R-:W-:Y:S05]  /*4b10*/  BRA.U UP0, `(.L_x_73) ;  /* 0xffffffd100c87547 */ /* 0x000fea000b83ffff */
.L_x_3:
[----:B------:R-:W1:Y:S01]  /*4b20*/  S2R R0, SR_TID.Y ;  /* 0x0000000000007919 */ /* 0x000e620000002200 */
[----:B------:R-:W1:Y:S01]  /*4b30*/  LDCU.64 UR14, c[0x0][0x408] ;  /* 0x00008100ff0e77ac */ /* 0x000e620008000a00 */
[----:B------:R-:W2:Y:S01]  /*4b40*/  LDC R9, c[0x0][0x404] ;  /* 0x00010100ff097b82 */ /* 0x000ea20000000800 */
[----:B------:R-:W3:Y:S01]  /*4b50*/  S2R R4, SR_TID.X ;  /* 0x0000000000047919 */ /* 0x000ee20000002100 */
[----:B------:R-:W4:Y:S06]  /*4b60*/  S2R R5, SR_CTAID.Y ;  /* 0x0000000000057919 */ /* 0x000f2c0000002600 */
[----:B------:R-:W5:Y:S01]  /*4b70*/  LDC.64 R2, c[0x0][0x380] ;  /* 0x0000e000ff027b82 */ /* 0x000f620000000a00 */
[----:B------:R-:W0:Y:S01]  /*4b80*/  S2R R7, SR_CTAID.X ;  /* 0x0000000000077919 */ /* 0x000e220000002500 */
[----:B-1----:R-:W-:-:S02]  /*4b90*/  IADD3 R0, PT, PT, R0, -UR15, RZ ;  /* 0x8000000f00007c10 */ /* 0x002fc4000fffe0ff */
[----:B---3--:R-:W-:-:S03]  /*4ba0*/  IADD3 R4, PT, PT, R4, -UR15, RZ ;  /* 0x8000000f04047c10 */ /* 0x008fc6000fffe0ff */
[----:B----4-:R-:W-:Y:S02]  /*4bb0*/  IMAD R0, R5, UR14, R0 ;  /* 0x0000000e05007c24 */ /* 0x010fe4000f8e0200 */
[----:B0-----:R-:W-:-:S04]  /*4bc0*/  IMAD R7, R7, UR14, R4 ;  /* 0x0000000e07077c24 */ /* 0x001fc8000f8e0204 */
[----:B--2---:R-:W-:-:S05]  /*4bd0*/  IMAD R11, R0, R9, R7 ;  /* 0x00000009000b7224 */ /* 0x004fca00078e0207 */
[----:B------:R-:W-:-:S05]  /*4be0*/  IADD3 R5, PT, PT, R0, R11, RZ ;  /* 0x0000000b00057210 */ /* 0x000fca0007ffe0ff */
[----:B-----5:R-:W-:Y:S02]  /*4bf0*/  IMAD.WIDE R2, R5, 0x4, R2 ;  /* 0x0000000405027825 */ /* 0x020fe400078e0202 */
[----:B------:R-:W0:Y:S03]  /*4c00*/  LDC.64 R4, c[0x0][0x388] ;  /* 0x0000e200ff047b82 */ /* 0x000e260000000a00 */
[----:B------:R-:W2:Y:S04]  /*4c10*/  LDG.E R7, desc[UR8][R2.64] ;  /* 0x0000000802077981 */ /* 0x000ea8000c1e1900 */
[----:B------:R-:W3:Y:S01]  /*4c20*/  LDG.E R0, desc[UR8][R2.64+0x4] ;  /* 0x0000040802007981 */ /* 0x000ee2000c1e1900 */
[----:B------:R-:W-:Y:S01]  /*4c30*/  FADD R62, -R62, R50 ;  /* 0x000000323e3e7221 */ /* 0x000fe20000000100 */
[----:B------:R-:W-:Y:S01]  /*4c40*/  FADD R61, -R61, R47 ;  /* 0x0000002f3d3d7221 */ /* 0x000fe20000000100 */
[----:B0-----:R-:W-:-:S04]  /*4c50*/  IMAD.WIDE R4, R11, 0x4, R4 ;  /* 0x000000040b047825 */ /* 0x001fc800078e0204 */
[----:B--2---:R-:W-:Y:S01]  /*4c60*/  FFMA R13, R62, 0.5, R7 ;  /* 0x3f0000003e0d7823 */ /* 0x004fe20000000007 */
[----:B---3--:R-:W-:-:S04]  /*4c70*/  FFMA R61, R61, 0.5, R0 ;  /* 0x3f0000003d3d7823 */ /* 0x008fc80000000000 */
[----:B------:R-:W-:Y:S04]  /*4c80*/  STG.E desc[UR8][R2.64], R13 ;  /* 0x0000000d02007986 */ /* 0x000fe8000c101908 */
[----:B------:R0:W-:Y:S04]  /*4c90*/  STG.E desc[UR8][R2.64+0x4], R61 ;  /* 0x0000043d02007986 */ /* 0x0001e8000c101908 */
[----:B------:R-:W2:Y:S01]  /*4ca0*/  LDG.E R7, desc[UR8][R4.64] ;  /* 0x0000000804077981 */ /* 0x000ea2000c1e1900 */
[----:B------:R-:W-:-:S04]  /*4cb0*/  FADD R60, -R60, R48 ;  /* 0x000000303c3c7221 */ /* 0x000fc80000000100 */
[----:B--2---:R-:W-:Y:S01]  /*4cc0*/  FFMA R15, R60, 0.5, R7 ;  /* 0x3f0000003c0f7823 */ /* 0x004fe20000000007 */
[----:B------:R-:W-:Y:S02]  /*4cd0*/  IMAD.WIDE R6, R9, 0x4, R4 ;  /* 0x0000000409067825 */ /* 0x000fe400078e0204 */
[----:B------:R-:W0:Y:S02]  /*4ce0*/  LDC.64 R8, c[0x0][0x390] ;  /* 0x0000e400ff087b82 */ /* 0x000e240000000a00 */
[----:B------:R-:W-:Y:S04]  /*4cf0*/  STG.E desc[UR8][R4.64], R15 ;  /* 0x0000000f04007986 */ /* 0x000fe8000c101908 */
[----:B------:R-:W2:Y:S01]  /*4d00*/  LDG.E R0, desc[UR8][R6.64] ;  /* 0x0000000806007981 */ /* 0x000ea2000c1e1900 */
[----:B------:R-:W-:Y:S01]  /*4d10*/  FADD R51, -R51, R45 ;  /* 0x0000002d33337221 */ /* 0x000fe20000000100 */
[----:B------:R-:W-:Y:S01]  /*4d20*/  FADD R49, -R49, R46 ;  /* 0x0000002e31317221 */ /* 0x000fe20000000100 */
[----:B0-----:R-:W-:-:S04]  /*4d30*/  IMAD.WIDE R2, R11, 0x4, R8 ;  /* 0x000000040b027825 */ /* 0x001fc800078e0208 */
[----:B--2---:R-:W-:-:S05]  /*4d40*/  FFMA R51, R51, 0.5, R0 ;  /* 0x3f00000033337823 */ /* 0x004fca0000000000 */
[----:B------:R-:W-:Y:S04]  /*4d50*/  STG.E desc[UR8][R6.64], R51 ;  /* 0x0000003306007986 */ /* 0x000fe8000c101908 */
[----:B------:R-:W-:Y:S01]  /*4d60*/  STG.E desc[UR8][R2.64], R49 ;  /* 0x0000003102007986 */ /* 0x000fe2000c101908 */
[----:B------:R-:W-:Y:S05]  /*4d70*/  EXIT ;  /* 0x000000000000794d */ /* 0x000fea0003800000 */
        .weak           $__internal_0_$__cuda_sm20_rcp_rn_f32_slowpath
        .type           $__internal_0_$__cuda_sm20_rcp_rn_f32_slowpath,@function
        .size           $__internal_0_$__cuda_sm20_rcp_rn_f32_slowpath,($__internal_1_$__cuda_sm3x_div_rn_noftz_f32_slowpath - $__internal_0_$__cuda_sm20_rcp_rn_f32_slowpath)
$__internal_0_$__cuda_sm20_rcp_rn_f32_slowpath:
[----:B------:R-:W-:Y:S01]  /*4d80*/  SHF.L.U32 R3, R0, 0x1, RZ ;  /* 0x0000000100037819 */ /* 0x000fe200000006ff */
[----:B------:R-:W-:Y:S03]  /*4d90*/  BSSY.RECONVERGENT B1, `(.L_x_74) ;  /* 0x0000030000017945 */ /* 0x000fe60003800200 */
[----:B------:R-:W-:-:S04]  /*4da0*/  SHF.R.U32.HI R3, RZ, 0x18, R3 ;  /* 0x00000018ff037819 */ /* 0x000fc80000011603 */
[----:B------:R-:W-:-:S13]  /*4db0*/  ISETP.NE.U32.AND P3, PT, R3, RZ, PT ;  /* 0x000000ff0300720c */ /* 0x000fda0003f65070 */
[----:B------:R-:W-:Y:S05]  /*4dc0*/  @P3 BRA `(.L_x_75) ;  /* 0x0000000000283947 */ /* 0x000fea0003800000 */
[----:B------:R-:W-:-:S04]  /*4dd0*/  SHF.L.U32 R2, R0, 0x1, RZ ;  /* 0x0000000100027819 */ /* 0x000fc800000006ff */
[----:B------:R-:W-:-:S13]  /*4de0*/  ISETP.NE.AND P3, PT, R2, RZ, PT ;  /* 0x000000ff0200720c */ /* 0x000fda0003f65270 */
[----:B------:R-:W-:Y:S01]  /*4df0*/  @P3 FFMA R91, R0, 1.84467440737095516160e+19, RZ ;  /* 0x5f800000005b3823 */ /* 0x000fe200000000ff */
[----:B------:R-:W-:Y:S08]  /*4e00*/  @!P3 MUFU.RCP R3, R0 ;  /* 0x000000000003b308 */ /* 0x000ff00000001000 */
[----:B------:R-:W0:Y:S02]  /*4e10*/  @P3 MUFU.RCP R2, R91 ;  /* 0x0000005b00023308 */ /* 0x000e240000001000 */
[----:B0-----:R-:W-:-:S04]  /*4e20*/  @P3 FFMA R96, R91, R2, -1 ;  /* 0xbf8000005b603423 */ /* 0x001fc80000000002 */
[----:B------:R-:W-:-:S04]  /*4e30*/  @P3 FADD.FTZ R101, -R96, -RZ ;  /* 0x800000ff60653221 */ /* 0x000fc80000010100 */
[----:B------:R-:W-:-:S04]  /*4e40*/  @P3 FFMA R2, R2, R101, R2 ;  /* 0x0000006502023223 */ /* 0x000fc80000000002 */
[----:B------:R-:W-:Y:S01]  /*4e50*/  @P3 FFMA R3, R2, 1.84467440737095516160e+19, RZ ;  /* 0x5f80000002033823 */ /* 0x000fe200000000ff */
[----:B------:R-:W-:Y:S06]  /*4e60*/  BRA `(.L_x_76) ;  /* 0x0000000000887947 */ /* 0x000fec0003800000 */
.L_x_75:
[----:B------:R-:W-:-:S04]  /*4e70*/  IADD3 R2, PT, PT, R3, -0xfd, RZ ;  /* 0xffffff0303027810 */ /* 0x000fc80007ffe0ff */
[----:B------:R-:W-:-:S13]  /*4e80*/  ISETP.GT.U32.AND P3, PT, R2, 0x1, PT ;  /* 0x000000010200780c */ /* 0x000fda0003f64070 */
[----:B------:R-:W-:Y:S05]  /*4e90*/  @P3 BRA `(.L_x_77) ;  /* 0x0000000000783947 */ /* 0x000fea0003800000 */
[----:B------:R-:W-:Y:S01]  /*4ea0*/  LOP3.LUT R100, R0, 0x7fffff, RZ, 0xc0, !PT ;  /* 0x007fffff00647812 */ /* 0x000fe200078ec0ff */
[----:B------:R-:W-:-:S03]  /*4eb0*/  HFMA2 R101, -RZ, RZ, 0, 1.78813934326171875e-07 ;  /* 0x00000003ff657431 */ /* 0x000fc600000001ff */
[----:B------:R-:W-:-:S04]  /*4ec0*/  LOP3.LUT R100, R100, 0x3f800000, RZ, 0xfc, !PT ;  /* 0x3f80000064647812 */ /* 0x000fc800078efcff */
[----:B------:R-:W0:Y:S02]  /*4ed0*/  MUFU.RCP R91, R100 ;  /* 0x00000064005b7308 */ /* 0x000e240000001000 */
[----:B0-----:R-:W-:-:S04]  /*4ee0*/  FFMA R98, R100, R91, -1 ;  /* 0xbf80000064627423 */ /* 0x001fc8000000005b */
[----:B------:R-:W-:-:S04]  /*4ef0*/  FADD.FTZ R98, -R98, -RZ ;  /* 0x800000ff62627221 */ /* 0x000fc80000010100 */
[CCC-:B------:R-:W-:Y:S01]  /*4f00*/  FFMA.RM R96, R91.reuse, R98.reuse, R91.reuse ;  /* 0x000000625b607223 */ /* 0x1c0fe2000000405b */
[----:B------:R-:W-:Y:S01]  /*4f10*/  FFMA.RP R91, R91, R98, R91 ;  /* 0x000000625b5b7223 */ /* 0x000fe2000000805b */
[----:B------:R-:W-:-:S04]  /*4f20*/  IADD3 R98, PT, PT, R3, -0xfc, RZ ;  /* 0xffffff0403627810 */ /* 0x000fc80007ffe0ff */
[C---:B------:R-:W-:Y:S02]  /*4f30*/  FSETP.NEU.FTZ.AND P3, PT, R96.reuse, R91, PT ;  /* 0x0000005b6000720b */ /* 0x040fe40003f7d000 */
[----:B------:R-:W-:Y:S02]  /*4f40*/  LOP3.LUT R91, R96, 0x7fffff, RZ, 0xc0, !PT ;  /* 0x007fffff605b7812 */ /* 0x000fe400078ec0ff */
[----:B------:R-:W-:Y:S02]  /*4f50*/  SHF.L.U32 R96, R101, R2, RZ ;  /* 0x0000000265607219 */ /* 0x000fe400000006ff */
[----:B------:R-:W-:-:S04]  /*4f60*/  LOP3.LUT R91, R91, 0x800000, RZ, 0xfc, !PT ;  /* 0x008000005b5b7812 */ /* 0x000fc800078efcff */
[----:B------:R-:W-:Y:S02]  /*4f70*/  SHF.R.U32.HI R3, RZ, R98, R91 ;  /* 0x00000062ff037219 */ /* 0x000fe4000001165b */
[----:B------:R-:W-:Y:S02]  /*4f80*/  LOP3.LUT R101, R96, R91, RZ, 0xc0, !PT ;  /* 0x0000005b60657212 */ /* 0x000fe400078ec0ff */
[----:B------:R-:W-:Y:S02]  /*4f90*/  SEL R98, RZ, 0xffffffff, !P3 ;  /* 0xffffffffff627807 */ /* 0x000fe40005800000 */
[----:B------:R-:W-:Y:S02]  /*4fa0*/  SHF.R.U32.HI R96, RZ, R2, R101 ;  /* 0x00000002ff607219 */ /* 0x000fe40000011665 */
[----:B------:R-:W-:Y:S02]  /*4fb0*/  IADD3 R98, PT, PT, -R98, RZ, RZ ;  /* 0x000000ff62627210 */ /* 0x000fe40007ffe1ff */
[----:B------:R-:W-:-:S02]  /*4fc0*/  LOP3.LUT P4, RZ, R96, 0x1, RZ, 0xc0, !PT ;  /* 0x0000000160ff7812 */ /* 0x000fc4000788c0ff */
[----:B------:R-:W-:Y:S02]  /*4fd0*/  LOP3.LUT P3, RZ, R98, R2, R91, 0xf8, !PT ;  /* 0x0000000262ff7212 */ /* 0x000fe4000786f85b */
[----:B------:R-:W-:-:S04]  /*4fe0*/  LOP3.LUT P5, RZ, R96, 0x2, RZ, 0xc0, !PT ;  /* 0x0000000260ff7812 */ /* 0x000fc800078ac0ff */
[----:B------:R-:W-:-:S04]  /*4ff0*/  PLOP3.LUT P3, PT, P4, P3, P5, 0xe0, 0x0 ;  /* 0x000000000000781c */ /* 0x000fc80002767c50 */
[----:B------:R-:W-:-:S04]  /*5000*/  SEL R2, RZ, 0x1, !P3 ;  /* 0x00000001ff027807 */ /* 0x000fc80005800000 */
[----:B------:R-:W-:-:S04]  /*5010*/  IADD3 R2, PT, PT, -R2, RZ, RZ ;  /* 0x000000ff02027210 */ /* 0x000fc80007ffe1ff */
[----:B------:R-:W-:-:S13]  /*5020*/  ISETP.GE.AND P3, PT, R2, RZ, PT ;  /* 0x000000ff0200720c */ /* 0x000fda0003f66270 */
[----:B------:R-:W-:Y:S02]  /*5030*/  @!P3 IADD3 R3, PT, PT, R3, 0x1, RZ ;  /* 0x000000010303b810 */ /* 0x000fe40007ffe0ff */
[----:B------:R-:W-:-:S13]  /*5040*/  LOP3.LUT P3, RZ, R0, 0x7fffff, RZ, 0xc0, !PT ;  /* 0x007fffff00ff7812 */ /* 0x000fda000786c0ff */
[----:B------:R-:W-:-:S04]  /*5050*/  @!P3 SHF.L.U32 R3, R3, 0x1, RZ ;  /* 0x000000010303b819 */ /* 0x000fc800000006ff */
[----:B------:R-:W-:Y:S01]  /*5060*/  LOP3.LUT R3, R3, 0x80000000, R0, 0xf8, !PT ;  /* 0x8000000003037812 */ /* 0x000fe200078ef800 */
[----:B------:R-:W-:Y:S06]  /*5070*/  BRA `(.L_x_76) ;  /* 0x0000000000047947 */ /* 0x000fec0003800000 */
.L_x_77:
[----:B------:R0:W1:Y:S02]  /*5080*/  MUFU.RCP R3, R0 ;  /* 0x0000000000037308 */ /* 0x0000640000001000 */
.L_x_76:
[----:B------:R-:W-:Y:S05]  /*5090*/  BSYNC.RECONVERGENT B1 ;  /* 0x0000000000017941 */ /* 0x000fea0003800200 */
.L_x_74:
[----:B01----:R-:W-:Y:S01]  /*50a0*/  MOV R0, R3 ;  /* 0x0000000300007202 */ /* 0x003fe20000000f00 */
[----:B------:R-:W-:Y:S01]  /*50b0*/  HFMA2 R3, -RZ, RZ, 0, 0 ;  /* 0x00000000ff037431 */ /* 0x000fe200000001ff */
[----:B------:R-:W-:-:S04]  /*50c0*/  MOV R2, R80 ;  /* 0x0000005000027202 */ /* 0x000fc80000000f00 */
[----:B------:R-:W-:Y:S05]  /*50d0*/  RET.REL.NODEC R2 `(vanka_smooth_local) ;  /* 0xffffffac02c87950 */ /* 0x000fea0003c3ffff */
        .weak           $__internal_1_$__cuda_sm3x_div_rn_noftz_f32_slowpath
        .type           $__internal_1_$__cuda_sm3x_div_rn_noftz_f32_slowpath,@function
        .size           $__internal_1_$__cuda_sm3x_div_rn_noftz_f32_slowpath,(.L_x_525 - $__internal_1_$__cuda_sm3x_div_rn_noftz_f32_slowpath)
$__internal_1_$__cuda_sm3x_div_rn_noftz_f32_slowpath:
[----:B------:R-:W-:Y:S01]  /*50e0*/  SHF.R.U32.HI R76, RZ, 0x17, R3 ;  /* 0x00000017ff4c7819 */ /* 0x000fe20000011603 */
[----:B------:R-:W-:Y:S01]  /*50f0*/  BSSY.RECONVERGENT B1, `(.L_x_78) ;  /* 0x0000062000017945 */ /* 0x000fe20003800200 */
[----:B------:R-:W-:Y:S02]  /*5100*/  SHF.R.U32.HI R74, RZ, 0x17, R0 ;  /* 0x00000017ff4a7819 */ /* 0x000fe40000011600 */
[----:B------:R-:W-:Y:S02]  /*5110*/  LOP3.LUT R80, R76, 0xff, RZ, 0xc0, !PT ;  /* 0x000000ff4c507812 */ /* 0x000fe400078ec0ff */
[----:B------:R-:W-:Y:S02]  /*5120*/  LOP3.LUT R78, R74, 0xff, RZ, 0xc0, !PT ;  /* 0x000000ff4a4e7812 */ /* 0x000fe400078ec0ff */
[----:B------:R-:W-:Y:S02]  /*5130*/  IADD3 R77, PT, PT, R80, -0x1, RZ ;  /* 0xffffffff504d7810 */ /* 0x000fe40007ffe0ff */
[----:B------:R-:W-:-:S02]  /*5140*/  IADD3 R76, PT, PT, R78, -0x1, RZ ;  /* 0xffffffff4e4c7810 */ /* 0x000fc40007ffe0ff */
[----:B------:R-:W-:-:S04]  /*5150*/  ISETP.GT.U32.AND P3, PT, R77, 0xfd, PT ;  /* 0x000000fd4d00780c */ /* 0x000fc80003f64070 */
[----:B------:R-:W-:-:S13]  /*5160*/  ISETP.GT.U32.OR P3, PT, R76, 0xfd, P3 ;  /* 0x000000fd4c00780c */ /* 0x000fda0001f64470 */
[----:B------:R-:W-:Y:S01]  /*5170*/  @!P3 MOV R74, RZ ;  /* 0x000000ff004ab202 */ /* 0x000fe20000000f00 */
[----:B------:R-:W-:Y:S06]  /*5180*/  @!P3 BRA `(.L_x_79) ;  /* 0x00000000005cb947 */ /* 0x000fec0003800000 */
[----:B------:R-:W-:Y:S02]  /*5190*/  FSETP.GTU.FTZ.AND P3, PT, |R0|, +INF , PT ;  /* 0x7f8000000000780b */ /* 0x000fe40003f7c200 */
[----:B------:R-:W-:-:S04]  /*51a0*/  FSETP.GTU.FTZ.AND P4, PT, |R3|, +INF , PT ;  /* 0x7f8000000300780b */ /* 0x000fc80003f9c200 */
[----:B------:R-:W-:-:S13]  /*51b0*/  PLOP3.LUT P3, PT, P3, P4, PT, 0xf8, 0x8f ;  /* 0x00000000008f781c */ /* 0x000fda0001f69f70 */
[----:B------:R-:W-:Y:S05]  /*51c0*/  @P3 BRA `(.L_x_80) ;  /* 0x00000004004c3947 */ /* 0x000fea0003800000 */
[----:B------:R-:W-:-:S13]  /*51d0*/  LOP3.LUT P3, RZ, R3, 0x7fffffff, R0, 0xc8, !PT ;  /* 0x7fffffff03ff7812 */ /* 0x000fda000786c800 */
[----:B------:R-:W-:Y:S05]  /*51e0*/  @!P3 BRA `(.L_x_81) ;  /* 0x00000004003cb947 */ /* 0x000fea0003800000 */
[C---:B------:R-:W-:Y:S02]  /*51f0*/  FSETP.NEU.FTZ.AND P5, PT, |R0|.reuse, +INF , PT ;  /* 0x7f8000000000780b */ /* 0x040fe40003fbd200 */
[----:B------:R-:W-:Y:S02]  /*5200*/  FSETP.NEU.FTZ.AND P4, PT, |R3|, +INF , PT ;  /* 0x7f8000000300780b */ /* 0x000fe40003f9d200 */
[----:B------:R-:W-:-:S11]  /*5210*/  FSETP.NEU.FTZ.AND P3, PT, |R0|, +INF , PT ;  /* 0x7f8000000000780b */ /* 0x000fd60003f7d200 */
[----:B------:R-:W-:Y:S05]  /*5220*/  @!P4 BRA !P5, `(.L_x_81) ;  /* 0x00000004002cc947 */ /* 0x000fea0006800000 */
[----:B------:R-:W-:-:S04]  /*5230*/  LOP3.LUT P5, RZ, R0, 0x7fffffff, RZ, 0xc0, !PT ;  /* 0x7fffffff00ff7812 */ /* 0x000fc800078ac0ff */
[----:B------:R-:W-:-:S13]  /*5240*/  PLOP3.LUT P5, PT, P4, P5, PT, 0x2f, 0xf2 ;  /* 0x0000000000f2781c */ /* 0x000fda00027aa577 */
[----:B------:R-:W-:Y:S05]  /*5250*/  @P5 BRA `(.L_x_82) ;  /* 0x0000000400185947 */ /* 0x000fea0003800000 */
[----:B------:R-:W-:-:S04]  /*5260*/  LOP3.LUT P4, RZ, R3, 0x7fffffff, RZ, 0xc0, !PT ;  /* 0x7fffffff03ff7812 */ /* 0x000fc8000788c0ff */
[----:B------:R-:W-:-:S13]  /*5270*/  PLOP3.LUT P3, PT, P3, P4, PT, 0x2f, 0xf2 ;  /* 0x0000000000f2781c */ /* 0x000fda0001f68577 */
[----:B------:R-:W-:Y:S05]  /*5280*/  @P3 BRA `(.L_x_83) ;  /* 0x0000000400003947 */ /* 0x000fea0003800000 */
[----:B------:R-:W-:-:S13]  /*5290*/  ISETP.GE.AND P3, PT, R76, RZ, PT ;  /* 0x000000ff4c00720c */ /* 0x000fda0003f66270 */
[----:B------:R-:W-:Y:S01]  /*52a0*/  @P3 MOV R74, RZ ;  /* 0x000000ff004a3202 */ /* 0x000fe20000000f00 */
[----:B------:R-:W-:Y:S01]  /*52b0*/  @!P3 FFMA R0, R0, 1.84467440737095516160e+19, RZ ;  /* 0x5f8000000000b823 */ /* 0x000fe200000000ff */
[----:B------:R-:W-:Y:S02]  /*52c0*/  @!P3 MOV R74, 0xffffffc0 ;  /* 0xffffffc0004ab802 */ /* 0x000fe40000000f00 */
[----:B------:R-:W-:-:S13]  /*52d0*/  ISETP.GE.AND P3, PT, R77, RZ, PT ;  /* 0x000000ff4d00720c */ /* 0x000fda0003f66270 */
[----:B------:R-:W-:Y:S01]  /*52e0*/  @!P3 FFMA R3, R3, 1.84467440737095516160e+19, RZ ;  /* 0x5f8000000303b823 */ /* 0x000fe200000000ff */
[----:B------:R-:W-:-:S07]  /*52f0*/  @!P3 IADD3 R74, PT, PT, R74, 0x40, RZ ;  /* 0x000000404a4ab810 */ /* 0x000fce0007ffe0ff */
.L_x_79:
[----:B------:R-:W-:Y:S01]  /*5300*/  LEA R76, R80, 0xc0800000, 0x17 ;  /* 0xc0800000504c7811 */ /* 0x000fe200078eb8ff */
[----:B------:R-:W-:Y:S03]  /*5310*/  BSSY.RECONVERGENT B2, `(.L_x_84) ;  /* 0x0000036000027945 */ /* 0x000fe60003800200 */
[----:B------:R-:W-:Y:S02]  /*5320*/  IADD3 R76, PT, PT, -R76, R3, RZ ;  /* 0x000000034c4c7210 */ /* 0x000fe40007ffe1ff */
[----:B------:R-:W-:Y:S02]  /*5330*/  IADD3 R3, PT, PT, R78, -0x7f, RZ ;  /* 0xffffff814e037810 */ /* 0x000fe40007ffe0ff */
[----:B------:R-:W0:Y:S01]  /*5340*/  MUFU.RCP R77, R76 ;  /* 0x0000004c004d7308 */ /* 0x000e220000001000 */
[----:B------:R-:W-:Y:S02]  /*5350*/  FADD.FTZ R85, -R76, -RZ ;  /* 0x800000ff4c557221 */ /* 0x000fe40000010100 */
[C---:B------:R-:W-:Y:S01]  /*5360*/  IMAD R0, R3.reuse, -0x800000, R0 ;  /* 0xff80000003007824 */ /* 0x040fe200078e0200 */
[----:B------:R-:W-:-:S04]  /*5370*/  IADD3 R3, PT, PT, R3, 0x7f, -R80 ;  /* 0x0000007f03037810 */ /* 0x000fc80007ffe850 */
[----:B------:R-:W-:Y:S01]  /*5380*/  IADD3 R3, PT, PT, R3, R74, RZ ;  /* 0x0000004a03037210 */ /* 0x000fe20007ffe0ff */
[----:B0-----:R-:W-:-:S04]  /*5390*/  FFMA R78, R77, R85, 1 ;  /* 0x3f8000004d4e7423 */ /* 0x001fc80000000055 */
[----:B------:R-:W-:-:S04]  /*53a0*/  FFMA R86, R77, R78, R77 ;  /* 0x0000004e4d567223 */ /* 0x000fc8000000004d */
[----:B------:R-:W-:-:S04]  /*53b0*/  FFMA R77, R0, R86, RZ ;  /* 0x00000056004d7223 */ /* 0x000fc800000000ff */
[----:B------:R-:W-:-:S04]  /*53c0*/  FFMA R78, R85, R77, R0 ;  /* 0x0000004d554e7223 */ /* 0x000fc80000000000 */
[----:B------:R-:W-:-:S04]  /*53d0*/  FFMA R89, R86, R78, R77 ;  /* 0x0000004e56597223 */ /* 0x000fc8000000004d */
[----:B------:R-:W-:-:S04]  /*53e0*/  FFMA R78, R85, R89, R0 ;  /* 0x00000059554e7223 */ /* 0x000fc80000000000 */
[----:B------:R-:W-:-:S05]  /*53f0*/  FFMA R77, R86, R78, R89 ;  /* 0x0000004e564d7223 */ /* 0x000fca0000000059 */
[----:B------:R-:W-:-:S04]  /*5400*/  SHF.R.U32.HI R0, RZ, 0x17, R77 ;  /* 0x00000017ff007819 */ /* 0x000fc8000001164d */
[----:B------:R-:W-:-:S04]  /*5410*/  LOP3.LUT R0, R0, 0xff, RZ, 0xc0, !PT ;  /* 0x000000ff00007812 */ /* 0x000fc800078ec0ff */
[----:B------:R-:W-:-:S04]  /*5420*/  IADD3 R76, PT, PT, R0, R3, RZ ;  /* 0x00000003004c7210 */ /* 0x000fc80007ffe0ff */
[----:B------:R-:W-:-:S04]  /*5430*/  IADD3 R0, PT, PT, R76, -0x1, RZ ;  /* 0xffffffff4c007810 */ /* 0x000fc80007ffe0ff */
[----:B------:R-:W-:-:S13]  /*5440*/  ISETP.GE.U32.AND P3, PT, R0, 0xfe, PT ;  /* 0x000000fe0000780c */ /* 0x000fda0003f66070 */
[----:B------:R-:W-:Y:S05]  /*5450*/  @!P3 BRA `(.L_x_85) ;  /* 0x000000000080b947 */ /* 0x000fea0003800000 */
[----:B------:R-:W-:-:S13]  /*5460*/  ISETP.GT.AND P3, PT, R76, 0xfe, PT ;  /* 0x000000fe4c00780c */ /* 0x000fda0003f64270 */
[----:B------:R-:W-:Y:S05]  /*5470*/  @P3 BRA `(.L_x_86) ;  /* 0x00000000006c3947 */ /* 0x000fea0003800000 */
[----:B------:R-:W-:-:S13]  /*5480*/  ISETP.GE.AND P3, PT, R76, 0x1, PT ;  /* 0x000000014c00780c */ /* 0x000fda0003f66270 */
[----:B------:R-:W-:Y:S05]  /*5490*/  @P3 BRA `(.L_x_87) ;  /* 0x0000000000743947 */ /* 0x000fea0003800000 */
[----:B------:R-:W-:Y:S02]  /*54a0*/  ISETP.GE.AND P3, PT, R76, -0x18, PT ;  /* 0xffffffe84c00780c */ /* 0x000fe40003f66270 */
[----:B------:R-:W-:-:S11]  /*54b0*/  LOP3.LUT R77, R77, 0x80000000, RZ, 0xc0, !PT ;  /* 0x800000004d4d7812 */ /* 0x000fd600078ec0ff */
[----:B------:R-:W-:Y:S05]  /*54c0*/  @!P3 BRA `(.L_x_87) ;  /* 0x000000000068b947 */ /* 0x000fea0003800000 */
[CCC-:B------:R-:W-:Y:S01]  /*54d0*/  FFMA.RZ R74, R86.reuse, R78.reuse, R89.reuse ;  /* 0x0000004e564a7223 */ /* 0x1c0fe2000000c059 */
[CCC-:B------:R-:W-:Y:S01]  /*54e0*/  FFMA.RP R0, R86.reuse, R78.reuse, R89.reuse ;  /* 0x0000004e56007223 */ /* 0x1c0fe20000008059 */
[----:B------:R-:W-:Y:S01]  /*54f0*/  FFMA.RM R3, R86, R78, R89 ;  /* 0x0000004e56037223 */ /* 0x000fe20000004059 */
[----:B------:R-:W-:Y:S02]  /*5500*/  ISETP.NE.AND P3, PT, R76, RZ, PT ;  /* 0x000000ff4c00720c */ /* 0x000fe40003f65270 */
[----:B------:R-:W-:Y:S02]  /*5510*/  LOP3.LUT R74, R74, 0x7fffff, RZ, 0xc0, !PT ;  /* 0x007fffff4a4a7812 */ /* 0x000fe400078ec0ff */
[C---:B------:R-:W-:Y:S02]  /*5520*/  IADD3 R89, PT, PT, -R76.reuse, RZ, RZ ;  /* 0x000000ff4c597210 */ /* 0x040fe40007ffe1ff */
[----:B------:R-:W-:Y:S02]  /*5530*/  IADD3 R85, PT, PT, R76, 0x20, RZ ;  /* 0x000000204c557810 */ /* 0x000fe40007ffe0ff */
[----:B------:R-:W-:-:S02]  /*5540*/  LOP3.LUT R74, R74, 0x800000, RZ, 0xfc, !PT ;  /* 0x008000004a4a7812 */ /* 0x000fc400078efcff */
[----:B------:R-:W-:Y:S02]  /*5550*/  SEL R89, R89, RZ, P3 ;  /* 0x000000ff59597207 */ /* 0x000fe40001800000 */
[----:B------:R-:W-:Y:S02]  /*5560*/  ISETP.NE.AND P3, PT, R76, RZ, PT ;  /* 0x000000ff4c00720c */ /* 0x000fe40003f65270 */
[----:B------:R-:W-:Y:S02]  /*5570*/  SHF.L.U32 R85, R74, R85, RZ ;  /* 0x000000554a557219 */ /* 0x000fe400000006ff */
[----:B------:R-:W-:Y:S02]  /*5580*/  FSETP.NEU.FTZ.AND P4, PT, R0, R3, PT ;  /* 0x000000030000720b */ /* 0x000fe40003f9d000 */
[----:B------:R-:W-:Y:S02]  /*5590*/  ISETP.NE.AND P3, PT, R85, RZ, P3 ;  /* 0x000000ff5500720c */ /* 0x000fe40001f65270 */
[----:B------:R-:W-:-:S02]  /*55a0*/  SHF.R.U32.HI R89, RZ, R89, R74 ;  /* 0x00000059ff597219 */ /* 0x000fc4000001164a */
[----:B------:R-:W-:Y:S02]  /*55b0*/  PLOP3.LUT P3, PT, P4, P3, PT, 0xf8, 0x8f ;  /* 0x00000000008f781c */ /* 0x000fe40002767f70 */
[----:B------:R-:W-:Y:S02]  /*55c0*/  SHF.R.U32.HI R3, RZ, 0x1, R89 ;  /* 0x00000001ff037819 */ /* 0x000fe40000011659 */
[----:B------:R-:W-:-:S04]  /*55d0*/  SEL R0, RZ, 0x1, !P3 ;  /* 0x00000001ff007807 */ /* 0x000fc80005800000 */
[----:B------:R-:W-:-:S04]  /*55e0*/  LOP3.LUT R0, R0, 0x1, R3, 0xf8, !PT ;  /* 0x0000000100007812 */ /* 0x000fc800078ef803 */
[----:B------:R-:W-:-:S04]  /*55f0*/  LOP3.LUT R0, R0, R89, RZ, 0xc0, !PT ;  /* 0x0000005900007212 */ /* 0x000fc800078ec0ff */
[----:B------:R-:W-:-:S04]  /*5600*/  IADD3 R0, PT, PT, R3, R0, RZ ;  /* 0x0000000003007210 */ /* 0x000fc80007ffe0ff */
[----:B------:R-:W-:Y:S01]  /*5610*/  LOP3.LUT R77, R0, R77, RZ, 0xfc, !PT ;  /* 0x0000004d004d7212 */ /* 0x000fe200078efcff */
[----:B------:R-:W-:Y:S06]  /*5620*/  BRA `(.L_x_87) ;  /* 0x0000000000107947 */ /* 0x000fec0003800000 */
.L_x_86:
[----:B------:R-:W-:-:S04]  /*5630*/  LOP3.LUT R77, R77, 0x80000000, RZ, 0xc0, !PT ;  /* 0x800000004d4d7812 */ /* 0x000fc800078ec0ff */
[----:B------:R-:W-:Y:S01]  /*5640*/  LOP3.LUT R77, R77, 0x7f800000, RZ, 0xfc, !PT ;  /* 0x7f8000004d4d7812 */ /* 0x000fe200078efcff */
[----:B------:R-:W-:Y:S06]  /*5650*/  BRA `(.L_x_87) ;  /* 0x0000000000047947 */ /* 0x000fec0003800000 */
.L_x_85:
[----:B------:R-:W-:-:S07]  /*5660*/  LEA R77, R3, R77, 0x17 ;  /* 0x0000004d034d7211 */ /* 0x000fce00078eb8ff */
.L_x_87:
[----:B------:R-:W-:Y:S05]  /*5670*/  BSYNC.RECONVERGENT B2 ;  /* 0x0000000000027941 */ /* 0x000fea0003800200 */
.L_x_84:
[----:B------:R-:W-:Y:S05]  /*5680*/  BRA `(.L_x_88) ;  /* 0x0000000000207947 */ /* 0x000fea0003800000 */
.L_x_83:
[----:B------:R-:W-:-:S04]  /*5690*/  LOP3.LUT R0, R3, 0x80000000, R0, 0x48, !PT ;  /* 0x8000000003007812 */ /* 0x000fc800078e4800 */
[----:B------:R-:W-:Y:S01]  /*56a0*/  LOP3.LUT R77, R0, 0x7f800000, RZ, 0xfc, !PT ;  /* 0x7f800000004d7812 */ /* 0x000fe200078efcff */
[----:B------:R-:W-:Y:S06]  /*56b0*/  BRA `(.L_x_88) ;  /* 0x0000000000147947 */ /* 0x000fec0003800000 */
.L_x_82:
[----:B------:R-:W-:Y:S01]  /*56c0*/  LOP3.LUT R77, R3, 0x80000000, R0, 0x48, !PT ;  /* 0x80000000034d7812 */ /* 0x000fe200078e4800 */
[----:B------:R-:W-:Y:S06]  /*56d0*/  BRA `(.L_x_88) ;  /* 0x00000000000c7947 */ /* 0x000fec0003800000 */
.L_x_81:
[----:B------:R-:W0:Y:S01]  /*56e0*/  MUFU.RSQ R77, -QNAN ;  /* 0xffc00000004d7908 */ /* 0x000e220000001400 */
[----:B------:R-:W-:Y:S05]  /*56f0*/  BRA `(.L_x_88) ;  /* 0x0000000000047947 */ /* 0x000fea0003800000 */
.L_x_80:
[----:B------:R-:W-:-:S07]  /*5700*/  FADD.FTZ R77, R0, R3 ;  /* 0x00000003004d7221 */ /* 0x000fce0000010000 */
.L_x_88:
[----:B------:R-:W-:Y:S05]  /*5710*/  BSYNC.RECONVERGENT B1 ;  /* 0x0000000000017941 */ /* 0x000fea0003800200 */
.L_x_78:
[----:B------:R-:W-:-:S04]  /*5720*/  HFMA2 R3, -RZ, RZ, 0, 0 ;  /* 0x00000000ff037431 */ /* 0x000fc800000001ff */
[----:B0-----:R-:W-:Y:S05]  /*5730*/  RET.REL.NODEC R2 `(vanka_smooth_local) ;  /* 0xffffffa802307950 */ /* 0x001fea0003c3ffff */
.L_x_89:
[----:B------:R-:W-:-:S00]  /*5740*/  BRA `(.L_x_89) ;  /* 0xfffffffc00fc7947 */ /* 0x000fc0000383ffff */
[----:B------:R-:W-:-:S00]  /*5750*/  NOP ;  /* 0x0000000000007918 */ /* 0x000fc00000000000 */
        /* <DEDUP_REMOVED lines=10> */
.L_x_525:


//--------------------- .text.compute_grad_beta   --------------------------
	.section	.text.compute_grad_beta,"ax",@progbits
	.align	128
        .global         compute_grad_beta
        .type           compute_grad_beta,@function
        .size           compute_grad_beta,(.L_x_526 - compute_grad_beta)
        .other          compute_grad_beta,@"STO_CUDA_ENTRY STV_DEFAULT"
compute_grad_beta:
.text.compute_grad_beta:
[----:B------:R-:W-:Y:S01]  /*0000*/  LDC R1, c[0x0][0x37c] ;  /* 0x0000df00ff017b82 */ /* 0x000fe20000000800 */
[----:B------:R-:W0:Y:S07]  /*0010*/  S2R R2, SR_TID.X ;  /* 0x0000000000027919 */ /* 0x000e2e0000002100 */
[----:B------:R-:W1:Y:S01]  /*0020*/  LDC.64 R6, c[0x0][0x3f8] ;  /* 0x0000fe00ff067b82 */ /* 0x000e620000000a00 */
[----:B------:R-:W1:Y:S01]  /*0030*/  LDCU UR4, c[0x0][0x360] ;  /* 0x00006c00ff0477ac */ /* 0x000e620008000800 */
[----:B------:R-:W-:Y:S01]  /*0040*/  PLOP3.LUT P1, PT, PT, PT, PT, 0x8, 0x80 ;  /* 0x000000000080781c */ /* 0x000fe20003f2e170 */
[----:B------:R-:W2:Y:S05]  /*0050*/  S2R R4, SR_TID.Y ;  /* 0x0000000000047919 */ /* 0x000eaa0000002200 */
[----:B------:R-:W-:Y:S01]  /*0060*/  S2UR UR5, SR_CTAID.Y ;  /* 0x00000000000579c3 */ /* 0x000fe20000002600 */
[----:B-1----:R-:W-:-:S07]  /*0070*/  IADD3 R0, PT, PT, -R7, UR4, RZ ;  /* 0x0000000407007c10 */ /* 0x002fce000fffe1ff */
[----:B------:R-:W1:Y:S01]  /*0080*/  S2UR UR4, SR_CTAID.X ;  /* 0x00000000000479c3 */ /* 0x000e620000002500 */
[C---:B0-----:R-:W-:Y:S01]  /*0090*/  ISETP.GE.U32.AND P0, PT, R2.reuse, R0, PT ;  /* 0x000000000200720c */ /* 0x041fe20003f06070 */
[----:B------:R-:W-:-:S03]  /*00a0*/  IMAD.IADD R3, R2, 0x1, -R7 ;  /* 0x0000000102037824 */ /* 0x000fc600078e0a07 */
[-C--:B------:R-:W-:Y:S02]  /*00b0*/  ISETP.LT.U32.OR P0, PT, R2, R7.reuse, P0 ;  /* 0x000000070200720c */ /* 0x080fe40000701470 */
[----:B--2---:R-:W-:-:S11]  /*00c0*/  IADD3 R5, PT, PT, R4, -R7, RZ ;  /* 0x8000000704057210 */ /* 0x004fd60007ffe0ff */
[----:B------:R-:W0:Y:S01]  /*00d0*/  @!P0 LDC R0, c[0x0][0x364] ;  /* 0x0000d900ff008b82 */ /* 0x000e220000000800 */
[----:B-1----:R-:W-:Y:S02]  /*00e0*/  IMAD R3, R6, UR4, R3 ;  /* 0x0000000406037c24 */ /* 0x002fe4000f8e0203 */
[----:B0-----:R-:W-:-:S05]  /*00f0*/  @!P0 IMAD.IADD R0, R0, 0x1, -R7 ;  /* 0x0000000100008824 */ /* 0x001fca00078e0a07 */
[----:B------:R-:W-:-:S04]  /*0100*/  @!P0 ISETP.GE.U32.AND P2, PT, R4, R0, PT ;  /* 0x000000000400820c */ /* 0x000fc80003f46070 */
[----:B------:R-:W-:Y:S01]  /*0110*/  @!P0 ISETP.GE.U32.AND P1, PT, R4, R7, !P2 ;  /* 0x000000070400820c */ /* 0x000fe20005726070 */
[----:B------:R-:W-:-:S12]  /*0120*/  IMAD R4, R6, UR5, R5 ;  /* 0x0000000506047c24 */ /* 0x000fd8000f8e0205 */
[----:B------:R-:W-:Y:S05]  /*0130*/  @!P1 EXIT ;  /* 0x000000000000994d */ /* 0x000fea0003800000 */
[----:B------:R-:W0:Y:S01]  /*0140*/  LDCU.64 UR8, c[0x0][0x3f0] ;  /* 0x00007e00ff0877ac */ /* 0x000e220008000a00 */
[----:B------:R-:W-:Y:S01]  /*0150*/  LOP3.LUT R16, R3, R4, RZ, 0xfc, !PT ;  /* 0x0000000403107212 */ /* 0x000fe200078efcff */
[----:B------:R-:W-:Y:S01]  /*0160*/  BSSY.RECONVERGENT B0, `(.L_x_90) ;  /* 0x0000069000007945 */ /* 0x000fe20003800200 */
[----:B------:R-:W1:Y:S01]  /*0170*/  LDCU.64 UR6, c[0x0][0x358] ;  /* 0x00006b00ff0677ac */ /* 0x000e620008000a00 */
[----:B0-----:R-:W-:-:S05]  /*0180*/  IMAD.U32 R0, RZ, RZ, UR9 ;  /* 0x00000009ff007e24 */ /* 0x001fca000f8e00ff */
[----:B------:R-:W-:-:S04]  /*0190*/  ISETP.GT.AND P0, PT, R3, R0, PT ;  /* 0x000000000300720c */ /* 0x000fc80003f04270 */
[----:B------:R-:W-:-:S04]  /*01a0*/  ISETP.LT.AND P0, PT, R4, UR8, !P0 ;  /* 0x0000000804007c0c */ /* 0x000fc8000c701270 */
[----:B------:R-:W-:-:S13]  /*01b0*/  ISETP.GT.AND P0, PT, R16, -0x1, P0 ;  /* 0xffffffff1000780c */ /* 0x000fda0000704270 */
[----:B-1----:R-:W-:Y:S05]  /*01c0*/  @!P0 BRA `(.L_x_91) ;  /* 0x0000000400888947 */ /* 0x002fea0003800000 */
[----:B------:R-:W-:Y:S01]  /*01d0*/  UIADD3 UR4, UPT, UPT, UR8, -0x1, URZ ;  /* 0xffffffff08047890 */ /* 0x000fe2000fffe0ff */
[----:B------:R-:W-:Y:S01]  /*01e0*/  VIMNMX R2, PT, PT, R3, 0x1, !PT ;  /* 0x0000000103027848 */ /* 0x000fe20007fe0100 */
[----:B------:R-:W0:Y:S01]  /*01f0*/  LDCU.64 UR10, c[0x0][0x398] ;  /* 0x00007300ff0a77ac */ /* 0x000e220008000a00 */
[----:B------:R-:W1:Y:S03]  /*0200*/  LDC.64 R14, c[0x0][0x388] ;  /* 0x0000e200ff0e7b82 */ /* 0x000e660000000a00 */
[----:B------:R-:W-:-:S05]  /*0210*/  VIMNMX.RELU R9, PT, PT, R4, UR4, PT ;  /* 0x0000000404097c48 */ /* 0x000fca000bfe1100 */
[----:B------:R-:W2:Y:S01]  /*0220*/  LDCU.64 UR4, c[0x0][0x3b8] ;  /* 0x00007700ff0477ac */ /* 0x000ea20008000a00 */
[----:B------:R-:W-:Y:S01]  /*0230*/  IMAD R17, R9, R0, RZ ;  /* 0x0000000009117224 */ /* 0x000fe200078e02ff */
[----:B------:R-:W3:Y:S04]  /*0240*/  LDC.64 R12, c[0x0][0x3a0] ;  /* 0x0000e800ff0c7b82 */ /* 0x000ee80000000a00 */
[----:B------:R-:W-:-:S04]  /*0250*/  IADD3 R2, P0, PT, R17, R2, RZ ;  /* 0x0000000211027210 */ /* 0x000fc80007f1e0ff */
[----:B------:R-:W-:Y:S01]  /*0260*/  SHF.L.U32 R20, R2, 0x2, RZ ;  /* 0x0000000202147819 */ /* 0x000fe200000006ff */
[----:B------:R-:W4:Y:S01]  /*0270*/  LDC.64 R10, c[0x0][0x398] ;  /* 0x0000e600ff0a7b82 */ /* 0x000f220000000a00 */
[----:B------:R-:W-:Y:S02]  /*0280*/  LEA.HI.X.SX32 R5, R17, RZ, 0x1, P0 ;  /* 0x000000ff11057211 */ /* 0x000fe400000f0eff */
[----:B0-----:R-:W-:Y:S02]  /*0290*/  IADD3 R18, P0, PT, R20, UR10, RZ ;  /* 0x0000000a14127c10 */ /* 0x001fe4000ff1e0ff */
[----:B------:R-:W-:Y:S02]  /*02a0*/  SHF.L.U64.HI R2, R2, 0x2, R5 ;  /* 0x0000000202027819 */ /* 0x000fe40000010205 */
[----:B--2---:R-:W-:Y:S01]  /*02b0*/  IADD3 R20, P1, PT, R20, UR4, RZ ;  /* 0x0000000414147c10 */ /* 0x004fe2000ff3e0ff */
[----:B------:R-:W0:Y:S01]  /*02c0*/  LDC.64 R6, c[0x0][0x3b8] ;  /* 0x0000ee00ff067b82 */ /* 0x000e220000000a00 */
[----:B------:R-:W-:-:S02]  /*02d0*/  IADD3.X R19, PT, PT, R2, UR11, RZ, P0, !PT ;  /* 0x0000000b02137c10 */ /* 0x000fc400087fe4ff */
[----:B------:R-:W-:-:S03]  /*02e0*/  IADD3.X R21, PT, PT, R2, UR5, RZ, P1, !PT ;  /* 0x0000000502157c10 */ /* 0x000fc60008ffe4ff */
[----:B------:R4:W2:Y:S04]  /*02f0*/  LDG.E.CONSTANT R2, desc[UR6][R18.64+-0x4] ;  /* 0xfffffc0612027981 */ /* 0x0008a8000c1e9900 */
[----:B------:R-:W2:Y:S01]  /*0300*/  LDG.E.CONSTANT R5, desc[UR6][R20.64+-0x4] ;  /* 0xfffffc0614057981 */ /* 0x000ea2000c1e9900 */
[----:B------:R-:W-:Y:S01]  /*0310*/  VIADD R8, R0, 0xffffffff ;  /* 0xffffffff00087836 */ /* 0x000fe20000000000 */
[----:B------:R-:W-:-:S04]  /*0320*/  VIMNMX R0, PT, PT, RZ, R3, !PT ;  /* 0x00000003ff007248 */ /* 0x000fc80007fe0100 */
[----:B------:R-:W-:Y:S02]  /*0330*/  VIMNMX.RELU R22, PT, PT, R3, R8, PT ;  /* 0x0000000803167248 */ /* 0x000fe40003fe1100 */
[----:B------:R-:W-:Y:S02]  /*0340*/  IADD3 R9, PT, PT, R0, R17, R9 ;  /* 0x0000001100097210 */ /* 0x000fe40007ffe009 */
[----:B------:R-:W-:-:S03]  /*0350*/  IADD3 R17, PT, PT, R17, R22, RZ ;  /* 0x0000001611117210 */ /* 0x000fc60007ffe0ff */
[----:B-1----:R-:W-:-:S04]  /*0360*/  IMAD.WIDE R14, R9, 0x4, R14 ;  /* 0x00000004090e7825 */ /* 0x002fc800078e020e */
[----:B---3--:R-:W-:Y:S02]  /*0370*/  IMAD.WIDE R12, R9, 0x4, R12 ;  /* 0x00000004090c7825 */ /* 0x008fe400078e020c */
[----:B------:R1:W5:Y:S02]  /*0380*/  LDG.E.CONSTANT R14, desc[UR6][R14.64] ;  /* 0x000000060e0e7981 */ /* 0x000364000c1e9900 */
[C---:B----4-:R-:W-:Y:S02]  /*0390*/  IMAD.WIDE R18, R17.reuse, 0x4, R10 ;  /* 0x0000000411127825 */ /* 0x050fe400078e020a */
[----:B------:R1:W5:Y:S02]  /*03a0*/  LDG.E.CONSTANT R9, desc[UR6][R12.64] ;  /* 0x000000060c097981 */ /* 0x000364000c1e9900 */
[----:B0-----:R-:W-:Y:S02]  /*03b0*/  IMAD.WIDE R6, R17, 0x4, R6 ;  /* 0x0000000411067825 */ /* 0x001fe400078e0206 */
[----:B------:R1:W5:Y:S04]  /*03c0*/  LDG.E.CONSTANT R10, desc[UR6][R18.64] ;  /* 0x00000006120a7981 */ /* 0x000368000c1e9900 */
        /* <DEDUP_REMOVED lines=8> */
[----:B------:R-:W0:Y:S02]  /*0450*/  MUFU.EX2 R0, R2 ;  /* 0x0000000200007308 */ /* 0x000e240000000800 */
[----:B0-----:R-:W-:-:S04]  /*0460*/  @!P0 FMUL R0, R0, R0 ;  /* 0x0000000000008220 */ /* 0x001fc80000400000 */
[----:B------:R-:W-:-:S04]  /*0470*/  FADD R0, R0, 1 ;  /* 0x3f80000000007421 */ /* 0x000fc80000000000 */
[----:B------:R-:W-:-:S05]  /*0480*/  VIADD R5, R0, 0x1800000 ;  /* 0x0180000000057836 */ /* 0x000fca0000000000 */
[----:B------:R-:W-:-:S04]  /*0490*/  LOP3.LUT R5, R5, 0x7f800000, RZ, 0xc0, !PT ;  /* 0x7f80000005057812 */ /* 0x000fc800078ec0ff */
[----:B------:R-:W-:-:S13]  /*04a0*/  ISETP.GT.U32.AND P0, PT, R5, 0x1ffffff, PT ;  /* 0x01ffffff0500780c */ /* 0x000fda0003f04070 */
[----:B-1----:R-:W-:Y:S05]  /*04b0*/  @P0 BRA `(.L_x_93) ;  /* 0x0000000000100947 */ /* 0x002fea0003800000 */
[----:B------:R-:W-:-:S07]  /*04c0*/  MOV R6, 0x4e0 ;  /* 0x000004e000067802 */ /* 0x000fce0000000f00 */
[----:B-----5:R-:W-:Y:S05]  /*04d0*/  CALL.REL.NOINC `($__internal_2_$__cuda_sm20_rcp_rn_f32_slowpath) ;  /* 0x0000000800507944 */ /* 0x020fea0003c00000 */
[----:B------:R-:W-:Y:S01]  /*04e0*/  MOV R5, R2 ;  /* 0x0000000200057202 */ /* 0x000fe20000000f00 */
[----:B------:R-:W-:Y:S06]  /*04f0*/  BRA `(.L_x_94) ;  /* 0x0000000000107947 */ /* 0x000fec0003800000 */
.L_x_93:
[----:B------:R-:W0:Y:S02]  /*0500*/  MUFU.RCP R5, R0 ;  /* 0x0000000000057308 */ /* 0x000e240000001000 */
[----:B0-----:R-:W-:-:S04]  /*0510*/  FFMA R2, R0, R5, -1 ;  /* 0xbf80000000027423 */ /* 0x001fc80000000005 */
[----:B------:R-:W-:-:S04]  /*0520*/  FADD.FTZ R2, -R2, -RZ ;  /* 0x800000ff02027221 */ /* 0x000fc80000010100 */
[----:B------:R-:W-:-:S07]  /*0530*/  FFMA R5, R5, R2, R5 ;  /* 0x0000000205057223 */ /* 0x000fce0000000005 */
.L_x_94:
[----:B------:R-:W-:Y:S05]  /*0540*/  BSYNC.RECONVERGENT B1 ;  /* 0x0000000000017941 */ /* 0x000fea0003800200 */
.L_x_92:
[----:B-----5:R-:W-:Y:S01]  /*0550*/  FFMA R10, R10, 0.91699999570846557617, R11 ;  /* 0x3f6ac0830a0a7823 */ /* 0x020fe2000000000b */
[----:B------:R-:W-:Y:S04]  /*0560*/  BSSY.RECONVERGENT B1, `(.L_x_95) ;  /* 0x0000014000017945 */ /* 0x000fe80003800200 */
        /* <DEDUP_REMOVED lines=11> */
[----:B------:R-:W-:Y:S05]  /*0620*/  @P0 BRA `(.L_x_96) ;  /* 0x00000000000c0947 */ /* 0x000fea0003800000 */
[----:B------:R-:W-:-:S07]  /*0630*/  MOV R6, 0x650 ;  /* 0x0000065000067802 */ /* 0x000fce0000000f00 */
[----:B------:R-:W-:Y:S05]  /*0640*/  CALL.REL.NOINC `($__internal_2_$__cuda_sm20_rcp_rn_f32_slowpath) ;  /* 0x0000000400f47944 */ /* 0x000fea0003c00000 */
[----:B------:R-:W-:Y:S05]  /*0650*/  BRA `(.L_x_97) ;  /* 0x0000000000107947 */ /* 0x000fea0003800000 */
.L_x_96:
[----:B------:R-:W0:Y:S02]  /*0660*/  MUFU.RCP R7, R0 ;  /* 0x0000000000077308 */ /* 0x000e240000001000 */
[----:B0-----:R-:W-:-:S04]  /*0670*/  FFMA R2, R0, R7, -1 ;  /* 0xbf80000000027423 */ /* 0x001fc80000000007 */
[----:B------:R-:W-:-:S04]  /*0680*/  FADD.FTZ R2, -R2, -RZ ;  /* 0x800000ff02027221 */ /* 0x000fc80000010100 */
[----:B------:R-:W-:-:S07]  /*0690*/  FFMA R2, R7, R2, R7 ;  /* 0x0000000207027223 */ /* 0x000fce0000000007 */
.L_x_97:
[----:B------:R-:W-:Y:S05]  /*06a0*/  BSYNC.RECONVERGENT B1 ;  /* 0x0000000000017941 */ /* 0x000fea0003800200 */
.L_x_95:
[----:B------:R-:W0:Y:S01]  /*06b0*/  LDCU UR4, c[0x0][0x3f4] ;  /* 0x00007e80ff0477ac */ /* 0x000e220008000800 */
[----:B------:R-:W1:Y:S01]  /*06c0*/  LDC.64 R6, c[0x0][0x380] ;  /* 0x0000e000ff067b82 */ /* 0x000e620000000a00 */
[----:B------:R-:W-:Y:S01]  /*06d0*/  ISETP.GE.AND P0, PT, R3, 0x1, PT ;  /* 0x000000010300780c */ /* 0x000fe20003f06270 */
[----:B------:R-:W-:Y:S01]  /*06e0*/  FMUL R5, R5, -0.5 ;  /* 0xbf00000005057820 */ /* 0x000fe20000400000 */
[----:B------:R-:W-:Y:S01]  /*06f0*/  BSSY.RECONVERGENT B1, `(.L_x_98) ;  /* 0x000000b000017945 */ /* 0x000fe20003800200 */
[----:B------:R-:W-:Y:S02]  /*0700*/  ISETP.GE.AND P1, PT, R3, R8, PT ;  /* 0x000000080300720c */ /* 0x000fe40003f26270 */
[----:B0-----:R-:W-:-:S05]  /*0710*/  MOV R0, UR4 ;  /* 0x0000000400007c02 */ /* 0x001fca0008000f00 */
[----:B------:R-:W-:-:S04]  /*0720*/  IMAD R10, R4, R0, R3 ;  /* 0x00000000040a7224 */ /* 0x000fc800078e0203 */
[----:B------:R-:W-:-:S04]  /*0730*/  VIADD R11, R10, 0xffffffff ;  /* 0xffffffff0a0b7836 */ /* 0x000fc80000000000 */
[----:B-1----:R-:W-:-:S04]  /*0740*/  IMAD.WIDE R6, R11, 0x4, R6 ;  /* 0x000000040b067825 */ /* 0x002fc800078e0206 */
[----:B------:R-:W-:Y:S01]  /*0750*/  FMUL R11, R2, -0.5 ;  /* 0xbf000000020b7820 */ /* 0x000fe20000400000 */
[----:B------:R-:W-:Y:S01]  /*0760*/  FMUL R2, R14, R5 ;  /* 0x000000050e027220 */ /* 0x000fe20000400000 */
[----:B------:R-:W-:Y:S06]  /*0770*/  @!P0 BRA `(.L_x_99) ;  /* 0x0000000000088947 */ /* 0x000fec0003800000 */
[----:B------:R-:W-:-:S05]  /*0780*/  FMUL R5, R9, R2 ;  /* 0x0000000209057220 */ /* 0x000fca0000400000 */
[----:B------:R0:W-:Y:S02]  /*0790*/  REDG.E.ADD.F32.FTZ.RN.STRONG.GPU desc[UR6][R6.64], R5 ;  /* 0x00000005060079a6 */ /* 0x0001e4000c12f306 */
.L_x_99:
[----:B------:R-:W-:Y:S05]  /*07a0*/  BSYNC.RECONVERGENT B1 ;  /* 0x0000000000017941 */ /* 0x000fea0003800200 */
.L_x_98:
[----:B------:R-:W-:Y:S01]  /*07b0*/  FMUL R14, R14, R11 ;  /* 0x0000000b0e0e7220 */ /* 0x000fe20000400000 */
[----:B------:R-:W-:Y:S06]  /*07c0*/  @P1 BRA `(.L_x_91) ;  /* 0x0000000000081947 */ /* 0x000fec0003800000 */
[----:B------:R-:W-:-:S05]  /*07d0*/  FMUL R9, R9, R14 ;  /* 0x0000000e09097220 */ /* 0x000fca0000400000 */
[----:B------:R1:W-:Y:S02]  /*07e0*/  REDG.E.ADD.F32.FTZ.RN.STRONG.GPU desc[UR6][R6.64+0x4], R9 ;  /* 0x00000409060079a6 */ /* 0x0003e4000c12f306 */
.L_x_91:
[----:B------:R-:W-:Y:S05]  /*07f0*/  BSYNC.RECONVERGENT B0 ;  /* 0x0000000000007941 */ /* 0x000fea0003800200 */
.L_x_90:
[----:B------:R-:W2:Y:S01]  /*0800*/  LDCU UR4, c[0x0][0x3f0] ;  /* 0x00007e00ff0477ac */ /* 0x000ea20008000800 */
[----:B------:R-:W-:-:S04]  /*0810*/  ISETP.GE.AND P0, PT, R3, R0, PT ;  /* 0x000000000300720c */ /* 0x000fc80003f06270 */
[----:B--2---:R-:W-:-:S04]  /*0820*/  ISETP.LE.AND P0, PT, R4, UR4, !P0 ;  /* 0x0000000404007c0c */ /* 0x004fc8000c703270 */
[----:B------:R-:W-:-:S13]  /*0830*/  ISETP.GT.AND P0, PT, R16, -0x1, P0 ;  /* 0xffffffff1000780c */ /* 0x000fda0000704270 */
[----:B------:R-:W-:Y:S05]  /*0840*/  @!P0 EXIT ;  /* 0x000000000000894d */ /* 0x000fea0003800000 */
[----:B------:R-:W2:Y:S01]  /*0850*/  LDC.64 R14, c[0x0][0x398] ;  /* 0x0000e600ff0e7b82 */ /* 0x000ea20000000a00 */
[----:B------:R-:W-:Y:S02]  /*0860*/  IADD3 R8, PT, PT, R4, -0x1, RZ ;  /* 0xffffffff04087810 */ /* 0x000fe40007ffe0ff */
[----:B------:R-:W-:Y:S02]  /*0870*/  VIADDMNMX.RELU R19, R0, 0xffffffff, R3, PT ;  /* 0xffffffff00137846 */ /* 0x000fe40003801103 */
[----:B------:R-:W-:-:S03]  /*0880*/  VIMNMX R2, PT, PT, RZ, R8, !PT ;  /* 0x00000008ff027248 */ /* 0x000fc60007fe0100 */
[----:B01----:R-:W0:Y:S02]  /*0890*/  LDC.64 R6, c[0x0][0x3b8] ;  /* 0x0000ee00ff067b82 */ /* 0x003e240000000a00 */
[----:B------:R-:W-:-:S06]  /*08a0*/  IMAD R21, R2, R0, R19 ;  /* 0x0000000002157224 */ /* 0x000fcc00078e0213 */
[----:B------:R-:W1:Y:S01]  /*08b0*/  LDC.64 R12, c[0x0][0x390] ;  /* 0x0000e400ff0c7b82 */ /* 0x000e620000000a00 */
[----:B--2---:R-:W-:-:S07]  /*08c0*/  IMAD.WIDE R16, R21, 0x4, R14 ;  /* 0x0000000415107825 */ /* 0x004fce00078e020e */
[----:B------:R-:W2:Y:S01]  /*08d0*/  LDC.64 R10, c[0x0][0x3a8] ;  /* 0x0000ea00ff0a7b82 */ /* 0x000ea20000000a00 */
[----:B------:R-:W3:Y:S01]  /*08e0*/  LDG.E.CONSTANT R2, desc[UR6][R16.64] ;  /* 0x0000000610027981 */ /* 0x000ee2000c1e9900 */
[----:B0-----:R-:W-:-:S05]  /*08f0*/  IMAD.WIDE R20, R21, 0x4, R6 ;  /* 0x0000000415147825 */ /* 0x001fca00078e0206 */
[----:B------:R-:W3:Y:S01]  /*0900*/  LDG.E.CONSTANT R5, desc[UR6][R20.64] ;  /* 0x0000000614057981 */ /* 0x000ee2000c1e9900 */
[----:B------:R-:W-:Y:S01]  /*0910*/  UIADD3 UR4, UPT, UPT, UR4, -0x1, URZ ;  /* 0xffffffff04047890 */ /* 0x000fe2000fffe0ff */
[----:B------:R-:W-:-:S05]  /*0920*/  VIMNMX R9, PT, PT, RZ, R4, !PT ;  /* 0x00000004ff097248 */ /* 0x000fca0007fe0100 */
[----:B------:R-:W-:Y:S01]  /*0930*/  VIMNMX.RELU R23, PT, PT, R4, UR4, PT ;  /* 0x0000000404177c48 */ /* 0x000fe2000bfe1100 */
[----:B------:R-:W-:-:S04]  /*0940*/  IMAD R9, R9, R0, R19 ;  /* 0x0000000009097224 */ /* 0x000fc800078e0213 */
[----:B------:R-:W-:-:S04]  /*0950*/  IMAD R23, R23, R0, R19 ;  /* 0x0000000017177224 */ /* 0x000fc800078e0213 */
[----:B------:R-:W-:-:S04]  /*0960*/  IMAD.WIDE R18, R23, 0x4, R14 ;  /* 0x0000000417127825 */ /* 0x000fc800078e020e */
[----:B------:R-:W-:-:S04]  /*0970*/  IMAD.WIDE R22, R23, 0x4, R6 ;  /* 0x0000000417167825 */ /* 0x000fc800078e0206 */
[C---:B-1----:R-:W-:Y:S02]  /*0980*/  IMAD.WIDE R6, R9.reuse, 0x4, R12 ;  /* 0x0000000409067825 */ /* 0x042fe400078e020c */
[----:B------:R0:W5:Y:S02]  /*0990*/  LDG.E.CONSTANT R13, desc[UR6][R22.64] ;  /* 0x00000006160d7981 */ /* 0x000164000c1e9900 */
[----:B--2---:R-:W-:Y:S02]  /*09a0*/  IMAD.WIDE R14, R9, 0x4, R10 ;  /* 0x00000004090e7825 */ /* 0x004fe400078e020a */
[----:B------:R0:W5:Y:S04]  /*09b0*/  LDG.E.CONSTANT R10, desc[UR6][R18.64] ;  /* 0x00000006120a7981 */ /* 0x000168000c1e9900 */
[----:B------:R0:W5:Y:S04]  /*09c0*/  LDG.E.CONSTANT R9, desc[UR6][R6.64] ;  /* 0x0000000606097981 */ /* 0x000168000c1e9900 */
[----:B------:R0:W5:Y:S01]  /*09d0*/  LDG.E.CONSTANT R11, desc[UR6][R14.64] ;  /* 0x000000060e0b7981 */ /* 0x000162000c1e9900 */
[----:B------:R-:W-:Y:S01]  /*09e0*/  BSSY.RECONVERGENT B0, `(.L_x_100) ;  /* 0x0000016000007945 */ /* 0x000fe20003800200 */
[----:B---3--:R-:W-:-:S05]  /*09f0*/  FFMA R2, R2, 0.91699999570846557617, R5 ;  /* 0x3f6ac08302027823 */ /* 0x008fca0000000005 */
[----:B------:R-:W-:-:S04]  /*0a00*/  FMNMX R2, R2, -10, !PT ;  /* 0xc120000002027809 */ /* 0x000fc80007800000 */
[----:B------:R-:W-:-:S05]  /*0a10*/  FMNMX R2, R2, 10, PT ;  /* 0x4120000002027809 */ /* 0x000fca0003800000 */
[----:B------:R-:W-:-:S05]  /*0a20*/  FMUL R2, R2, -1.4426950216293334961 ;  /* 0xbfb8aa3b02027820 */ /* 0x000fca0000400000 */
[----:B------:R-:W-:-:S13]  /*0a30*/  FSETP.GEU.AND P0, PT, R2, -126, PT ;  /* 0xc2fc00000200780b */ /* 0x000fda0003f0e000 */
[----:B------:R-:W-:-:S04]  /*0a40*/  @!P0 FMUL R2, R2, 0.5 ;  /* 0x3f00000002028820 */ /* 0x000fc80000400000 */
[----:B------:R-:W1:Y:S02]  /*0a50*/  MUFU.EX2 R0, R2 ;  /* 0x0000000200007308 */ /* 0x000e640000000800 */
[----:B-1----:R-:W-:-:S04]  /*0a60*/  @!P0 FMUL R0, R0, R0 ;  /* 0x0000000000008220 */ /* 0x002fc80000400000 */
[----:B------:R-:W-:-:S04]  /*0a70*/  FADD R0, R0, 1 ;  /* 0x3f80000000007421 */ /* 0x000fc80000000000 */
[----:B------:R-:W-:-:S05]  /*0a80*/  VIADD R5, R0, 0x1800000 ;  /* 0x0180000000057836 */ /* 0x000fca0000000000 */
[----:B------:R-:W-:-:S04]  /*0a90*/  LOP3.LUT R5, R5, 0x7f800000, RZ, 0xc0, !PT ;  /* 0x7f80000005057812 */ /* 0x000fc800078ec0ff */
[----:B------:R-:W-:-:S13]  /*0aa0*/  ISETP.GT.U32.AND P0, PT, R5, 0x1ffffff, PT ;  /* 0x01ffffff0500780c */ /* 0x000fda0003f04070 */
[----:B0-----:R-:W-:Y:S05]  /*0ab0*/  @P0 BRA `(.L_x_101) ;  /* 0x0000000000100947 */ /* 0x001fea0003800000 */
[----:B------:R-:W-:-:S07]  /*0ac0*/  MOV R6, 0xae0 ;  /* 0x00000ae000067802 */ /* 0x000fce0000000f00 */
[----:B-----5:R-:W-:Y:S05]  /*0ad0*/  CALL.REL.NOINC `($__internal_2_$__cuda_sm20_rcp_rn_f32_slowpath) ;  /* 0x0000000000d07944 */ /* 0x020fea0003c00000 */
[----:B------:R-:W-:Y:S01]  /*0ae0*/  MOV R5, R2 ;  /* 0x0000000200057202 */ /* 0x000fe20000000f00 */
[----:B------:R-:W-:Y:S06]  /*0af0*/  BRA `(.L_x_102) ;  /* 0x0000000000107947 */ /* 0x000fec0003800000 */
.L_x_101:
[----:B------:R-:W0:Y:S02]  /*0b00*/  MUFU.RCP R5, R0 ;  /* 0x0000000000057308 */ /* 0x000e240000001000 */
[----:B0-----:R-:W-:-:S04]  /*0b10*/  FFMA R2, R0, R5, -1 ;  /* 0xbf80000000027423 */ /* 0x001fc80000000005 */
[----:B------:R-:W-:-:S04]  /*0b20*/  FADD.FTZ R2, -R2, -RZ ;  /* 0x800000ff02027221 */ /* 0x000fc80000010100 */
[----:B------:R-:W-:-:S07]  /*0b30*/  FFMA R5, R5, R2, R5 ;  /* 0x0000000205057223 */ /* 0x000fce0000000005 */
.L_x_102:
[----:B------:R-:W-:Y:S05]  /*0b40*/  BSYNC.RECONVERGENT B0 ;  /* 0x0000000000007941 */ /* 0x000fea0003800200 */
.L_x_100:
        /* <DEDUP_REMOVED lines=17> */
.L_x_104:
[----:B------:R-:W0:Y:S02]  /*0c60*/  MUFU.RCP R7, R0 ;  /* 0x0000000000077308 */ /* 0x000e240000001000 */
[----:B0-----:R-:W-:-:S04]  /*0c70*/  FFMA R2, R0, R7, -1 ;  /* 0xbf80000000027423 */ /* 0x001fc80000000007 */
[----:B------:R-:W-:-:S04]  /*0c80*/  FADD.FTZ R2, -R2, -RZ ;  /* 0x800000ff02027221 */ /* 0x000fc80000010100 */
[----:B------:R-:W-:-:S07]  /*0c90*/  FFMA R2, R7, R2, R7 ;  /* 0x0000000207027223 */ /* 0x000fce0000000007 */
.L_x_105:
[----:B------:R-:W-:Y:S05]  /*0ca0*/  BSYNC.RECONVERGENT B0 ;  /* 0x0000000000007941 */ /* 0x000fea0003800200 */
.L_x_103:
[C---:B------:R-:W-:Y:S01]  /*0cb0*/  ISETP.GE.AND P0, PT, R4.reuse, 0x1, PT ;  /* 0x000000010400780c */ /* 0x040fe20003f06270 */
[----:B------:R-:W-:Y:S01]  /*0cc0*/  FMUL R0, R5, -0.5 ;  /* 0xbf00000005007820 */ /* 0x000fe20000400000 */
[----:B------:R-:W-:Y:S01]  /*0cd0*/  BSSY.RECONVERGENT B0, `(.L_x_106) ;  /* 0x000000a000007945 */ /* 0x000fe20003800200 */
[----:B------:R-:W-:Y:S02]  /*0ce0*/  ISETP.GE.AND P1, PT, R4, UR4, PT ;  /* 0x0000000404007c0c */ /* 0x000fe4000bf26270 */
[----:B------:R-:W-:-:S08]  /*0cf0*/  FMUL R0, R9, R0 ;  /* 0x0000000009007220 */ /* 0x000fd00000400000 */
[----:B------:R-:W-:Y:S05]  /*0d00*/  @!P0 BRA `(.L_x_107) ;  /* 0x0000000000188947 */ /* 0x000fea0003800000 */
[----:B------:R-:W0:Y:S01]  /*0d10*/  LDC.64 R6, c[0x0][0x380] ;  /* 0x0000e000ff067b82 */ /* 0x000e220000000a00 */
[----:B------:R-:W1:Y:S01]  /*0d20*/  LDCU UR5, c[0x0][0x3f4] ;  /* 0x00007e80ff0577ac */ /* 0x000e620008000800 */
[----:B------:R-:W-:Y:S01]  /*0d30*/  FMUL R13, R11, R0 ;  /* 0x000000000b0d7220 */ /* 0x000fe20000400000 */
[----:B-1----:R-:W-:-:S04]  /*0d40*/  IMAD R5, R8, UR5, R3 ;  /* 0x0000000508057c24 */ /* 0x002fc8000f8e0203 */
[----:B0-----:R-:W-:-:S05]  /*0d50*/  IMAD.WIDE R6, R5, 0x4, R6 ;  /* 0x0000000405067825 */ /* 0x001fca00078e0206 */
[----:B------:R0:W-:Y:S02]  /*0d60*/  REDG.E.ADD.F32.FTZ.RN.STRONG.GPU desc[UR6][R6.64], R13 ;  /* 0x0000000d060079a6 */ /* 0x0001e4000c12f306 */
.L_x_107:
[----:B------:R-:W-:Y:S05]  /*0d70*/  BSYNC.RECONVERGENT B0 ;  /* 0x0000000000007941 */ /* 0x000fea0003800200 */
.L_x_106:
[----:B------:R-:W-:Y:S05]  /*0d80*/  @P1 EXIT ;  /* 0x000000000000194d */ /* 0x000fea0003800000 */
[----:B0-----:R-:W0:Y:S01]  /*0d90*/  LDC.64 R6, c[0x0][0x380] ;  /* 0x0000e000ff067b82 */ /* 0x001e220000000a00 */
[----:B------:R-:W1:Y:S01]  /*0da0*/  LDCU UR4, c[0x0][0x3f4] ;  /* 0x00007e80ff0477ac */ /* 0x000e620008000800 */
[----:B------:R-:W-:-:S04]  /*0db0*/  FMUL R2, R2, -0.5 ;  /* 0xbf00000002027820 */ /* 0x000fc80000400000 */
[----:B------:R-:W-:-:S04]  /*0dc0*/  FMUL R2, R9, R2 ;  /* 0x0000000209027220 */ /* 0x000fc80000400000 */
[----:B------:R-:W-:Y:S01]  /*0dd0*/  FMUL R11, R11, R2 ;  /* 0x000000020b0b7220 */ /* 0x000fe20000400000 */
[----:B-1----:R-:W-:-:S04]  /*0de0*/  IMAD R3, R4, UR4, R3 ;  /* 0x0000000404037c24 */ /* 0x002fc8000f8e0203 */
[----:B0-----:R-:W-:-:S05]  /*0df0*/  IMAD.WIDE R2, R3, 0x4, R6 ;  /* 0x0000000403027825 */ /* 0x001fca00078e0206 */
[----:B------:R-:W-:Y:S01]  /*0e00*/  REDG.E.ADD.F32.FTZ.RN.STRONG.GPU desc[UR6][R2.64], R11 ;  /* 0x0000000b020079a6 */ /* 0x000fe2000c12f306 */
[----:B------:R-:W-:Y:S05]  /*0e10*/  EXIT ;  /* 0x000000000000794d */ /* 0x000fea0003800000 */
        .weak           $__internal_2_$__cuda_sm20_rcp_rn_f32_slowpath
        .type           $__internal_2_$__cuda_sm20_rcp_rn_f32_slowpath,@function
        .size           $__internal_2_$__cuda_sm20_rcp_rn_f32_slowpath,(.L_x_526 - $__internal_2_$__cuda_sm20_rcp_rn_f32_slowpath)
$__internal_2_$__cuda_sm20_rcp_rn_f32_slowpath:
[----:B------:R-:W-:Y:S01]  /*0e20*/  SHF.L.U32 R2, R0, 0x1, RZ ;  /* 0x0000000100027819 */ /* 0x000fe200000006ff */
[----:B------:R-:W-:Y:S03]  /*0e30*/  BSSY.RECONVERGENT B2, `(.L_x_108) ;  /* 0x0000030000027945 */ /* 0x000fe60003800200 */
[----:B------:R-:W-:-:S04]  /*0e40*/  SHF.R.U32.HI R2, RZ, 0x18, R2 ;  /* 0x00000018ff027819 */ /* 0x000fc80000011602 */
[----:B------:R-:W-:-:S13]  /*0e50*/  ISETP.NE.U32.AND P0, PT, R2, RZ, PT ;  /* 0x000000ff0200720c */ /* 0x000fda0003f05070 */
[----:B------:R-:W-:Y:S05]  /*0e60*/  @P0 BRA `(.L_x_109) ;  /* 0x0000000000280947 */ /* 0x000fea0003800000 */
[----:B------:R-:W-:-:S05]  /*0e70*/  IMAD.SHL.U32 R2, R0, 0x2, RZ ;  /* 0x0000000200027824 */ /* 0x000fca00078e00ff */
        /* <DEDUP_REMOVED lines=9> */
.L_x_109:
[----:B------:R-:W-:-:S04]  /*0f10*/  IADD3 R7, PT, PT, R2, -0xfd, RZ ;  /* 0xffffff0302077810 */ /* 0x000fc80007ffe0ff */
[----:B------:R-:W-:-:S13]  /*0f20*/  ISETP.GT.U32.AND P0, PT, R7, 0x1, PT ;  /* 0x000000010700780c */ /* 0x000fda0003f04070 */
[----:B------:R-:W-:Y:S05]  /*0f30*/  @P0 BRA `(.L_x_111) ;  /* 0x0000000000780947 */ /* 0x000fea0003800000 */
[----:B------:R-:W-:Y:S01]  /*0f40*/  LOP3.LUT R12, R0, 0x7fffff, RZ, 0xc0, !PT ;  /* 0x007fffff000c7812 */ /* 0x000fe200078ec0ff */
[----:B------:R-:W-:-:S03]  /*0f50*/  IMAD.MOV.U32 R20, RZ, RZ, 0x3 ;  /* 0x00000003ff147424 */ /* 0x000fc600078e00ff */
[----:B------:R-:W-:Y:S02]  /*0f60*/  LOP3.LUT R12, R12, 0x3f800000, RZ, 0xfc, !PT ;  /* 0x3f8000000c0c7812 */ /* 0x000fe400078efcff */
[----:B------:R-:W-:Y:S02]  /*0f70*/  SHF.L.U32 R19, R20, R7, RZ ;  /* 0x0000000714137219 */ /* 0x000fe400000006ff */
[----:B------:R-:W0:Y:S02]  /*0f80*/  MUFU.RCP R15, R12 ;  /* 0x0000000c000f7308 */ /* 0x000e240000001000 */
[----:B0-----:R-:W-:-:S04]  /*0f90*/  FFMA R17, R12, R15, -1 ;  /* 0xbf8000000c117423 */ /* 0x001fc8000000000f */
[----:B------:R-:W-:-:S04]  /*0fa0*/  FADD.FTZ R18, -R17, -RZ ;  /* 0x800000ff11127221 */ /* 0x000fc80000010100 */
[CCC-:B------:R-:W-:Y:S01]  /*0fb0*/  FFMA.RM R17, R15.reuse, R18.reuse, R15.reuse ;  /* 0x000000120f117223 */ /* 0x1c0fe2000000400f */
[----:B------:R-:W-:-:S04]  /*0fc0*/  FFMA.RP R18, R15, R18, R15 ;  /* 0x000000120f127223 */ /* 0x000fc8000000800f */
[C---:B------:R-:W-:Y:S02]  /*0fd0*/  LOP3.LUT R15, R17.reuse, 0x7fffff, RZ, 0xc0, !PT ;  /* 0x007fffff110f7812 */ /* 0x040fe400078ec0ff */
[----:B------:R-:W-:Y:S02]  /*0fe0*/  FSETP.NEU.FTZ.AND P0, PT, R17, R18, PT ;  /* 0x000000121100720b */ /* 0x000fe40003f1d000 */
[----:B------:R-:W-:Y:S02]  /*0ff0*/  LOP3.LUT R18, R15, 0x800000, RZ, 0xfc, !PT ;  /* 0x008000000f127812 */ /* 0x000fe400078efcff */
[----:B------:R-:W-:Y:S02]  /*1000*/  SEL R15, RZ, 0xffffffff, !P0 ;  /* 0xffffffffff0f7807 */ /* 0x000fe40004000000 */
[----:B------:R-:W-:Y:S02]  /*1010*/  LOP3.LUT R12, R19, R18, RZ, 0xc0, !PT ;  /* 0x00000012130c7212 */ /* 0x000fe400078ec0ff */
[----:B------:R-:W-:-:S02]  /*1020*/  IADD3 R15, PT, PT, -R15, RZ, RZ ;  /* 0x000000ff0f0f7210 */ /* 0x000fc40007ffe1ff */
[-C--:B------:R-:W-:Y:S02]  /*1030*/  SHF.R.U32.HI R12, RZ, R7.reuse, R12 ;  /* 0x00000007ff0c7219 */ /* 0x080fe4000001160c */
[----:B------:R-:W-:Y:S02]  /*1040*/  LOP3.LUT P1, RZ, R15, R7, R18, 0xf8, !PT ;  /* 0x000000070fff7212 */ /* 0x000fe4000782f812 */
[C---:B------:R-:W-:Y:S02]  /*1050*/  LOP3.LUT P0, RZ, R12.reuse, 0x1, RZ, 0xc0, !PT ;  /* 0x000000010cff7812 */ /* 0x040fe4000780c0ff */
[----:B------:R-:W-:-:S04]  /*1060*/  LOP3.LUT P2, RZ, R12, 0x2, RZ, 0xc0, !PT ;  /* 0x000000020cff7812 */ /* 0x000fc8000784c0ff */
[----:B------:R-:W-:Y:S02]  /*1070*/  PLOP3.LUT P0, PT, P0, P1, P2, 0xe0, 0x0 ;  /* 0x000000000000781c */ /* 0x000fe40000703c20 */
[----:B------:R-:W-:Y:S02]  /*1080*/  LOP3.LUT P1, RZ, R0, 0x7fffff, RZ, 0xc0, !PT ;  /* 0x007fffff00ff7812 */ /* 0x000fe4000782c0ff */
[----:B------:R-:W-:-:S05]  /*1090*/  SEL R7, RZ, 0x1, !P0 ;  /* 0x00000001ff077807 */ /* 0x000fca0004000000 */
[----:B------:R-:W-:-:S05]  /*10a0*/  IMAD.MOV R7, RZ, RZ, -R7 ;  /* 0x000000ffff077224 */ /* 0x000fca00078e0a07 */
[----:B------:R-:W-:Y:S02]  /*10b0*/  ISETP.GE.AND P0, PT, R7, RZ, PT ;  /* 0x000000ff0700720c */ /* 0x000fe40003f06270 */
[----:B------:R-:W-:-:S04]  /*10c0*/  IADD3 R7, PT, PT, R2, -0xfc, RZ ;  /* 0xffffff0402077810 */ /* 0x000fc80007ffe0ff */
[----:B------:R-:W-:-:S07]  /*10d0*/  SHF.R.U32.HI R7, RZ, R7, R18 ;  /* 0x00000007ff077219 */ /* 0x000fce0000011612 */
[----:B------:R-:W-:-:S05]  /*10e0*/  @!P0 VIADD R7, R7, 0x1 ;  /* 0x0000000107078836 */ /* 0x000fca0000000000 */
[----:B------:R-:W-:-:S04]  /*10f0*/  @!P1 SHF.L.U32 R7, R7, 0x1, RZ ;  /* 0x0000000107079819 */ /* 0x000fc800000006ff */
[----:B------:R-:W-:Y:S01]  /*1100*/  LOP3.LUT R7, R7, 0x80000000, R0, 0xf8, !PT ;  /* 0x8000000007077812 */ /* 0x000fe200078ef800 */
[----:B------:R-:W-:Y:S06]  /*1110*/  BRA `(.L_x_110) ;  /* 0x0000000000047947 */ /* 0x000fec0003800000 */
.L_x_111:
[----:B------:R0:W1:Y:S02]  /*1120*/  MUFU.RCP R7, R0 ;  /* 0x0000000000077308 */ /* 0x0000640000001000 */
.L_x_110:
[----:B------:R-:W-:Y:S05]  /*1130*/  BSYNC.RECONVERGENT B2 ;  /* 0x0000000000027941 */ /* 0x000fea0003800200 */
.L_x_108:
[----:B-1----:R-:W-:Y:S02]  /*1140*/  IMAD.MOV.U32 R2, RZ, RZ, R7 ;  /* 0x000000ffff027224 */ /* 0x002fe400078e0007 */
[----:B------:R-:W-:-:S04]  /*1150*/  HFMA2 R7, -RZ, RZ, 0, 0 ;  /* 0x00000000ff077431 */ /* 0x000fc800000001ff */
[----:B0-----:R-:W-:Y:S05]  /*1160*/  RET.REL.NODEC R6 `(compute_grad_beta) ;  /* 0xffffffec06a47950 */ /* 0x001fea0003c3ffff */
.L_x_112:
        /* <DEDUP_REMOVED lines=9> */
.L_x_526:


//--------------------- .text.vanka_smooth_adjoint --------------------------
	.section	.text.vanka_smooth_adjoint,"ax",@progbits
	.align	128
        .global         vanka_smooth_adjoint
        .type           vanka_smooth_adjoint,@function
        .size           vanka_smooth_adjoint,(.L_x_528 - vanka_smooth_adjoint)
        .other          vanka_smooth_adjoint,@"STO_CUDA_ENTRY STV_DEFAULT"
vanka_smooth_adjoint:
.text.vanka_smooth_adjoint:
[----:B------:R-:W-:Y:S01]  /*0000*/  LDC R1, c[0x0][0x37c] ;  /* 0x0000df00ff017b82 */ /* 0x000fe20000000800 */
[----:B------:R-:W0:Y:S07]  /*0010*/  S2R R12, SR_TID.X ;  /* 0x00000000000c7919 */ /* 0x000e2e0000002100 */
[----:B------:R-:W0:Y:S01]  /*0020*/  LDC.64 R4, c[0x0][0x420] ;  /* 0x00010800ff047b82 */ /* 0x000e220000000a00 */
[----:B------:R-:W1:Y:S01]  /*0030*/  LDCU.64 UR6, c[0x0][0x418] ;  /* 0x00008300ff0677ac */ /* 0x000e620008000a00 */
[----:B------:R-:W2:Y:S06]  /*0040*/  S2R R20, SR_TID.Y ;  /* 0x0000000000147919 */ /* 0x000eac0000002200 */
[----:B------:R-:W3:Y:S08]  /*0050*/  S2UR UR4, SR_CTAID.X ;  /* 0x00000000000479c3 */ /* 0x000ef00000002500 */
[----:B------:R-:W4:Y:S01]  /*0060*/  S2UR UR5, SR_CTAID.Y ;  /* 0x00000000000579c3 */ /* 0x000f220000002600 */
[----:B0-----:R-:W-:-:S02]  /*0070*/  IADD3 R3, PT, PT, R12, -R5, RZ ;  /* 0x800000050c037210 */ /* 0x001fc40007ffe0ff */
[----:B--2---:R-:W-:-:S03]  /*0080*/  IADD3 R5, PT, PT, R20, -R5, RZ ;  /* 0x8000000514057210 */ /* 0x004fc60007ffe0ff */
[C---:B---3--:R-:W-:Y:S02]  /*0090*/  IMAD R3, R4.reuse, UR4, R3 ;  /* 0x0000000404037c24 */ /* 0x048fe4000f8e0203 */
[----:B----4-:R-:W-:-:S03]  /*00a0*/  IMAD R4, R4, UR5, R5 ;  /* 0x0000000504047c24 */ /* 0x010fc6000f8e0205 */
[C---:B-1----:R-:W-:Y:S02]  /*00b0*/  ISETP.GE.AND P0, PT, R3.reuse, UR7, PT ;  /* 0x0000000703007c0c */ /* 0x042fe4000bf06270 */
[----:B------:R-:W-:Y:S02]  /*00c0*/  LOP3.LUT R0, R3, R4, RZ, 0xfc, !PT ;  /* 0x0000000403007212 */ /* 0x000fe400078efcff */
[----:B------:R-:W-:Y:S02]  /*00d0*/  ISETP.GE.OR P0, PT, R4, UR6, P0 ;  /* 0x0000000604007c0c */ /* 0x000fe40008706670 */
[----:B------:R-:W-:-:S04]  /*00e0*/  SHF.R.U32.HI R0, RZ, 0x1f, R0 ;  /* 0x0000001fff007819 */ /* 0x000fc80000011600 */
[----:B------:R-:W-:-:S13]  /*00f0*/  ISETP.EQ.U32.OR P0, PT, R0, 0x1, P0 ;  /* 0x000000010000780c */ /* 0x000fda0000702470 */
[----:B------:R-:W-:Y:S05]  /*0100*/  @P0 EXIT ;  /* 0x000000000000094d */ /* 0x000fea0003800000 */
        /* <DEDUP_REMOVED lines=8> */
[----:B------:R-:W-:Y:S05]  /*0190*/  CALL.REL.NOINC `($__internal_3_$__cuda_sm20_rcp_rn_f32_slowpath) ;  /* 0x0000003c00387944 */ /* 0x000fea0003c00000 */
[----:B------:R-:W-:Y:S01]  /*01a0*/  MOV R5, R51 ;  /* 0x0000003300057202 */ /* 0x000fe20000000f00 */
[----:B------:R-:W-:Y:S06]  /*01b0*/  BRA `(.L_x_114) ;  /* 0x0000000000107947 */ /* 0x000fec0003800000 */
.L_x_113:
[----:B------:R-:W0:Y:S02]  /*01c0*/  MUFU.RCP R5, R2 ;  /* 0x0000000200057308 */ /* 0x000e240000001000 */
[----:B0-----:R-:W-:-:S04]  /*01d0*/  FFMA R0, R5, R2, -1 ;  /* 0xbf80000005007423 */ /* 0x001fc80000000002 */
[----:B------:R-:W-:-:S04]  /*01e0*/  FADD.FTZ R0, -R0, -RZ ;  /* 0x800000ff00007221 */ /* 0x000fc80000010100 */
[----:B------:R-:W-:-:S07]  /*01f0*/  FFMA R5, R5, R0, R5 ;  /* 0x0000000005057223 */ /* 0x000fce0000000005 */
.L_x_114:
[----:B------:R-:W0:Y:S01]  /*0200*/  LDC R0, c[0x0][0x408] ;  /* 0x00010200ff007b82 */ /* 0x000e220000000800 */
[----:B------:R-:W1:Y:S01]  /*0210*/  LDCU.64 UR8, c[0x0][0x358] ;  /* 0x00006b00ff0877ac */ /* 0x000e620008000a00 */
[C---:B0-----:R-:W-:Y:S01]  /*0220*/  FADD R11, R0.reuse, R0 ;  /* 0x00000000000b7221 */ /* 0x041fe20000000000 */
[----:B------:R-:W-:-:S03]  /*0230*/  FADD R0, -R0, 1 ;  /* 0x3f80000000007421 */ /* 0x000fc60000000100 */
[----:B------:R-:W0:Y:S08]  /*0240*/  MUFU.RCP R2, R11 ;  /* 0x0000000b00027308 */ /* 0x000e300000001000 */
[----:B------:R-:W2:Y:S01]  /*0250*/  FCHK P0, R0, R11 ;  /* 0x0000000b00007302 */ /* 0x000ea20000000000 */
[----:B0-----:R-:W-:-:S04]  /*0260*/  FFMA R7, -R11, R2, 1 ;  /* 0x3f8000000b077423 */ /* 0x001fc80000000102 */
[----:B------:R-:W-:-:S04]  /*0270*/  FFMA R7, R2, R7, R2 ;  /* 0x0000000702077223 */ /* 0x000fc80000000002 */
[----:B------:R-:W-:-:S04]  /*0280*/  FFMA R2, R0, R7, RZ ;  /* 0x0000000700027223 */ /* 0x000fc800000000ff */
[----:B------:R-:W-:-:S04]  /*0290*/  FFMA R6, -R11, R2, R0 ;  /* 0x000000020b067223 */ /* 0x000fc80000000100 */
[----:B------:R-:W-:Y:S01]  /*02a0*/  FFMA R2, R7, R6, R2 ;  /* 0x0000000607027223 */ /* 0x000fe20000000002 */
[----:B-12---:R-:W-:Y:S06]  /*02b0*/  @!P0 BRA `(.L_x_115) ;  /* 0x0000000000108947 */ /* 0x006fec0003800000 */
[----:B------:R-:W-:Y:S02]  /*02c0*/  MOV R2, R0 ;  /* 0x0000000000027202 */ /* 0x000fe40000000f00 */
[----:B------:R-:W-:-:S07]  /*02d0*/  MOV R14, 0x2f0 ;  /* 0x000002f0000e7802 */ /* 0x000fce0000000f00 */
[----:B------:R-:W-:Y:S05]  /*02e0*/  CALL.REL.NOINC `($__internal_4_$__cuda_sm3x_div_rn_noftz_f32_slowpath) ;  /* 0x0000003c00b87944 */ /* 0x000fea0003c00000 */
[----:B------:R-:W-:-:S07]  /*02f0*/  MOV R2, R19 ;  /* 0x0000001300027202 */ /* 0x000fce0000000f00 */
.L_x_115:
[----:B------:R-:W0:Y:S01]  /*0300*/  LDCU.64 UR10, c[0x0][0x418] ;  /* 0x00008300ff0a77ac */ /* 0x000e220008000a00 */
[----:B------:R-:W1:Y:S01]  /*0310*/  LDC.64 R10, c[0x0][0x3d0] ;  /* 0x0000f400ff0a7b82 */ /* 0x000e620000000a00 */
[----:B------:R-:W-:Y:S01]  /*0320*/  VIMNMX R0, PT, PT, RZ, R4, !PT ;  /* 0x00000004ff007248 */ /* 0x000fe20007fe0100 */
[----:B------:R-:W2:Y:S01]  /*0330*/  LDCU.64 UR6, c[0x0][0x3d8] ;  /* 0x00007b00ff0677ac */ /* 0x000ea20008000a00 */
[----:B------:R-:W-:Y:S02]  /*0340*/  VIMNMX R14, PT, PT, R4, 0x1, !PT ;  /* 0x00000001040e7848 */ /* 0x000fe40007fe0100 */
[----:B------:R-:W-:-:S03]  /*0350*/  VIMNMX R28, PT, PT, R3, 0x1, !PT ;  /* 0x00000001031c7848 */ /* 0x000fc60007fe0100 */
[----:B------:R-:W3:Y:S01]  /*0360*/  LDC.64 R18, c[0x0][0x3d8] ;  /* 0x0000f600ff127b82 */ /* 0x000ee20000000a00 */
[----:B------:R-:W-:Y:S02]  /*0370*/  IADD3 R14, PT, PT, R14, -0x1, RZ ;  /* 0xffffffff0e0e7810 */ /* 0x000fe40007ffe0ff */
[----:B------:R-:W-:Y:S02]  /*0380*/  IADD3 R15, PT, PT, R3, 0x1, RZ ;  /* 0x00000001030f7810 */ /* 0x000fe40007ffe0ff */
[----:B------:R-:W-:Y:S01]  /*0390*/  VIMNMX R13, PT, PT, RZ, R3, !PT ;  /* 0x00000003ff0d7248 */ /* 0x000fe20007fe0100 */
[----:B0-----:R-:W-:Y:S01]  /*03a0*/  UIADD3 UR4, UPT, UPT, UR10, -0x1, URZ ;  /* 0xffffffff0a047890 */ /* 0x001fe2000fffe0ff */
[----:B------:R-:W-:Y:S01]  /*03b0*/  IMAD R9, R0, UR11, RZ ;  /* 0x0000000b00097c24 */ /* 0x000fe2000f8e02ff */
[----:B------:R-:W-:Y:S02]  /*03c0*/  UIADD3 UR5, UPT, UPT, UR11, -0x1, URZ ;  /* 0xffffffff0b057890 */ /* 0x000fe4000fffe0ff */
[----:B------:R-:W-:Y:S01]  /*03d0*/  IMAD R6, R14, UR11, R14 ;  /* 0x0000000b0e067c24 */ /* 0x000fe2000f8e020e */
[----:B------:R-:W-:-:S02]  /*03e0*/  VIMNMX.RELU R16, PT, PT, R15, UR11, PT ;  /* 0x0000000b0f107c48 */ /* 0x000fc4000bfe1100 */
[C---:B------:R-:W-:Y:S02]  /*03f0*/  IADD3 R7, P0, PT, R9.reuse, R28, RZ ;  /* 0x0000001c09077210 */ /* 0x040fe40007f1e0ff */
[----:B------:R-:W-:Y:S02]  /*0400*/  VIMNMX.RELU R0, PT, PT, R4, UR4, PT ;  /* 0x0000000404007c48 */ /* 0x000fe4000bfe1100 */
[----:B------:R-:W-:Y:S02]  /*0410*/  LEA.HI.X.SX32 R8, R9, RZ, 0x1, P0 ;  /* 0x000000ff09087211 */ /* 0x000fe400000f0eff */
[----:B--2---:R-:W-:Y:S01]  /*0420*/  LEA R34, P0, R7, UR6, 0x2 ;  /* 0x0000000607227c11 */ /* 0x004fe2000f8010ff */
[----:B------:R-:W-:Y:S01]  /*0430*/  IMAD R31, R0, UR11, RZ ;  /* 0x0000000b001f7c24 */ /* 0x000fe2000f8e02ff */
[----:B------:R-:W-:Y:S02]  /*0440*/  IADD3 R33, PT, PT, R16, R6, RZ ;  /* 0x0000000610217210 */ /* 0x000fe40007ffe0ff */
[----:B------:R-:W-:-:S02]  /*0450*/  VIMNMX.RELU R44, PT, PT, R3, UR5, PT ;  /* 0x00000005032c7c48 */ /* 0x000fc4000bfe1100 */
[----:B------:R-:W-:Y:S01]  /*0460*/  VIMNMX.RELU R25, PT, PT, R15, UR5, PT ;  /* 0x000000050f197c48 */ /* 0x000fe2000bfe1100 */
[----:B-1----:R-:W-:Y:S01]  /*0470*/  IMAD.WIDE R32, R33, 0x4, R10 ;  /* 0x0000000421207825 */ /* 0x002fe200078e020a */
[----:B------:R-:W-:Y:S02]  /*0480*/  IADD3 R27, PT, PT, R13, R6, RZ ;  /* 0x000000060d1b7210 */ /* 0x000fe40007ffe0ff */
[----:B------:R-:W-:Y:S02]  /*0490*/  IADD3 R17, PT, PT, R4, 0x1, RZ ;  /* 0x0000000104117810 */ /* 0x000fe40007ffe0ff */
[----:B------:R-:W-:Y:S01]  /*04a0*/  LEA.HI.X R35, R7, UR7, R8, 0x2, P0 ;  /* 0x0000000707237c11 */ /* 0x000fe200080f1408 */
[----:B------:R-:W-:Y:S01]  /*04b0*/  IMAD.WIDE R26, R27, 0x4, R10 ;  /* 0x000000041b1a7825 */ /* 0x000fe200078e020a */
[----:B------:R-:W-:Y:S02]  /*04c0*/  IADD3 R7, PT, PT, R0, R31, RZ ;  /* 0x0000001f00077210 */ /* 0x000fe40007ffe0ff */
[----:B------:R-:W-:Y:S01]  /*04d0*/  IADD3 R8, PT, PT, R44, R9, RZ ;  /* 0x000000092c087210 */ /* 0x000fe20007ffe0ff */
[----:B------:R0:W2:Y:S01]  /*04e0*/  LDG.E.CONSTANT R21, desc[UR8][R34.64+-0x4] ;  /* 0xfffffc0822157981 */ /* 0x0000a2000c1e9900 */
[----:B------:R-:W-:-:S02]  /*04f0*/  IADD3 R39, PT, PT, R9, R25, RZ ;  /* 0x0000001909277210 */ /* 0x000fc40007ffe0ff */
[----:B------:R-:W-:Y:S01]  /*0500*/  VIMNMX.RELU R9, PT, PT, R17, UR10, PT ;  /* 0x0000000a11097c48 */ /* 0x000fe2000bfe1100 */
[----:B------:R1:W4:Y:S01]  /*0510*/  LDG.E.CONSTANT R0, desc[UR8][R32.64] ;  /* 0x0000000820007981 */ /* 0x000322000c1e9900 */
[----:B------:R-:W-:Y:S01]  /*0520*/  IADD3 R6, PT, PT, R13, R7, RZ ;  /* 0x000000070d067210 */ /* 0x000fe20007ffe0ff */
[--C-:B---3--:R-:W-:Y:S01]  /*0530*/  IMAD.WIDE R38, R39, 0x4, R18.reuse ;  /* 0x0000000427267825 */ /* 0x108fe200078e0212 */
[----:B------:R-:W-:Y:S01]  /*0540*/  IADD3 R7, PT, PT, R7, R16, RZ ;  /* 0x0000001007077210 */ /* 0x000fe20007ffe0ff */
[----:B------:R3:W5:Y:S02]  /*0550*/  LDG.E.CONSTANT R37, desc[UR8][R26.64] ;  /* 0x000000081a257981 */ /* 0x000764000c1e9900 */
[----:B0-----:R-:W-:Y:S02]  /*0560*/  IMAD.WIDE R34, R8, 0x4, R18 ;  /* 0x0000000408227825 */ /* 0x001fe400078e0212 */
[----:B------:R-:W2:Y:S02]  /*0570*/  LDG.E.CONSTANT R45, desc[UR8][R38.64] ;  /* 0x00000008262d7981 */ /* 0x000ea4000c1e9900 */
[----:B-1----:R-:W-:-:S02]  /*0580*/  IMAD R33, R9, UR11, RZ ;  /* 0x0000000b09217c24 */ /* 0x002fc4000f8e02ff */
[--C-:B------:R-:W-:Y:S01]  /*0590*/  IMAD.WIDE R22, R6, 0x4, R10.reuse ;  /* 0x0000000406167825 */ /* 0x100fe200078e020a */
[----:B------:R0:W2:Y:S01]  /*05a0*/  LDG.E.CONSTANT R34, desc[UR8][R34.64] ;  /* 0x0000000822227981 */ /* 0x0000a2000c1e9900 */
[----:B---3--:R-:W-:Y:S02]  /*05b0*/  VIMNMX.RELU R27, PT, PT, R17, UR4, PT ;  /* 0x00000004111b7c48 */ /* 0x008fe4000bfe1100 */
[----:B------:R-:W-:Y:S01]  /*05c0*/  IMAD.WIDE R40, R7, 0x4, R10 ;  /* 0x0000000407287825 */ /* 0x000fe200078e020a */
[----:B------:R-:W-:Y:S01]  /*05d0*/  IADD3 R26, P0, PT, R33, R28, RZ ;  /* 0x0000001c211a7210 */ /* 0x000fe20007f1e0ff */
[----:B------:R1:W5:Y:S01]  /*05e0*/  LDG.E.CONSTANT R36, desc[UR8][R22.64] ;  /* 0x0000000816247981 */ /* 0x000362000c1e9900 */
[----:B------:R-:W-:Y:S01]  /*05f0*/  IADD3 R9, PT, PT, R44, R33, RZ ;  /* 0x000000212c097210 */ /* 0x000fe20007ffe0ff */
[----:B------:R-:W-:Y:S01]  /*0600*/  IMAD R24, R27, UR11, R27 ;  /* 0x0000000b1b187c24 */ /* 0x000fe2000f8e021b */
[----:B------:R-:W-:Y:S01]  /*0610*/  IADD3 R43, PT, PT, R33, R25, RZ ;  /* 0x00000019212b7210 */ /* 0x000fe20007ffe0ff */
[----:B------:R3:W4:Y:S03]  /*0620*/  LDG.E.CONSTANT R29, desc[UR8][R40.64] ;  /* 0x00000008281d7981 */ /* 0x000726000c1e9900 */
[----:B0-----:R-:W-:-:S02]  /*0630*/  IADD3 R35, PT, PT, R13, R24, RZ ;  /* 0x000000180d237210 */ /* 0x001fc40007ffe0ff */
[----:B-1----:R-:W-:Y:S02]  /*0640*/  LEA.HI.X.SX32 R23, R33, RZ, 0x1, P0 ;  /* 0x000000ff21177211 */ /* 0x002fe400000f0eff */
[C---:B------:R-:W-:Y:S01]  /*0650*/  LEA R22, P0, R26.reuse, UR6, 0x2 ;  /* 0x000000061a167c11 */ /* 0x040fe2000f8010ff */
[----:B------:R-:W-:Y:S01]  /*0660*/  IMAD.WIDE R32, R9, 0x4, R18 ;  /* 0x0000000409207825 */ /* 0x000fe200078e0212 */
[----:B---3--:R-:W0:Y:S02]  /*0670*/  LDC.64 R40, c[0x0][0x3f0] ;  /* 0x0000fc00ff287b82 */ /* 0x008e240000000a00 */
[----:B------:R-:W-:Y:S01]  /*0680*/  LEA.HI.X R23, R26, UR7, R23, 0x2, P0 ;  /* 0x000000071a177c11 */ /* 0x000fe200080f1417 */
[----:B------:R-:W-:Y:S01]  /*0690*/  IMAD.WIDE R18, R43, 0x4, R18 ;  /* 0x000000042b127825 */ /* 0x000fe200078e0212 */
[----:B------:R-:W-:Y:S01]  /*06a0*/  IADD3 R43, PT, PT, R16, R24, RZ ;  /* 0x00000018102b7210 */ /* 0x000fe20007ffe0ff */
[----:B------:R-:W3:Y:S01]  /*06b0*/  LDG.E.CONSTANT R13, desc[UR8][R32.64] ;  /* 0x00000008200d7981 */ /* 0x000ee2000c1e9900 */
[----:B------:R-:W-:Y:S01]  /*06c0*/  ISETP.GE.AND P1, PT, R3, UR5, PT ;  /* 0x0000000503007c0c */ /* 0x000fe2000bf26270 */
[--C-:B------:R-:W-:Y:S01]  /*06d0*/  IMAD.WIDE R38, R35, 0x4, R10.reuse ;  /* 0x0000000423267825 */ /* 0x100fe200078e020a */
[----:B------:R-:W-:Y:S01]  /*06e0*/  ISETP.GT.AND P0, PT, R3, RZ, PT ;  /* 0x000000ff0300720c */ /* 0x000fe20003f04270 */
[----:B------:R-:W3:Y:S01]  /*06f0*/  LDG.E.CONSTANT R22, desc[UR8][R22.64+-0x4] ;  /* 0xfffffc0816167981 */ /* 0x000ee2000c1e9900 */
[----:B------:R-:W1:Y:S01]  /*0700*/  LDCU UR5, c[0x0][0x40c] ;  /* 0x00008180ff0577ac */ /* 0x000e620008000800 */
[----:B------:R-:W-:-:S02]  /*0710*/  IMAD.WIDE R42, R43, 0x4, R10 ;  /* 0x000000042b2a7825 */ /* 0x000fc400078e020a */
[----:B------:R2:W3:Y:S01]  /*0720*/  LDG.E.CONSTANT R26, desc[UR8][R18.64] ;  /* 0x00000008121a7981 */ /* 0x0004e2000c1e9900 */
[----:B------:R-:W1:Y:S01]  /*0730*/  S2UR UR6, SR_CgaCtaId ;  /* 0x00000000000679c3 */ /* 0x000e620000008800 */
[----:B------:R-:W3:Y:S02]  /*0740*/  LDCU UR7, c[0x0][0x424] ;  /* 0x00008480ff0777ac */ /* 0x000ee40008000800 */
[----:B------:R-:W3:Y:S04]  /*0750*/  LDG.E.CONSTANT R39, desc[UR8][R38.64] ;  /* 0x0000000826277981 */ /* 0x000ee8000c1e9900 */
[----:B------:R-:W3:Y:S01]  /*0760*/  LDG.E.CONSTANT R42, desc[UR8][R42.64] ;  /* 0x000000082a2a7981 */ /* 0x000ee2000c1e9900 */
[----:B------:R-:W-:-:S05]  /*0770*/  IADD3 R10, PT, PT, R31, R44, RZ ;  /* 0x0000002c1f0a7210 */ /* 0x000fca0007ffe0ff */
[----:B0-----:R-:W-:-:S06]  /*0780*/  IMAD.WIDE R40, R10, 0x4, R40 ;  /* 0x000000040a287825 */ /* 0x001fcc00078e0228 */
[----:B------:R-:W3:Y:S01]  /*0790*/  LDG.E.CONSTANT R40, desc[UR8][R40.64] ;  /* 0x0000000828287981 */ /* 0x000ee2000c1e9900 */
[C---:B------:R-:W-:Y:S02]  /*07a0*/  ISETP.GT.AND P3, PT, R4.reuse, RZ, !P1 ;  /* 0x000000ff0400720c */ /* 0x040fe40004f64270 */
[C---:B------:R-:W-:Y:S02]  /*07b0*/  ISETP.GT.AND P2, PT, R4.reuse, RZ, P0 ;  /* 0x000000ff0400720c */ /* 0x040fe40000744270 */
[C---:B------:R-:W-:Y:S02]  /*07c0*/  ISETP.LT.AND P0, PT, R4.reuse, UR4, P0 ;  /* 0x0000000404007c0c */ /* 0x040fe40008701270 */
[----:B------:R-:W-:Y:S01]  /*07d0*/  ISETP.LT.AND P1, PT, R4, UR4, !P1 ;  /* 0x0000000404007c0c */ /* 0x000fe2000cf21270 */
[----:B------:R-:W-:Y:S02]  /*07e0*/  UMOV UR4, 0x400 ;  /* 0x0000040000047882 */ /* 0x000fe40000000000 */
[----:B-1----:R-:W-:Y:S01]  /*07f0*/  ULEA UR4, UR6, UR4, 0x18 ;  /* 0x0000000406047291 */ /* 0x002fe2000f8ec0ff */
[C---:B--2---:R-:W-:Y:S01]  /*0800*/  FADD R24, -R34.reuse, R45 ;  /* 0x0000002d22187221 */ /* 0x044fe20000000100 */
[----:B------:R-:W-:-:S03]  /*0810*/  FADD R18, R34, -R21 ;  /* 0x8000001522127221 */ /* 0x000fc60000000000 */
[-C--:B------:R-:W-:Y:S01]  /*0820*/  FMUL R19, R24, R5.reuse ;  /* 0x0000000518137220 */ /* 0x080fe20000400000 */
[----:B-----5:R-:W-:Y:S01]  /*0830*/  FADD R16, -R36, R37 ;  /* 0x0000002524107221 */ /* 0x020fe20000000100 */
[----:B----4-:R-:W-:Y:S01]  /*0840*/  FADD R0, -R29, R0 ;  /* 0x000000001d007221 */ /* 0x010fe20000000100 */
[----:B------:R-:W-:-:S03]  /*0850*/  FMUL R11, R18, R5 ;  /* 0x00000005120b7220 */ /* 0x000fc60000400000 */
[-C--:B------:R-:W-:Y:S01]  /*0860*/  FFMA R19, R0, R5.reuse, R19 ;  /* 0x0000000500137223 */ /* 0x080fe20000000013 */
[----:B------:R-:W-:Y:S01]  /*0870*/  FSEL R0, RZ, 1, !P3 ;  /* 0x3f800000ff007808 */ /* 0x000fe20005800000 */
[----:B------:R-:W-:Y:S02]  /*0880*/  FFMA R16, R16, R5, R11 ;  /* 0x0000000510107223 */ /* 0x000fe4000000000b */
[----:B------:R-:W-:Y:S01]  /*0890*/  FMUL R23, R19, 0.5 ;  /* 0x3f00000013177820 */ /* 0x000fe20000400000 */
[----:B------:R-:W-:Y:S01]  /*08a0*/  FSEL R11, RZ, 1, !P2 ;  /* 0x3f800000ff0b7808 */ /* 0x000fe20005000000 */
[----:B------:R-:W-:Y:S02]  /*08b0*/  FMUL R24, R16, 0.5 ;  /* 0x3f00000010187820 */ /* 0x000fe40000400000 */
[----:B------:R-:W-:Y:S01]  /*08c0*/  FMUL R0, R0, R23 ;  /* 0x0000001700007220 */ /* 0x000fe20000400000 */
[----:B---3--:R-:W-:Y:S01]  /*08d0*/  FADD R22, R13, -R22 ;  /* 0x800000160d167221 */ /* 0x008fe20000000000 */
[----:B------:R-:W-:Y:S01]  /*08e0*/  FMUL R11, R11, R24 ;  /* 0x000000180b0b7220 */ /* 0x000fe20000400000 */
[----:B------:R-:W-:-:S02]  /*08f0*/  FADD R26, -R13, R26 ;  /* 0x0000001a0d1a7221 */ /* 0x000fc40000000100 */
[-C--:B------:R-:W-:Y:S01]  /*0900*/  FMUL R19, R22, R5.reuse ;  /* 0x0000000516137220 */ /* 0x080fe20000400000 */
[----:B------:R-:W-:Y:S01]  /*0910*/  FMUL R0, R0, R0 ;  /* 0x0000000000007220 */ /* 0x000fe20000400000 */
[----:B------:R-:W-:Y:S01]  /*0920*/  FADD R16, R36, -R39 ;  /* 0x8000002724107221 */ /* 0x000fe20000000000 */
[-C--:B------:R-:W-:Y:S01]  /*0930*/  FMUL R21, R26, R5.reuse ;  /* 0x000000051a157220 */ /* 0x080fe20000400000 */
[----:B------:R-:W-:Y:S01]  /*0940*/  FADD R30, R34, -R13 ;  /* 0x8000000d221e7221 */ /* 0x000fe20000000000 */
[----:B------:R-:W-:Y:S01]  /*0950*/  FADD R42, R29, -R42 ;  /* 0x8000002a1d2a7221 */ /* 0x000fe20000000000 */
[----:B------:R-:W-:Y:S01]  /*0960*/  FFMA R19, R16, R5, R19 ;  /* 0x0000000510137223 */ /* 0x000fe20000000013 */
[----:B------:R-:W-:Y:S01]  /*0970*/  FFMA R11, R11, R11, R0 ;  /* 0x0000000b0b0b7223 */ /* 0x000fe20000000000 */
[----:B------:R-:W-:Y:S01]  /*0980*/  FSEL R0, RZ, 1, !P0 ;  /* 0x3f800000ff007808 */ /* 0x000fe20004000000 */
[-C--:B------:R-:W-:Y:S01]  /*0990*/  FFMA R42, R42, R5.reuse, R21 ;  /* 0x000000052a2a7223 */ /* 0x080fe20000000015 */
[----:B------:R-:W-:Y:S01]  /*09a0*/  FMUL R16, R30, R5 ;  /* 0x000000051e107220 */ /* 0x000fe20000400000 */
[----:B------:R-:W-:Y:S01]  /*09b0*/  FMUL R21, R19, 0.5 ;  /* 0x3f00000013157820 */ /* 0x000fe20000400000 */
[----:B------:R-:W-:Y:S01]  /*09c0*/  FADD R32, -R36, R29 ;  /* 0x0000001d24207221 */ /* 0x000fe20000000100 */
[----:B------:R-:W-:Y:S01]  /*09d0*/  FSEL R22, RZ, 1, !P1 ;  /* 0x3f800000ff167808 */ /* 0x000fe20004800000 */
[----:B------:R-:W-:Y:S01]  /*09e0*/  FMUL R33, R16, R16 ;  /* 0x0000001010217220 */ /* 0x000fe20000400000 */
[----:B------:R-:W-:Y:S01]  /*09f0*/  FMUL R0, R0, R21 ;  /* 0x0000001500007220 */ /* 0x000fe20000400000 */
[----:B------:R-:W-:Y:S01]  /*0a00*/  FMUL R19, R42, 0.5 ;  /* 0x3f0000002a137820 */ /* 0x000fe20000400000 */
[----:B------:R-:W-:-:S02]  /*0a10*/  FMUL R18, R32, R5 ;  /* 0x0000000520127220 */ /* 0x000fc40000400000 */
[----:B------:R-:W-:Y:S01]  /*0a20*/  FFMA R11, R0, R0, R11 ;  /* 0x00000000000b7223 */ /* 0x000fe2000000000b */
[----:B------:R-:W-:Y:S01]  /*0a30*/  FMUL R22, R22, R19 ;  /* 0x0000001316167220 */ /* 0x000fe20000400000 */
[----:B------:R-:W-:-:S03]  /*0a40*/  FFMA R33, R18, R18, R33 ;  /* 0x0000001212217223 */ /* 0x000fc60000000021 */
[----:B------:R-:W-:Y:S01]  /*0a50*/  FFMA R11, R22, R22, R11 ;  /* 0x00000016160b7223 */ /* 0x000fe2000000000b */
[----:B------:R-:W-:-:S04]  /*0a60*/  FFMA R0, R18, R16, R33 ;  /* 0x0000001012007223 */ /* 0x000fc80000000021 */
[----:B------:R-:W-:-:S04]  /*0a70*/  FFMA R0, R11, 0.25, R0 ;  /* 0x3e8000000b007823 */ /* 0x000fc80000000000 */
[----:B------:R-:W-:-:S05]  /*0a80*/  FADD R0, R0, UR5 ;  /* 0x0000000500007e21 */ /* 0x000fca0008000000 */
[----:B------:R-:W-:-:S13]  /*0a90*/  FSETP.GEU.AND P0, PT, |R0|, 1.175494350822287508e-38, PT ;  /* 0x008000000000780b */ /* 0x000fda0003f0e200 */
[----:B------:R-:W-:-:S04]  /*0aa0*/  @!P0 FMUL R0, R0, 16777216 ;  /* 0x4b80000000008820 */ /* 0x000fc80000400000 */
[----:B------:R-:W0:Y:S02]  /*0ab0*/  MUFU.LG2 R11, R0 ;  /* 0x00000000000b7308 */ /* 0x000e240000000c00 */
[----:B0-----:R-:W-:-:S04]  /*0ac0*/  @!P0 FADD R11, R11, -24 ;  /* 0xc1c000000b0b8421 */ /* 0x001fc80000000000 */
[----:B------:R-:W-:-:S05]  /*0ad0*/  FMUL R2, R11, R2 ;  /* 0x000000020b027220 */ /* 0x000fca0000400000 */
[----:B------:R-:W-:-:S13]  /*0ae0*/  FSETP.GEU.AND P1, PT, R2, -126, PT ;  /* 0xc2fc00000200780b */ /* 0x000fda0003f2e000 */
[----:B------:R-:W-:-:S04]  /*0af0*/  @!P1 FMUL R2, R2, 0.5 ;  /* 0x3f00000002029820 */ /* 0x000fc80000400000 */
[----:B------:R-:W0:Y:S01]  /*0b00*/  MUFU.EX2 R11, R2 ;  /* 0x00000002000b7308 */ /* 0x000e220000000800 */
[----:B------:R-:W1:Y:S01]  /*0b10*/  LDCU UR5, c[0x0][0x360] ;  /* 0x00006c00ff0577ac */ /* 0x000e620008000800 */
[----:B------:R-:W-:Y:S01]  /*0b20*/  LEA R33, R20, UR4, 0x6 ;  /* 0x0000000414217c11 */ /* 0x000fe2000f8e30ff */
[----:B------:R-:W-:-:S03]  /*0b30*/  FMUL R40, R40, 0.5 ;  /* 0x3f00000028287820 */ /* 0x000fc60000400000 */
[----:B------:R-:W-:Y:S01]  /*0b40*/  LEA R22, R12, R33, 0x2 ;  /* 0x000000210c167211 */ /* 0x000fe200078e10ff */
[----:B0-----:R-:W-:-:S04]  /*0b50*/  @!P1 FMUL R11, R11, R11 ;  /* 0x0000000b0b0b9220 */ /* 0x001fc80000400000 */
[----:B------:R-:W-:Y:S01]  /*0b60*/  FMUL R11, R40, R11 ;  /* 0x0000000b280b7220 */ /* 0x000fe20000400000 */
[----:B-1----:R-:W-:-:S04]  /*0b70*/  UIADD3 UR5, UPT, UPT, UR5, -UR7, URZ ;  /* 0x8000000705057290 */ /* 0x002fc8000fffe0ff */
[----:B------:R0:W-:Y:S01]  /*0b80*/  STS [R22], R11 ;  /* 0x0000000b16007388 */ /* 0x0001e20000000800 */
[----:B------:R-:W-:Y:S01]  /*0b90*/  BAR.SYNC.DEFER_BLOCKING 0x0 ;  /* 0x0000000000007b1d */ /* 0x000fe20000010000 */
[----:B------:R-:W-:-:S04]  /*0ba0*/  ISETP.GE.U32.AND P0, PT, R12, UR5, PT ;  /* 0x000000050c007c0c */ /* 0x000fc8000bf06070 */
[----:B------:R-:W-:-:S13]  /*0bb0*/  ISETP.LT.U32.OR P0, PT, R12, UR7, P0 ;  /* 0x000000070c007c0c */ /* 0x000fda0008701470 */
[----:B0-----:R-:W-:Y:S05]  /*0bc0*/  @P0 EXIT ;  /* 0x000000000000094d */ /* 0x001fea0003800000 */
[----:B------:R-:W0:Y:S02]  /*0bd0*/  LDCU UR4, c[0x0][0x364] ;  /* 0x00006c80ff0477ac */ /* 0x000e240008000800 */
[----:B0-----:R-:W-:-:S06]  /*0be0*/  UIADD3 UR4, UPT, UPT, UR4, -UR7, URZ ;  /* 0x8000000704047290 */ /* 0x001fcc000fffe0ff */
[----:B------:R-:W-:-:S04]  /*0bf0*/  ISETP.GE.U32.AND P0, PT, R20, UR4, PT ;  /* 0x0000000414007c0c */ /* 0x000fc8000bf06070 */
[----:B------:R-:W-:-:S13]  /*0c00*/  ISETP.LT.U32.OR P0, PT, R20, UR7, P0 ;  /* 0x0000000714007c0c */ /* 0x000fda0008701470 */
[----:B------:R-:W-:Y:S05]  /*0c10*/  @P0 EXIT ;  /* 0x000000000000094d */ /* 0x000fea0003800000 */
[----:B------:R-:W0:Y:S01]  /*0c20*/  LDCU UR4, c[0x0][0x428] ;  /* 0x00008500ff0477ac */ /* 0x000e220008000800 */
[----:B------:R-:W-:-:S04]  /*0c30*/  IADD3 R0, PT, PT, R3, R4, RZ ;  /* 0x0000000403007210 */ /* 0x000fc80007ffe0ff */
[----:B------:R-:W-:-:S04]  /*0c40*/  LEA.HI R2, R0, R0, RZ, 0x1 ;  /* 0x0000000000027211 */ /* 0x000fc800078f08ff */
[----:B------:R-:W-:-:S04]  /*0c50*/  LOP3.LUT R11, R2, 0xfffffffe, RZ, 0xc0, !PT ;  /* 0xfffffffe020b7812 */ /* 0x000fc800078ec0ff */
[----:B------:R-:W-:-:S04]  /*0c60*/  IADD3 R11, PT, PT, R0, -R11, RZ ;  /* 0x8000000b000b7210 */ /* 0x000fc80007ffe0ff */
[----:B0-----:R-:W-:-:S13]  /*0c70*/  ISETP.NE.AND P0, PT, R11, UR4, PT ;  /* 0x000000040b007c0c */ /* 0x001fda000bf05270 */
[----:B------:R-:W-:Y:S05]  /*0c80*/  @P0 EXIT ;  /* 0x000000000000094d */ /* 0x000fea0003800000 */
[----:B------:R-:W0:Y:S08]  /*0c90*/  LDC.64 R40, c[0x0][0x3b0] ;  /* 0x0000ec00ff287b82 */ /* 0x000e300000000a00 */
[----:B------:R-:W1:Y:S08]  /*0ca0*/  LDC.64 R38, c[0x0][0x3e0] ;  /* 0x0000f800ff267b82 */ /* 0x000e700000000a00 */
[----:B------:R-:W2:Y:S01]  /*0cb0*/  LDC R35, c[0x0][0x414] ;  /* 0x00010500ff237b82 */ /* 0x000ea20000000800 */
[----:B0-----:R-:W-:-:S05]  /*0cc0*/  IMAD.WIDE R40, R10, 0x4, R40 ;  /* 0x000000040a287825 */ /* 0x001fca00078e0228 */
[----:B------:R0:W5:Y:S01]  /*0cd0*/  LDG.E.CONSTANT R26, desc[UR8][R40.64] ;  /* 0x00000008281a7981 */ /* 0x000162000c1e9900 */
[----:B-1----:R-:W-:-:S05]  /*0ce0*/  IMAD.WIDE R38, R10, 0x4, R38 ;  /* 0x000000040a267825 */ /* 0x002fca00078e0226 */
[----:B------:R0:W5:Y:S01]  /*0cf0*/  LDG.E.CONSTANT R11, desc[UR8][R38.64] ;  /* 0x00000008260b7981 */ /* 0x000162000c1e9900 */
[----:B--2---:R-:W-:-:S04]  /*0d00*/  IADD3 R0, PT, PT, R35, 0x1800000, RZ ;  /* 0x0180000023007810 */ /* 0x004fc80007ffe0ff */
[----:B------:R-:W-:-:S04]  /*0d10*/  LOP3.LUT R0, R0, 0x7f800000, RZ, 0xc0, !PT ;  /* 0x7f80000000007812 */ /* 0x000fc800078ec0ff */
[----:B------:R-:W-:-:S13]  /*0d20*/  ISETP.GT.U32.AND P0, PT, R0, 0x1ffffff, PT ;  /* 0x01ffffff0000780c */ /* 0x000fda0003f04070 */
[----:B0-----:R-:W-:Y:S05]  /*0d30*/  @P0 BRA `(.L_x_116) ;  /* 0x0000000000180947 */ /* 0x001fea0003800000 */
[----:B------:R-:W0:Y:S01]  /*0d40*/  LDCU UR4, c[0x0][0x414] ;  /* 0x00008280ff0477ac */ /* 0x000e220008000800 */
[----:B------:R-:W-:Y:S02]  /*0d50*/  MOV R2, 0xd80 ;  /* 0x00000d8000027802 */ /* 0x000fe40000000f00 */
[----:B0-----:R-:W-:-:S07]  /*0d60*/  MOV R0, UR4 ;  /* 0x0000000400007c02 */ /* 0x001fce0008000f00 */
[----:B-----5:R-:W-:Y:S05]  /*0d70*/  CALL.REL.NOINC `($__internal_3_$__cuda_sm20_rcp_rn_f32_slowpath) ;  /* 0x0000003000407944 */ /* 0x020fea0003c00000 */
[----:B------:R-:W-:Y:S01]  /*0d80*/  MOV R20, R51 ;  /* 0x0000003300147202 */ /* 0x000fe20000000f00 */
[----:B------:R-:W-:Y:S06]  /*0d90*/  BRA `(.L_x_117) ;  /* 0x0000000000107947 */ /* 0x000fec0003800000 */
.L_x_116:
[----:B------:R-:W0:Y:S02]  /*0da0*/  MUFU.RCP R20, R35 ;  /* 0x0000002300147308 */ /* 0x000e240000001000 */
[----:B0-----:R-:W-:-:S04]  /*0db0*/  FFMA R0, R20, R35, -1 ;  /* 0xbf80000014007423 */ /* 0x001fc80000000023 */
[----:B------:R-:W-:-:S04]  /*0dc0*/  FADD.FTZ R33, -R0, -RZ ;  /* 0x800000ff00217221 */ /* 0x000fc80000010100 */
[----:B------:R-:W-:-:S07]  /*0dd0*/  FFMA R20, R20, R33, R20 ;  /* 0x0000002114147223 */ /* 0x000fce0000000014 */
.L_x_117:
[----:B------:R-:W0:Y:S02]  /*0de0*/  LDC.64 R38, c[0x0][0x3e8] ;  /* 0x0000fa00ff267b82 */ /* 0x000e240000000a00 */
[----:B0-----:R-:W-:-:S05]  /*0df0*/  IMAD.WIDE R38, R10, 0x4, R38 ;  /* 0x000000040a267825 */ /* 0x001fca00078e0226 */
[----:B------:R-:W2:Y:S01]  /*0e00*/  LDG.E.CONSTANT R12, desc[UR8][R38.64] ;  /* 0x00000008260c7981 */ /* 0x000ea2000c1e9900 */
[----:B------:R-:W-:Y:S01]  /*0e10*/  BSSY.RECONVERGENT B0, `(.L_x_118) ;  /* 0x0000016000007945 */ /* 0x000fe20003800200 */
[----:B--2--5:R-:W-:-:S05]  /*0e20*/  FFMA R0, R11, 0.91699999570846557617, R12 ;  /* 0x3f6ac0830b007823 */ /* 0x024fca000000000c */
        /* <DEDUP_REMOVED lines=12> */
[----:B------:R-:W-:-:S07]  /*0ef0*/  MOV R2, 0xf10 ;  /* 0x00000f1000027802 */ /* 0x000fce0000000f00 */
[----:B------:R-:W-:Y:S05]  /*0f00*/  CALL.REL.NOINC `($__internal_3_$__cuda_sm20_rcp_rn_f32_slowpath) ;  /* 0x0000002c00dc7944 */ /* 0x000fea0003c00000 */
[----:B------:R-:W-:Y:S01]  /*0f10*/  MOV R57, R51 ;  /* 0x0000003300397202 */ /* 0x000fe20000000f00 */
[----:B------:R-:W-:Y:S06]  /*0f20*/  BRA `(.L_x_120) ;  /* 0x0000000000107947 */ /* 0x000fec0003800000 */
.L_x_119:
[----:B------:R-:W0:Y:S02]  /*0f30*/  MUFU.RCP R57, R0 ;  /* 0x0000000000397308 */ /* 0x000e240000001000 */
[----:B0-----:R-:W-:-:S04]  /*0f40*/  FFMA R2, R0, R57, -1 ;  /* 0xbf80000000027423 */ /* 0x001fc80000000039 */
[----:B------:R-:W-:-:S04]  /*0f50*/  FADD.FTZ R2, -R2, -RZ ;  /* 0x800000ff02027221 */ /* 0x000fc80000010100 */
[----:B------:R-:W-:-:S07]  /*0f60*/  FFMA R57, R57, R2, R57 ;  /* 0x0000000239397223 */ /* 0x000fce0000000039 */
.L_x_120:
[----:B------:R-:W-:Y:S05]  /*0f70*/  BSYNC.RECONVERGENT B0 ;  /* 0x0000000000007941 */ /* 0x000fea0003800200 */
.L_x_118:
[----:B------:R-:W0:Y:S01]  /*0f80*/  LDCU UR12, c[0x0][0x41c] ;  /* 0x00008380ff0c77ac */ /* 0x000e220008000800 */
[----:B------:R-:W1:Y:S01]  /*0f90*/  LDC.64 R38, c[0x0][0x3e0] ;  /* 0x0000f800ff267b82 */ /* 0x000e620000000a00 */
[C---:B------:R-:W-:Y:S01]  /*0fa0*/  IADD3 R48, P0, PT, R31.reuse, R28, RZ ;  /* 0x0000001c1f307210 */ /* 0x040fe20007f1e0ff */
[----:B------:R2:W3:Y:S01]  /*0fb0*/  LDS R58, [R22] ;  /* 0x00000000163a7984 */ /* 0x0004e20000000800 */
[----:B------:R-:W4:Y:S01]  /*0fc0*/  LDCU.64 UR4, c[0x0][0x3e0] ;  /* 0x00007c00ff0477ac */ /* 0x000f220008000a00 */
[C---:B------:R-:W-:Y:S02]  /*0fd0*/  IADD3 R43, PT, PT, R31.reuse, R25, RZ ;  /* 0x000000191f2b7210 */ /* 0x040fe40007ffe0ff */
[----:B------:R-:W-:Y:S02]  /*0fe0*/  LEA.HI.X.SX32 R45, R31, RZ, 0x1, P0 ;  /* 0x000000ff1f2d7211 */ /* 0x000fe400000f0eff */
[----:B------:R-:W-:Y:S02]  /*0ff0*/  ISETP.GE.AND P1, PT, R3, 0x1, PT ;  /* 0x000000010300780c */ /* 0x000fe40003f26270 */
[----:B------:R-:W-:-:S02]  /*1000*/  SHF.L.U64.HI R45, R48, 0x2, R45 ;  /* 0x00000002302d7819 */ /* 0x000fc4000001022d */
[----:B------:R-:W-:Y:S02]  /*1010*/  SHF.L.U32 R48, R48, 0x2, RZ ;  /* 0x0000000230307819 */ /* 0x000fe400000006ff */
[----:B0-----:R-:W-:Y:S01]  /*1020*/  ISETP.GE.AND P5, PT, R15, UR12, PT ;  /* 0x0000000c0f007c0c */ /* 0x001fe2000bfa6270 */
[----:B------:R-:W-:-:S03]  /*1030*/  IMAD R37, R14, UR12, RZ ;  /* 0x0000000c0e257c24 */ /* 0x000fc6000f8e02ff */
[----:B------:R-:W-:Y:S01]  /*1040*/  ISETP.LT.OR P2, PT, R3, RZ, P5 ;  /* 0x000000ff0300720c */ /* 0x000fe20002f41670 */
[----:B-1----:R-:W-:Y:S01]  /*1050*/  IMAD.WIDE R40, R43, 0x4, R38 ;  /* 0x000000042b287825 */ /* 0x002fe200078e0226 */
[----:B------:R-:W-:Y:S02]  /*1060*/  ISETP.GE.AND P4, PT, R4, 0x1, PT ;  /* 0x000000010400780c */ /* 0x000fe40003f86270 */
[----:B----4-:R-:W-:Y:S02]  /*1070*/  IADD3 R66, P0, PT, R48, UR4, RZ ;  /* 0x0000000430427c10 */ /* 0x010fe4000ff1e0ff */
[----:B------:R-:W-:-:S07]  /*1080*/  IADD3 R49, PT, PT, R44, R37, RZ ;  /* 0x000000252c317210 */ /* 0x000fce0007ffe0ff */
[----:B------:R-:W4:Y:S01]  /*1090*/  @!P2 LDG.E.CONSTANT R52, desc[UR8][R40.64] ;  /* 0x000000082834a981 */ /* 0x000f22000c1e9900 */
[----:B------:R-:W-:Y:S01]  /*10a0*/  IADD3.X R67, PT, PT, R45, UR5, RZ, P0, !PT ;  /* 0x000000052d437c10 */ /* 0x000fe200087fe4ff */
[----:B------:R-:W-:-:S04]  /*10b0*/  IMAD.WIDE R50, R49, 0x4, R38 ;  /* 0x0000000431327825 */ /* 0x000fc800078e0226 */
[----:B------:R-:W2:Y:S04]  /*10c0*/  @P1 LDG.E.CONSTANT R2, desc[UR8][R66.64+-0x4] ;  /* 0xfffffc0842021981 */ /* 0x000ea8000c1e9900 */
[----:B------:R-:W3:Y:S01]  /*10d0*/  @P4 LDG.E.CONSTANT R42, desc[UR8][R50.64] ;  /* 0x00000008322a4981 */ /* 0x000ee2000c1e9900 */
[----:B------:R-:W-:Y:S02]  /*10e0*/  @!P2 MOV R0, 0x3f800000 ;  /* 0x3f8000000000a802 */ /* 0x000fe40000000f00 */
[----:B------:R-:W-:Y:S01]  /*10f0*/  @P1 MOV R35, 0x3f800000 ;  /* 0x3f80000000231802 */ /* 0x000fe20000000f00 */
[----:B------:R-:W-:Y:S01]  /*1100*/  HFMA2 R46, -RZ, RZ, 0, 0 ;  /* 0x00000000ff2e7431 */ /* 0x000fe200000001ff */
[----:B------:R-:W-:Y:S01]  /*1110*/  @!P2 LOP3.LUT R0, R0, 0x80000000, R29, 0xb8, !PT ;  /* 0x800000000000a812 */ /* 0x000fe200078eb81d */
[----:B------:R0:W5:Y:S01]  /*1120*/  LDG.E.CONSTANT R14, desc[UR8][R50.64] ;  /* 0x00000008320e7981 */ /* 0x000162000c1e9900 */
[----:B------:R-:W-:Y:S01]  /*1130*/  @P4 MOV R47, 0x3f800000 ;  /* 0x3f800000002f4802 */ /* 0x000fe20000000f00 */
[----:B------:R-:W-:Y:S01]  /*1140*/  BSSY.RECONVERGENT B0, `(.L_x_121) ;  /* 0x0000025000007945 */ /* 0x000fe20003800200 */
[----:B------:R-:W-:Y:S01]  /*1150*/  ISETP.GE.AND P0, PT, R3, RZ, PT ;  /* 0x000000ff0300720c */ /* 0x000fe20003f06270 */
[----:B------:R-:W-:Y:S01]  /*1160*/  @!P2 FMUL R0, R0, 0.5 ;  /* 0x3f0000000000a820 */ /* 0x000fe20000400000 */
[----:B------:R-:W-:Y:S01]  /*1170*/  HFMA2 R60, -RZ, RZ, 0, 0 ;  /* 0x00000000ff3c7431 */ /* 0x000fe200000001ff */
[----:B------:R-:W-:-:S02]  /*1180*/  ISETP.GE.AND P3, PT, R4, RZ, PT ;  /* 0x000000ff0400720c */ /* 0x000fc40003f66270 */
[----:B------:R-:W-:Y:S01]  /*1190*/  MOV R56, RZ ;  /* 0x000000ff00387202 */ /* 0x000fe20000000f00 */
[C-C-:B----4-:R-:W-:Y:S01]  /*11a0*/  @!P2 FADD R31, -R11.reuse, R52.reuse ;  /* 0x000000340b1fa221 */ /* 0x150fe20000000100 */
[----:B------:R-:W-:-:S03]  /*11b0*/  @!P2 FADD R52, R11, R52 ;  /* 0x000000340b34a221 */ /* 0x000fc60000000000 */
[----:B------:R-:W-:Y:S01]  /*11c0*/  @!P2 FMUL R33, R31, R0 ;  /* 0x000000001f21a220 */ /* 0x000fe20000400000 */
[----:B------:R-:W-:Y:S02]  /*11d0*/  @P1 LOP3.LUT R0, R35, 0x80000000, R36, 0xb8, !PT ;  /* 0x8000000023001812 */ /* 0x000fe400078eb824 */
[----:B------:R-:W-:Y:S01]  /*11e0*/  @P4 LOP3.LUT R35, R47, 0x80000000, R34, 0xb8, !PT ;  /* 0x800000002f234812 */ /* 0x000fe200078eb822 */
[----:B------:R-:W-:Y:S02]  /*11f0*/  @!P2 FFMA R46, R52, 0.5, -R33 ;  /* 0x3f000000342ea823 */ /* 0x000fe40000000821 */
[----:B------:R-:W-:Y:S01]  /*1200*/  @P1 FMUL R31, R0, 0.5 ;  /* 0x3f000000001f1820 */ /* 0x000fe20000400000 */
[----:B--2---:R-:W-:Y:S01]  /*1210*/  @P1 FADD R0, R11, -R2 ;  /* 0x800000020b001221 */ /* 0x004fe20000000000 */
[----:B------:R-:W-:Y:S01]  /*1220*/  @P4 FMUL R52, R35, 0.5 ;  /* 0x3f00000023344820 */ /* 0x000fe20000400000 */
[C-C-:B---3--:R-:W-:Y:S01]  /*1230*/  @P4 FADD R33, -R11.reuse, R42.reuse ;  /* 0x0000002a0b214221 */ /* 0x148fe20000000100 */
[C---:B------:R-:W-:Y:S01]  /*1240*/  @P4 FADD R42, R11.reuse, R42 ;  /* 0x0000002a0b2a4221 */ /* 0x040fe20000000000 */
[----:B0-----:R-:W-:Y:S01]  /*1250*/  @P1 FMUL R50, R0, R31 ;  /* 0x0000001f00321220 */ /* 0x001fe20000400000 */
[----:B------:R-:W-:Y:S01]  /*1260*/  @P1 FADD R31, R11, R2 ;  /* 0x000000020b1f1221 */ /* 0x000fe20000000000 */
[----:B------:R-:W-:-:S02]  /*1270*/  HFMA2 R2, -RZ, RZ, 0, 0 ;  /* 0x00000000ff027431 */ /* 0x000fc400000001ff */
[----:B------:R-:W-:Y:S01]  /*1280*/  @P4 FMUL R33, R33, R52 ;  /* 0x0000003421214220 */ /* 0x000fe20000400000 */
[----:B------:R-:W-:Y:S01]  /*1290*/  MOV R0, RZ ;  /* 0x000000ff00007202 */ /* 0x000fe20000000f00 */
[----:B------:R-:W-:Y:S01]  /*12a0*/  @P1 FFMA R0, R31, 0.5, -R50 ;  /* 0x3f0000001f001823 */ /* 0x000fe20000000832 */
[----:B------:R-:W-:Y:S02]  /*12b0*/  HFMA2 R50, -RZ, RZ, 0, 0 ;  /* 0x00000000ff327431 */ /* 0x000fe400000001ff */
[----:B------:R-:W-:Y:S01]  /*12c0*/  @P4 FFMA R2, R42, 0.5, -R33 ;  /* 0x3f0000002a024823 */ /* 0x000fe20000000821 */
[----:B------:R-:W-:Y:S02]  /*12d0*/  MOV R42, RZ ;  /* 0x000000ff002a7202 */ /* 0x000fe40000000f00 */
[----:B------:R-:W-:Y:S01]  /*12e0*/  MOV R33, RZ ;  /* 0x000000ff00217202 */ /* 0x000fe20000000f00 */
[----:B------:R-:W-:Y:S06]  /*12f0*/  @!P0 BRA `(.L_x_122) ;  /* 0x0000000000248947 */ /* 0x000fec0003800000 */
[----:B------:R-:W-:Y:S01]  /*1300*/  FMUL R42, R11, R58 ;  /* 0x0000003a0b2a7220 */ /* 0x000fe20000400000 */
[----:B------:R-:W-:-:S03]  /*1310*/  FADD R31, R32, R32 ;  /* 0x00000020201f7221 */ /* 0x000fc60000000000 */
[----:B------:R-:W-:Y:S01]  /*1320*/  FFMA R42, R11, R58, R42 ;  /* 0x0000003a0b2a7223 */ /* 0x000fe2000000002a */
[----:B------:R-:W-:-:S03]  /*1330*/  FFMA R31, R31, R5, R16 ;  /* 0x000000051f1f7223 */ /* 0x000fc60000000010 */
[----:B------:R-:W-:Y:S01]  /*1340*/  FMUL R56, R42, R5 ;  /* 0x000000052a387220 */ /* 0x000fe20000400000 */
[----:B------:R-:W-:-:S03]  /*1350*/  FADD R33, R31, R31 ;  /* 0x0000001f1f217221 */ /* 0x000fc60000000000 */
[C---:B------:R-:W-:Y:S01]  /*1360*/  FMUL R42, R56.reuse, -2 ;  /* 0xc0000000382a7820 */ /* 0x040fe20000400000 */
[C---:B------:R-:W-:Y:S01]  /*1370*/  FADD R60, R56.reuse, R56 ;  /* 0x00000038383c7221 */ /* 0x040fe20000000000 */
[----:B------:R-:W-:-:S07]  /*1380*/  FADD R50, -R56, -RZ ;  /* 0x800000ff38327221 */ /* 0x000fce0000000100 */
.L_x_122:
[----:B------:R-:W-:Y:S05]  /*1390*/  BSYNC.RECONVERGENT B0 ;  /* 0x0000000000007941 */ /* 0x000fea0003800200 */
.L_x_121:
[----:B------:R-:W0:Y:S01]  /*13a0*/  LDCU UR13, c[0x0][0x418] ;  /* 0x00008300ff0d77ac */ /* 0x000e220008000800 */
[----:B------:R-:W-:Y:S01]  /*13b0*/  BSSY.RECONVERGENT B0, `(.L_x_123) ;  /* 0x0000010000007945 */ /* 0x000fe20003800200 */
[----:B------:R-:W-:Y:S01]  /*13c0*/  HFMA2 R54, -RZ, RZ, 0, 0 ;  /* 0x00000000ff367431 */ /* 0x000fe200000001ff */
[----:B------:R-:W-:Y:S01]  /*13d0*/  MOV R52, RZ ;  /* 0x000000ff00347202 */ /* 0x000fe20000000f00 */
[----:B------:R-:W-:Y:S01]  /*13e0*/  HFMA2 R32, -RZ, RZ, 0, 0 ;  /* 0x00000000ff207431 */ /* 0x000fe200000001ff */
[----:B------:R-:W-:Y:S01]  /*13f0*/  MOV R31, RZ ;  /* 0x000000ff001f7202 */ /* 0x000fe20000000f00 */
[----:B------:R-:W-:Y:S01]  /*1400*/  HFMA2 R35, -RZ, RZ, 0, 0 ;  /* 0x00000000ff237431 */ /* 0x000fe200000001ff */
[----:B------:R-:W-:Y:S06]  /*1410*/  @!P3 BRA `(.L_x_124) ;  /* 0x000000000024b947 */ /* 0x000fec0003800000 */
[----:B------:R-:W-:Y:S01]  /*1420*/  FMUL R16, R11, R58 ;  /* 0x0000003a0b107220 */ /* 0x000fe20000400000 */
[----:B------:R-:W-:-:S03]  /*1430*/  FADD R31, R30, R30 ;  /* 0x0000001e1e1f7221 */ /* 0x000fc60000000000 */
[----:B------:R-:W-:Y:S01]  /*1440*/  FFMA R16, R11, R58, R16 ;  /* 0x0000003a0b107223 */ /* 0x000fe20000000010 */
[----:B------:R-:W-:-:S03]  /*1450*/  FFMA R31, R31, R5, R18 ;  /* 0x000000051f1f7223 */ /* 0x000fc60000000012 */
[----:B------:R-:W-:Y:S01]  /*1460*/  FMUL R52, R16, R5 ;  /* 0x0000000510347220 */ /* 0x000fe20000400000 */
[----:B------:R-:W-:-:S03]  /*1470*/  FADD R35, R31, R31 ;  /* 0x0000001f1f237221 */ /* 0x000fc60000000000 */
[C---:B------:R-:W-:Y:S01]  /*1480*/  FADD R32, R52.reuse, R52 ;  /* 0x0000003434207221 */ /* 0x040fe20000000000 */
[C---:B------:R-:W-:Y:S01]  /*1490*/  FMUL R31, R52.reuse, -2 ;  /* 0xc0000000341f7820 */ /* 0x040fe20000400000 */
[----:B------:R-:W-:-:S07]  /*14a0*/  FADD R54, -R52, -RZ ;  /* 0x800000ff34367221 */ /* 0x000fce0000000100 */
.L_x_124:
[----:B0-----:R-:W-:Y:S05]  /*14b0*/  BSYNC.RECONVERGENT B0 ;  /* 0x0000000000007941 */ /* 0x001fea0003800200 */
.L_x_123:
[----:B------:R-:W-:Y:S01]  /*14c0*/  HFMA2 R16, -RZ, RZ, 0, 0 ;  /* 0x00000000ff107431 */ /* 0x000fe200000001ff */
[----:B------:R-:W-:Y:S01]  /*14d0*/  FSETP.GT.AND P3, PT, R26, 0.5, PT ;  /* 0x3f0000001a00780b */ /* 0x000fe20003f64000 */
[----:B------:R-:W-:Y:S01]  /*14e0*/  FADD R47, -R57, 1 ;  /* 0x3f800000392f7421 */ /* 0x000fe20000000100 */
[----:B------:R-:W-:Y:S01]  /*14f0*/  @!P2 FADD R26, R29, |R29| ;  /* 0x4000001d1d1aa221 */ /* 0x000fe20000000000 */
[----:B------:R-:W0:Y:S01]  /*1500*/  LDCU.64 UR6, c[0x0][0x3e8] ;  /* 0x00007d00ff0677ac */ /* 0x000e220008000a00 */
[----:B------:R-:W-:Y:S01]  /*1510*/  @P1 FADD R36, R36, -|R36| ;  /* 0xc000002424241221 */ /* 0x000fe20000000000 */
[----:B------:R-:W-:Y:S01]  /*1520*/  FADD R29, R47, R20 ;  /* 0x000000142f1d7221 */ /* 0x000fe20000000000 */
[----:B------:R-:W-:Y:S01]  /*1530*/  @!P2 FMUL R16, R26, 0.5 ;  /* 0x3f0000001a10a820 */ /* 0x000fe20000400000 */
[----:B------:R-:W1:Y:S01]  /*1540*/  LDCU.64 UR10, c[0x0][0x3f8] ;  /* 0x00007f00ff0a77ac */ /* 0x000e620008000a00 */
[----:B------:R-:W-:Y:S01]  /*1550*/  IADD3 R20, P2, PT, R28, R37, RZ ;  /* 0x000000251c147210 */ /* 0x000fe20007f5e0ff */
[----:B------:R-:W-:Y:S01]  /*1560*/  IMAD R47, R27, UR12, RZ ;  /* 0x0000000c1b2f7c24 */ /* 0x000fe2000f8e02ff */
[----:B------:R-:W-:Y:S01]  /*1570*/  MOV R18, RZ ;  /* 0x000000ff00127202 */ /* 0x000fe20000000f00 */
[----:B------:R-:W-:Y:S01]  /*1580*/  @P1 FMUL R18, R36, 0.5 ;  /* 0x3f00000024121820 */ /* 0x000fe20000400000 */
[----:B------:R-:W-:Y:S01]  /*1590*/  LEA.HI.X.SX32 R27, R37, RZ, 0x1, P2 ;  /* 0x000000ff251b7211 */ /* 0x000fe200010f0eff */
[----:B------:R-:W2:Y:S01]  /*15a0*/  LDS R53, [R22+-0x40] ;  /* 0xffffc00016357984 */ /* 0x000ea20000000800 */
[----:B------:R-:W-:Y:S01]  /*15b0*/  LEA R68, P2, R20, UR4, 0x2 ;  /* 0x0000000414447c11 */ /* 0x000fe2000f8410ff */
[----:B------:R-:W-:Y:S01]  /*15c0*/  FFMA R29, R18, -R5, R29 ;  /* 0x80000005121d7223 */ /* 0x000fe2000000001d */
[----:B------:R-:W-:Y:S01]  /*15d0*/  IADD3 R28, P6, PT, R28, R47, RZ ;  /* 0x0000002f1c1c7210 */ /* 0x000fe20007fde0ff */
[----:B------:R-:W-:Y:S01]  /*15e0*/  @P4 FADD R18, R34, |R34| ;  /* 0x4000002222124221 */ /* 0x000fe20000000000 */
[----:B------:R-:W-:-:S02]  /*15f0*/  LEA.HI.X R69, R20, UR5, R27, 0x2, P2 ;  /* 0x0000000514457c11 */ /* 0x000fc400090f141b */
[----:B------:R-:W-:Y:S02]  /*1600*/  LEA.HI.X.SX32 R27, R47, RZ, 0x1, P6 ;  /* 0x000000ff2f1b7211 */ /* 0x000fe400030f0eff */
[----:B------:R-:W-:Y:S02]  /*1610*/  LEA R62, P2, R28, UR4, 0x2 ;  /* 0x000000041c3e7c11 */ /* 0x000fe4000f8410ff */
[----:B0-----:R-:W-:Y:S02]  /*1620*/  IADD3 R64, P6, PT, R48, UR6, RZ ;  /* 0x0000000630407c10 */ /* 0x001fe4000ffde0ff */
[----:B------:R-:W-:Y:S02]  /*1630*/  LEA.HI.X R63, R28, UR5, R27, 0x2, P2 ;  /* 0x000000051c3f7c11 */ /* 0x000fe400090f141b */
[----:B-1----:R-:W-:Y:S01]  /*1640*/  IADD3 R26, P2, PT, R48, UR10, RZ ;  /* 0x0000000a301a7c10 */ /* 0x002fe2000ff5e0ff */
[----:B------:R-:W3:Y:S01]  /*1650*/  LDG.E.CONSTANT R28, desc[UR8][R68.64+-0x4] ;  /* 0xfffffc08441c7981 */ /* 0x000ee2000c1e9900 */
[----:B------:R-:W-:-:S02]  /*1660*/  IADD3.X R65, PT, PT, R45, UR7, RZ, P6, !PT ;  /* 0x000000072d417c10 */ /* 0x000fc4000b7fe4ff */
[----:B------:R-:W-:Y:S01]  /*1670*/  IADD3.X R27, PT, PT, R45, UR11, RZ, P2, !PT ;  /* 0x0000000b2d1b7c10 */ /* 0x000fe200097fe4ff */
[----:B------:R-:W-:Y:S01]  /*1680*/  FFMA R45, R16, R5, R29 ;  /* 0x00000005102d7223 */ /* 0x000fe2000000001d */
[----:B------:R-:W-:Y:S01]  /*1690*/  ISETP.GE.AND P6, PT, R17, UR13, PT ;  /* 0x0000000d11007c0c */ /* 0x000fe2000bfc6270 */
[----:B------:R0:W4:Y:S01]  /*16a0*/  LDG.E.CONSTANT R16, desc[UR8][R66.64+-0x4] ;  /* 0xfffffc0842107981 */ /* 0x000122000c1e9900 */
[----:B------:R-:W-:Y:S02]  /*16b0*/  IADD3 R44, PT, PT, R44, R47, RZ ;  /* 0x0000002f2c2c7210 */ /* 0x000fe40007ffe0ff */
[----:B------:R-:W-:Y:S02]  /*16c0*/  ISETP.LT.OR P2, PT, R4, RZ, P6 ;  /* 0x000000ff0400720c */ /* 0x000fe40003741670 */
[----:B------:R-:W-:Y:S01]  /*16d0*/  MOV R34, RZ ;  /* 0x000000ff00227202 */ /* 0x000fe20000000f00 */
[----:B------:R-:W-:Y:S02]  /*16e0*/  HFMA2 R48, -RZ, RZ, 0, 0 ;  /* 0x00000000ff307431 */ /* 0x000fe400000001ff */
[----:B------:R-:W-:Y:S01]  /*16f0*/  @P4 FMUL R34, R18, 0.5 ;  /* 0x3f00000012224820 */ /* 0x000fe20000400000 */
[----:B------:R-:W-:Y:S01]  /*1700*/  P2R R30, PR, RZ, 0x20 ;  /* 0x00000020ff1e7803 */ /* 0x000fe20000000000 */
[----:B0-----:R-:W-:Y:S01]  /*1710*/  IMAD.WIDE R66, R44, 0x4, R38 ;  /* 0x000000042c427825 */ /* 0x001fe200078e0226 */
[----:B------:R-:W-:-:S02]  /*1720*/  IADD3 R37, PT, PT, R25, R37, RZ ;  /* 0x0000002519257210 */ /* 0x000fc40007ffe0ff */
[----:B------:R-:W-:Y:S02]  /*1730*/  IADD3 R69, PT, PT, R25, R47, RZ ;  /* 0x0000002f19457210 */ /* 0x000fe40007ffe0ff */
[----:B------:R-:W3:Y:S04]  /*1740*/  LDG.E.CONSTANT R20, desc[UR8][R66.64] ;  /* 0x0000000842147981 */ /* 0x000ee8000c1e9900 */
[----:B------:R-:W3:Y:S01]  /*1750*/  @!P2 LDG.E.CONSTANT R29, desc[UR8][R66.64] ;  /* 0x00000008421da981 */ /* 0x000ee2000c1e9900 */
[----:B------:R-:W-:Y:S01]  /*1760*/  @!P2 FADD R18, R13, -|R13| ;  /* 0xc000000d0d12a221 */ /* 0x000fe20000000000 */
[----:B------:R-:W-:Y:S02]  /*1770*/  IMAD.WIDE R36, R37, 0x4, R38 ;  /* 0x0000000425247825 */ /* 0x000fe400078e0226 */
[----:B------:R-:W3:Y:S02]  /*1780*/  LDG.E.CONSTANT R25, desc[UR8][R62.64+-0x4] ;  /* 0xfffffc083e197981 */ /* 0x000ee4000c1e9900 */
[----:B------:R-:W-:Y:S01]  /*1790*/  @!P2 FMUL R48, R18, 0.5 ;  /* 0x3f0000001230a820 */ /* 0x000fe20000400000 */
[----:B------:R-:W-:Y:S01]  /*17a0*/  @!P2 MOV R18, 0x3f800000 ;  /* 0x3f8000000012a802 */ /* 0x000fe20000000f00 */
[----:B------:R-:W3:Y:S03]  /*17b0*/  LDG.E.CONSTANT R37, desc[UR8][R36.64] ;  /* 0x0000000824257981 */ /* 0x000ee6000c1e9900 */
[----:B------:R-:W-:-:S02]  /*17c0*/  @!P2 LOP3.LUT R51, R18, 0x80000000, R13, 0xb8, !PT ;  /* 0x800000001233a812 */ /* 0x000fc400078eb80d */
[----:B------:R0:W3:Y:S04]  /*17d0*/  LDG.E.CONSTANT R18, desc[UR8][R40.64] ;  /* 0x0000000828127981 */ /* 0x0000e8000c1e9900 */
[----:B------:R1:W3:Y:S01]  /*17e0*/  LDG.E.CONSTANT R13, desc[UR8][R64.64+-0x4] ;  /* 0xfffffc08400d7981 */ /* 0x0002e2000c1e9900 */
[----:B--2--5:R-:W-:Y:S01]  /*17f0*/  FMUL R53, R14, R53 ;  /* 0x000000350e357220 */ /* 0x024fe20000400000 */
[----:B------:R-:W-:Y:S02]  /*1800*/  ISETP.GT.AND P5, PT, R4, UR13, PT ;  /* 0x0000000d04007c0c */ /* 0x000fe4000bfa4270 */
[----:B------:R-:W4:Y:S01]  /*1810*/  LDS R47, [R22+-0x4] ;  /* 0xfffffc00162f7984 */ /* 0x000f220000000800 */
[----:B------:R-:W-:Y:S01]  /*1820*/  FADD R68, R53, R53 ;  /* 0x0000003535447221 */ /* 0x000fe20000000000 */
[----:B0-----:R-:W0:Y:S03]  /*1830*/  LDC.64 R40, c[0x0][0x3f8] ;  /* 0x0000fe00ff287b82 */ /* 0x001e260000000a00 */
[----:B------:R-:W-:Y:S01]  /*1840*/  FMUL R68, R68, R5 ;  /* 0x0000000544447220 */ /* 0x000fe20000400000 */
[----:B------:R-:W-:Y:S01]  /*1850*/  ISETP.LT.OR P0, PT, R4, 0x1, !P0 ;  /* 0x000000010400780c */ /* 0x000fe20004701670 */
[----:B-1----:R-:W1:Y:S02]  /*1860*/  LDS R64, [R22+-0x44] ;  /* 0xffffbc0016407984 */ /* 0x002e640000000800 */
[----:B------:R-:W-:Y:S01]  /*1870*/  FMUL R55, R68, -2 ;  /* 0xc000000044377820 */ /* 0x000fe20000400000 */
[----:B------:R-:W-:Y:S01]  /*1880*/  IMAD.WIDE R68, R69, 0x4, R38 ;  /* 0x0000000445447825 */ /* 0x000fe200078e0226 */
[----:B------:R-:W-:-:S03]  /*1890*/  ISETP.GE.OR P0, PT, R15, UR12, P0 ;  /* 0x0000000c0f007c0c */ /* 0x000fc60008706670 */
[----:B------:R-:W-:Y:S01]  /*18a0*/  FSEL R55, R55, RZ, !P5 ;  /* 0x000000ff37377208 */ /* 0x000fe20006800000 */
[----:B------:R-:W5:Y:S01]  /*18b0*/  LDG.E.CONSTANT R39, desc[UR8][R26.64+-0x4] ;  /* 0xfffffc081a277981 */ /* 0x000f62000c1e9900 */
[----:B------:R-:W-:-:S03]  /*18c0*/  ISETP.NE.AND P5, PT, R30, RZ, PT ;  /* 0x000000ff1e00720c */ /* 0x000fc60003fa5270 */
[----:B------:R-:W2:Y:S01]  /*18d0*/  LDG.E.CONSTANT R30, desc[UR8][R68.64] ;  /* 0x00000008441e7981 */ /* 0x000ea2000c1e9900 */
[----:B------:R-:W-:Y:S01]  /*18e0*/  FFMA R15, R34, R5, R45 ;  /* 0x00000005220f7223 */ /* 0x000fe2000000002d */
[----:B------:R-:W-:Y:S02]  /*18f0*/  FSEL R66, R55, RZ, P4 ;  /* 0x000000ff37427208 */ /* 0x000fe40002000000 */
[----:B------:R-:W-:Y:S01]  /*1900*/  ISETP.GT.AND P4, PT, R3, UR12, PT ;  /* 0x0000000c03007c0c */ /* 0x000fe2000bf84270 */
[----:B0-----:R-:W-:-:S04]  /*1910*/  IMAD.WIDE R40, R10, 0x4, R40 ;  /* 0x000000040a287825 */ /* 0x001fc800078e0228 */
[----:B------:R-:W-:Y:S01]  /*1920*/  @!P2 FMUL R34, R51, 0.5 ;  /* 0x3f0000003322a820 */ /* 0x000fe20000400000 */
[----:B------:R0:W5:Y:S01]  /*1930*/  LDG.E.CONSTANT R36, desc[UR8][R40.64] ;  /* 0x0000000828247981 */ /* 0x000162000c1e9900 */
[----:B------:R-:W-:Y:S01]  /*1940*/  FFMA R15, R48, -R5, R15 ;  /* 0x80000005300f7223 */ /* 0x000fe2000000000f */
[----:B0-----:R-:W-:Y:S01]  /*1950*/  FADD R41, R24, R24 ;  /* 0x0000001818297221 */ /* 0x001fe20000000000 */
[----:B------:R-:W-:Y:S01]  /*1960*/  FMUL R24, R58, R33 ;  /* 0x000000213a187220 */ /* 0x000fe20000400000 */
[----:B------:R-:W-:Y:S01]  /*1970*/  FADD R23, R23, R23 ;  /* 0x0000001717177221 */ /* 0x000fe20000000000 */
[----:B------:R-:W-:Y:S01]  /*1980*/  FADD R19, R19, R19 ;  /* 0x0000001313137221 */ /* 0x000fe20000000000 */
[----:B------:R-:W-:Y:S01]  /*1990*/  FMUL R60, R60, R5 ;  /* 0x000000053c3c7220 */ /* 0x000fe20000400000 */
[----:B------:R-:W-:Y:S01]  /*19a0*/  BSSY.RECONVERGENT B0, `(.L_x_125) ;  /* 0x000008c000007945 */ /* 0x000fe20003800200 */
[----:B------:R-:W-:Y:S01]  /*19b0*/  @P3 MOV R15, 0x3f800000 ;  /* 0x3f800000000f3802 */ /* 0x000fe20000000f00 */
[----:B----4-:R-:W-:-:S04]  /*19c0*/  FMUL R38, R16, R47 ;  /* 0x0000002f10267220 */ /* 0x010fc80000400000 */
[----:B------:R-:W-:-:S04]  /*19d0*/  FADD R62, R38, R38 ;  /* 0x00000026263e7221 */ /* 0x000fc80000000000 */
[----:B------:R-:W-:-:S04]  /*19e0*/  FMUL R45, R62, R5 ;  /* 0x000000053e2d7220 */ /* 0x000fc80000400000 */
[----:B------:R-:W-:-:S05]  /*19f0*/  FFMA R45, R62, R5, R45 ;  /* 0x000000053e2d7223 */ /* 0x000fca000000002d */
[----:B------:R-:W-:Y:S01]  /*1a00*/  FSEL R26, R45, RZ, !P4 ;  /* 0x000000ff2d1a7208 */ /* 0x000fe20006000000 */
[C-C-:B---3--:R-:W-:Y:S01]  /*1a10*/  @!P2 FADD R27, R11.reuse, -R29.reuse ;  /* 0x8000001d0b1ba221 */ /* 0x148fe20000000000 */
[----:B------:R-:W-:Y:S01]  /*1a20*/  ISETP.LT.OR P4, PT, R4, 0x1, !P1 ;  /* 0x000000010400780c */ /* 0x000fe20004f81670 */
[----:B------:R-:W-:Y:S02]  /*1a30*/  @!P2 FADD R33, R11, R29 ;  /* 0x0000001d0b21a221 */ /* 0x000fe40000000000 */
[----:B------:R-:W-:Y:S01]  /*1a40*/  @!P2 FMUL R40, R27, R34 ;  /* 0x000000221b28a220 */ /* 0x000fe20000400000 */
[----:B------:R-:W-:Y:S01]  /*1a50*/  HFMA2 R34, -RZ, RZ, 0, 0 ;  /* 0x00000000ff227431 */ /* 0x000fe200000001ff */
[----:B------:R-:W-:Y:S01]  /*1a60*/  FSEL R48, R41, RZ, !P4 ;  /* 0x000000ff29307208 */ /* 0x000fe20006000000 */
[----:B------:R-:W-:Y:S01]  /*1a70*/  FMUL R27, R58, 0.25 ;  /* 0x3e8000003a1b7820 */ /* 0x000fe20000400000 */
[----:B------:R-:W-:Y:S01]  /*1a80*/  FMUL R29, R24, R5 ;  /* 0x00000005181d7220 */ /* 0x000fe20000400000 */
[----:B------:R-:W-:Y:S01]  /*1a90*/  FMUL R24, R58, R35 ;  /* 0x000000233a187220 */ /* 0x000fe20000400000 */
[----:B------:R-:W-:Y:S01]  /*1aa0*/  @!P2 FFMA R34, R33, 0.5, -R40 ;  /* 0x3f0000002122a823 */ /* 0x000fe20000000828 */
[----:B------:R-:W-:Y:S01]  /*1ab0*/  FMUL R62, R27, R48 ;  /* 0x000000301b3e7220 */ /* 0x000fe20000400000 */
[----:B------:R-:W-:Y:S01]  /*1ac0*/  FADD R33, RZ, R29 ;  /* 0x0000001dff217221 */ /* 0x000fe20000000000 */
[----:B------:R-:W-:-:S03]  /*1ad0*/  FFMA R48, R24, -R5, RZ ;  /* 0x8000000518307223 */ /* 0x000fc600000000ff */
[CC--:B------:R-:W-:Y:S01]  /*1ae0*/  FFMA R40, R62.reuse, R5.reuse, R33 ;  /* 0x000000053e287223 */ /* 0x0c0fe20000000021 */
[----:B------:R-:W-:Y:S01]  /*1af0*/  FFMA R48, R62, -R5, R48 ;  /* 0x800000053e307223 */ /* 0x000fe20000000030 */
[----:B------:R-:W-:Y:S01]  /*1b00*/  FSEL R62, R23, RZ, !P0 ;  /* 0x000000ff173e7208 */ /* 0x000fe20004000000 */
[----:B------:R-:W-:Y:S01]  /*1b10*/  FADD R29, RZ, -R29 ;  /* 0x8000001dff1d7221 */ /* 0x000fe20000000000 */
[----:B------:R-:W0:Y:S03]  /*1b20*/  LDS R33, [R22+0x4] ;  /* 0x0000040016217984 */ /* 0x000e260000000800 */
[----:B------:R-:W-:-:S04]  /*1b30*/  FMUL R68, R27, R62 ;  /* 0x0000003e1b447220 */ /* 0x000fc80000400000 */
[CC--:B------:R-:W-:Y:S01]  /*1b40*/  FFMA R62, R68.reuse, R5.reuse, R29 ;  /* 0x00000005443e7223 */ /* 0x0c0fe2000000001d */
[----:B------:R-:W-:Y:S01]  /*1b50*/  FFMA R48, R68, R5, R48 ;  /* 0x0000000544307223 */ /* 0x000fe20000000030 */
[----:B-1----:R-:W-:Y:S01]  /*1b60*/  FFMA R23, R64, R28, R53 ;  /* 0x0000001c40177223 */ /* 0x002fe20000000035 */
[----:B------:R-:W1:Y:S03]  /*1b70*/  LDS R68, [R22+-0x3c] ;  /* 0xffffc40016447984 */ /* 0x000e660000000800 */
[----:B------:R-:W-:Y:S01]  /*1b80*/  FADD R28, R38, R23 ;  /* 0x00000017261c7221 */ /* 0x000fe20000000000 */
[----:B------:R-:W-:Y:S01]  /*1b90*/  FSEL R26, R26, RZ, P1 ;  /* 0x000000ff1a1a7208 */ /* 0x000fe20000800000 */
[----:B------:R-:W3:Y:S02]  /*1ba0*/  LDS R29, [R22+0x40] ;  /* 0x00004000161d7984 */ /* 0x000ee40000000800 */
[----:B------:R-:W-:-:S04]  /*1bb0*/  FFMA R28, R11, R58, R28 ;  /* 0x0000003a0b1c7223 */ /* 0x000fc8000000001c */
[----:B------:R-:W-:-:S04]  /*1bc0*/  FMUL R28, R28, 0.25 ;  /* 0x3e8000001c1c7820 */ /* 0x000fc80000400000 */
[----:B------:R-:W-:-:S05]  /*1bd0*/  FMUL R28, R28, R5 ;  /* 0x000000051c1c7220 */ /* 0x000fca0000400000 */
[C---:B------:R-:W-:Y:S02]  /*1be0*/  FSEL R64, -R28.reuse, RZ, !P4 ;  /* 0x000000ff1c407208 */ /* 0x040fe40006000100 */
[----:B------:R-:W-:Y:S02]  /*1bf0*/  FSEL R28, R28, RZ, !P4 ;  /* 0x000000ff1c1c7208 */ /* 0x000fe40006000000 */
[----:B------:R-:W-:Y:S01]  /*1c00*/  ISETP.GE.OR P4, PT, R17, UR13, P5 ;  /* 0x0000000d11007c0c */ /* 0x000fe2000af86670 */
[----:B------:R-:W-:Y:S01]  /*1c10*/  FMUL R17, R42, R5 ;  /* 0x000000052a117220 */ /* 0x000fe20000400000 */
[----:B0-----:R-:W-:-:S03]  /*1c20*/  FMUL R33, R18, R33 ;  /* 0x0000002112217220 */ /* 0x001fc60000400000 */
[----:B------:R-:W-:Y:S01]  /*1c30*/  FADD R35, RZ, R17 ;  /* 0x00000011ff237221 */ /* 0x000fe20000000000 */
[----:B------:R-:W-:Y:S01]  /*1c40*/  FADD R42, R33, R33 ;  /* 0x00000021212a7221 */ /* 0x000fe20000000000 */
[----:B-1----:R-:W-:Y:S01]  /*1c50*/  FFMA R68, R68, R37, R53 ;  /* 0x0000002544447223 */ /* 0x002fe20000000035 */
[----:B------:R-:W-:Y:S02]  /*1c60*/  FFMA R37, R16, 0.91699999570846557617, R13 ;  /* 0x3f6ac08310257823 */ /* 0x000fe4000000000d */
[-C--:B------:R-:W-:Y:S01]  /*1c70*/  FMUL R42, R42, R5.reuse ;  /* 0x000000052a2a7220 */ /* 0x080fe20000400000 */
[----:B------:R-:W-:Y:S02]  /*1c80*/  FFMA R35, R26, -R5, R35 ;  /* 0x800000051a237223 */ /* 0x000fe40000000023 */
[----:B------:R-:W0:Y:S01]  /*1c90*/  LDS R26, [R22+0x3c] ;  /* 0x00003c00161a7984 */ /* 0x000e220000000800 */
[----:B------:R-:W-:Y:S01]  /*1ca0*/  FMNMX R37, R37, -10, !PT ;  /* 0xc120000025257809 */ /* 0x000fe20007800000 */
[----:B------:R-:W-:-:S03]  /*1cb0*/  FMUL R42, R42, -2 ;  /* 0xc00000002a2a7820 */ /* 0x000fc60000400000 */
[----:B------:R-:W-:Y:S02]  /*1cc0*/  FMNMX R37, R37, 10, PT ;  /* 0x4120000025257809 */ /* 0x000fe40003800000 */
[----:B------:R-:W-:Y:S02]  /*1cd0*/  FSEL R42, R42, RZ, !P5 ;  /* 0x000000ff2a2a7208 */ /* 0x000fe40006800000 */
[----:B------:R-:W-:Y:S01]  /*1ce0*/  ISETP.GE.AND P5, PT, R3, -0x1, PT ;  /* 0xffffffff0300780c */ /* 0x000fe20003fa6270 */
[----:B------:R-:W-:Y:S01]  /*1cf0*/  FMUL R37, R37, -1.4426950216293334961 ;  /* 0xbfb8aa3b25257820 */ /* 0x000fe20000400000 */
[----:B------:R-:W-:Y:S01]  /*1d00*/  FADD R41, R21, R21 ;  /* 0x0000001515297221 */ /* 0x000fe20000000000 */
[----:B------:R-:W-:Y:S01]  /*1d10*/  FFMA R68, R11, R58, R68 ;  /* 0x0000003a0b447223 */ /* 0x000fe20000000044 */
[----:B------:R1:W2:Y:S03]  /*1d20*/  LDS R21, [R22+0x44] ;  /* 0x0000440016157984 */ /* 0x0002a60000000800 */
[----:B------:R-:W-:Y:S01]  /*1d30*/  FADD R68, R33, R68 ;  /* 0x0000004421447221 */ /* 0x000fe20000000000 */
[----:B-1----:R-:W-:-:S02]  /*1d40*/  FSEL R22, R42, RZ, P5 ;  /* 0x000000ff2a167208 */ /* 0x002fc40002800000 */
[----:B------:R-:W-:Y:S01]  /*1d50*/  FSETP.GEU.AND P5, PT, R37, -126, PT ;  /* 0xc2fc00002500780b */ /* 0x000fe20003fae000 */
[----:B------:R-:W-:Y:S01]  /*1d60*/  FFMA R23, R32, -R5, RZ ;  /* 0x8000000520177223 */ /* 0x000fe200000000ff */
[----:B------:R-:W-:-:S03]  /*1d70*/  FMUL R68, R68, 0.25 ;  /* 0x3e80000044447820 */ /* 0x000fc60000400000 */
[-C--:B------:R-:W-:Y:S01]  /*1d80*/  FFMA R23, R66, R5.reuse, R23 ;  /* 0x0000000542177223 */ /* 0x080fe20000000017 */
[----:B------:R-:W-:-:S05]  /*1d90*/  FMUL R66, R68, -R5 ;  /* 0x8000000544427220 */ /* 0x000fca0000400000 */
[----:B------:R-:W-:Y:S02]  /*1da0*/  FSEL R66, R66, RZ, !P0 ;  /* 0x000000ff42427208 */ /* 0x000fe40004000000 */
[----:B------:R-:W-:Y:S01]  /*1db0*/  @!P5 FMUL R37, R37, 0.5 ;  /* 0x3f0000002525d820 */ /* 0x000fe20000400000 */
[----:B------:R-:W-:Y:S01]  /*1dc0*/  ISETP.LT.OR P0, PT, R3, 0x1, P2 ;  /* 0x000000010300780c */ /* 0x000fe20001701670 */
[----:B------:R-:W-:-:S03]  /*1dd0*/  FFMA R64, R64, R5, R35 ;  /* 0x0000000540407223 */ /* 0x000fc60000000023 */
[----:B------:R-:W-:Y:S01]  /*1de0*/  FSEL R68, R41, RZ, !P0 ;  /* 0x000000ff29447208 */ /* 0x000fe20004000000 */
[----:B------:R-:W1:Y:S01]  /*1df0*/  MUFU.EX2 R37, R37 ;  /* 0x0000002500257308 */ /* 0x000e620000000800 */
[----:B------:R-:W-:Y:S01]  /*1e00*/  FSEL R41, R19, RZ, !P4 ;  /* 0x000000ff13297208 */ /* 0x000fe20006000000 */
[----:B------:R-:W-:Y:S01]  /*1e10*/  FFMA R35, R11, R58, R38 ;  /* 0x0000003a0b237223 */ /* 0x000fe20000000026 */
[----:B------:R-:W-:Y:S01]  /*1e20*/  FFMA R24, R24, R5, RZ ;  /* 0x0000000518187223 */ /* 0x000fe200000000ff */
[C---:B------:R-:W-:Y:S02]  /*1e30*/  FMUL R19, R27.reuse, R68 ;  /* 0x000000441b137220 */ /* 0x040fe40000400000 */
[----:B------:R-:W-:Y:S01]  /*1e40*/  FMUL R41, R27, R41 ;  /* 0x000000291b297220 */ /* 0x000fe20000400000 */
[----:B---3--:R-:W-:Y:S01]  /*1e50*/  FMUL R27, R20, R29 ;  /* 0x0000001d141b7220 */ /* 0x008fe20000400000 */
[----:B0-----:R-:W-:Y:S01]  /*1e60*/  FFMA R26, R26, R25, R35 ;  /* 0x000000191a1a7223 */ /* 0x001fe20000000023 */
[----:B------:R-:W-:-:S03]  /*1e70*/  FFMA R24, R19, -R5, R24 ;  /* 0x8000000513187223 */ /* 0x000fc60000000018 */
[----:B------:R-:W-:Y:S01]  /*1e80*/  FADD R26, R27, R26 ;  /* 0x0000001a1b1a7221 */ /* 0x000fe20000000000 */
[-C--:B------:R-:W-:Y:S01]  /*1e90*/  FFMA R40, R19, -R5.reuse, R40 ;  /* 0x8000000513287223 */ /* 0x080fe20000000028 */
[----:B------:R-:W-:Y:S01]  /*1ea0*/  FFMA R19, R41, R5, R24 ;  /* 0x0000000529137223 */ /* 0x000fe20000000018 */
[----:B------:R-:W-:Y:S01]  /*1eb0*/  FFMA R24, R20, R29, R27 ;  /* 0x0000001d14187223 */ /* 0x000fe2000000001b */
[----:B------:R-:W-:Y:S01]  /*1ec0*/  FMUL R26, R26, 0.25 ;  /* 0x3e8000001a1a7820 */ /* 0x000fe20000400000 */
[----:B-1----:R-:W-:Y:S01]  /*1ed0*/  @!P5 FMUL R37, R37, R37 ;  /* 0x000000252525d220 */ /* 0x002fe20000400000 */
[-C--:B------:R-:W-:Y:S01]  /*1ee0*/  FFMA R23, R28, -R5.reuse, R23 ;  /* 0x800000051c177223 */ /* 0x080fe20000000017 */
[-C--:B------:R-:W-:Y:S01]  /*1ef0*/  FMUL R29, R24, R5.reuse ;  /* 0x00000005181d7220 */ /* 0x080fe20000400000 */
[-C--:B------:R-:W-:Y:S01]  /*1f00*/  FMUL R26, R26, R5.reuse ;  /* 0x000000051a1a7220 */ /* 0x080fe20000400000 */
[----:B------:R-:W-:Y:S01]  /*1f10*/  FADD R37, R37, 1 ;  /* 0x3f80000025257421 */ /* 0x000fe20000000000 */
[----:B------:R-:W-:Y:S01]  /*1f20*/  FFMA R58, R11, R58, R33 ;  /* 0x0000003a0b3a7223 */ /* 0x000fe20000000021 */
[-C--:B------:R-:W-:Y:S01]  /*1f30*/  FFMA R45, R66, R5.reuse, R23 ;  /* 0x00000005422d7223 */ /* 0x080fe20000000017 */
[-C--:B------:R-:W-:Y:S01]  /*1f40*/  FFMA R29, R24, R5.reuse, R29 ;  /* 0x00000005181d7223 */ /* 0x080fe2000000001d */
[----:B------:R-:W-:Y:S01]  /*1f50*/  FSEL R23, R26, RZ, !P0 ;  /* 0x000000ff1a177208 */ /* 0x000fe20004000000 */
[----:B------:R-:W-:Y:S01]  /*1f60*/  FADD R58, R27, R58 ;  /* 0x0000003a1b3a7221 */ /* 0x000fe20000000000 */
[----:B------:R-:W-:Y:S01]  /*1f70*/  IADD3 R26, PT, PT, R37, 0x1800000, RZ ;  /* 0x01800000251a7810 */ /* 0x000fe20007ffe0ff */
[----:B------:R-:W-:Y:S01]  /*1f80*/  FADD R25, RZ, -R60 ;  /* 0x8000003cff197221 */ /* 0x000fe20000000000 */
[----:B------:R-:W-:Y:S01]  /*1f90*/  FSEL R29, R29, RZ, !P6 ;  /* 0x000000ff1d1d7208 */ /* 0x000fe20007000000 */
[----:B--2---:R-:W-:Y:S01]  /*1fa0*/  FFMA R30, R21, R30, R58 ;  /* 0x0000001e151e7223 */ /* 0x004fe2000000003a */
[----:B------:R-:W-:Y:S01]  /*1fb0*/  LOP3.LUT R26, R26, 0x7f800000, RZ, 0xc0, !PT ;  /* 0x7f8000001a1a7812 */ /* 0x000fe200078ec0ff */
[-C--:B------:R-:W-:Y:S01]  /*1fc0*/  FMUL R21, R31, R5.reuse ;  /* 0x000000051f157220 */ /* 0x080fe20000400000 */
[----:B------:R-:W-:Y:S01]  /*1fd0*/  ISETP.GE.AND P6, PT, R4, -0x1, PT ;  /* 0xffffffff0400780c */ /* 0x000fe20003fc6270 */
[----:B------:R-:W-:Y:S01]  /*1fe0*/  FMUL R30, R30, 0.25 ;  /* 0x3e8000001e1e7820 */ /* 0x000fe20000400000 */
[----:B------:R-:W-:Y:S01]  /*1ff0*/  ISETP.GT.U32.AND P0, PT, R26, 0x1ffffff, PT ;  /* 0x01ffffff1a00780c */ /* 0x000fe20003f04070 */
[-C--:B------:R-:W-:Y:S01]  /*2000*/  FFMA R25, R22, R5.reuse, R25 ;  /* 0x0000000516197223 */ /* 0x080fe20000000019 */
[----:B------:R-:W-:Y:S01]  /*2010*/  FSEL R29, R29, RZ, P6 ;  /* 0x000000ff1d1d7208 */ /* 0x000fe20003000000 */
[----:B------:R-:W-:Y:S01]  /*2020*/  FADD R22, RZ, R21 ;  /* 0x00000015ff167221 */ /* 0x000fe20000000000 */
[-C--:B------:R-:W-:Y:S01]  /*2030*/  FMUL R30, R30, R5.reuse ;  /* 0x000000051e1e7220 */ /* 0x080fe20000400000 */
[----:B------:R-:W-:-:S02]  /*2040*/  FFMA R42, R41, -R5, R62 ;  /* 0x80000005292a7223 */ /* 0x000fc4000000003e */
[-C--:B------:R-:W-:Y:S01]  /*2050*/  FFMA R22, R29, -R5.reuse, R22 ;  /* 0x800000051d167223 */ /* 0x080fe20000000016 */
[-C--:B------:R-:W-:Y:S01]  /*2060*/  FFMA R24, R66, R5.reuse, R25 ;  /* 0x0000000542187223 */ /* 0x080fe20000000019 */
[C---:B------:R-:W-:Y:S02]  /*2070*/  FSEL R41, R30.reuse, RZ, !P4 ;  /* 0x000000ff1e297208 */ /* 0x040fe40006000000 */
[----:B------:R-:W-:Y:S01]  /*2080*/  FSEL R25, -R30, RZ, !P4 ;  /* 0x000000ff1e197208 */ /* 0x000fe20006000100 */
[CC--:B------:R-:W-:Y:S01]  /*2090*/  FFMA R22, R23.reuse, -R5.reuse, R22 ;  /* 0x8000000517167223 */ /* 0x0c0fe20000000016 */
[-C--:B------:R-:W-:Y:S01]  /*20a0*/  FMUL R26, R54, R5.reuse ;  /* 0x00000005361a7220 */ /* 0x080fe20000400000 */
[-C--:B------:R-:W-:Y:S01]  /*20b0*/  FMUL R27, R52, R5.reuse ;  /* 0x00000005341b7220 */ /* 0x080fe20000400000 */
[-C--:B------:R-:W-:Y:S01]  /*20c0*/  FFMA R29, R32, R5.reuse, RZ ;  /* 0x00000005201d7223 */ /* 0x080fe200000000ff */
[-C--:B------:R-:W-:Y:S01]  /*20d0*/  FFMA R38, R23, -R5.reuse, R64 ;  /* 0x8000000517267223 */ /* 0x080fe20000000040 */
[-C--:B------:R-:W-:Y:S01]  /*20e0*/  FFMA R41, R41, -R5.reuse, R24 ;  /* 0x8000000529297223 */ /* 0x080fe20000000018 */
[-C--:B------:R-:W-:Y:S01]  /*20f0*/  FFMA R22, R25, R5.reuse, R22 ;  /* 0x0000000519167223 */ /* 0x080fe20000000016 */
[-C--:B------:R-:W-:Y:S01]  /*2100*/  FFMA R32, R46, R5.reuse, RZ ;  /* 0x000000052e207223 */ /* 0x080fe200000000ff */
[-C--:B------:R-:W-:Y:S01]  /*2110*/  FFMA R33, R2, R5.reuse, RZ ;  /* 0x0000000502217223 */ /* 0x080fe200000000ff */
[-C--:B------:R-:W-:Y:S01]  /*2120*/  FFMA R34, R34, -R5.reuse, RZ ;  /* 0x8000000522227223 */ /* 0x080fe200000000ff */
[-C--:B------:R-:W-:Y:S01]  /*2130*/  FFMA R35, R0, -R5.reuse, RZ ;  /* 0x8000000500237223 */ /* 0x080fe200000000ff */
[----:B------:R-:W-:Y:S01]  /*2140*/  MOV R23, RZ ;  /* 0x000000ff00177202 */ /* 0x000fe20000000f00 */
[-C--:B------:R-:W-:Y:S01]  /*2150*/  FMUL R24, R56, R5.reuse ;  /* 0x0000000538187220 */ /* 0x080fe20000400000 */
[----:B------:R-:W-:Y:S01]  /*2160*/  FMUL R25, R50, R5 ;  /* 0x0000000532197220 */ /* 0x000fe20000400000 */
[----:B------:R-:W-:Y:S01]  /*2170*/  FADD R28, RZ, R60 ;  /* 0x0000003cff1c7221 */ /* 0x000fe20000000000 */
[----:B------:R-:W-:Y:S01]  /*2180*/  FADD R30, RZ, R26 ;  /* 0x0000001aff1e7221 */ /* 0x000fe20000000000 */
[----:B------:R-:W-:Y:S01]  /*2190*/  FADD R31, RZ, R27 ;  /* 0x0000001bff1f7221 */ /* 0x000fe20000000000 */
[----:B------:R-:W-:-:S02]  /*21a0*/  @P3 CS2R R32, SRZ ;  /* 0x0000000000203805 */ /* 0x000fc4000001ff00 */
[----:B------:R-:W-:Y:S01]  /*21b0*/  @P3 CS2R R34, SRZ ;  /* 0x0000000000223805 */ /* 0x000fe2000001ff00 */
[----:B------:R-:W-:Y:S06]  /*21c0*/  @P0 BRA `(.L_x_126) ;  /* 0x0000000000140947 */ /* 0x000fec0003800000 */
[----:B------:R-:W-:Y:S02]  /*21d0*/  MOV R0, R37 ;  /* 0x0000002500007202 */ /* 0x000fe40000000f00 */
[----:B------:R-:W-:-:S07]  /*21e0*/  MOV R2, 0x2200 ;  /* 0x0000220000027802 */ /* 0x000fce0000000f00 */
[----:B-----5:R-:W-:Y:S05]  /*21f0*/  CALL.REL.NOINC `($__internal_3_$__cuda_sm20_rcp_rn_f32_slowpath) ;  /* 0x0000001c00207944 */ /* 0x020fea0003c00000 */
[----:B------:R-:W-:Y:S01]  /*2200*/  MOV R0, R51 ;  /* 0x0000003300007202 */ /* 0x000fe20000000f00 */
[----:B------:R-:W-:Y:S06]  /*2210*/  BRA `(.L_x_127) ;  /* 0x0000000000107947 */ /* 0x000fec0003800000 */
.L_x_126:
[----:B------:R-:W0:Y:S02]  /*2220*/  MUFU.RCP R0, R37 ;  /* 0x0000002500007308 */ /* 0x000e240000001000 */
[----:B0-----:R-:W-:-:S04]  /*2230*/  FFMA R2, R37, R0, -1 ;  /* 0xbf80000025027423 */ /* 0x001fc80000000000 */
[----:B------:R-:W-:-:S04]  /*2240*/  FADD.FTZ R47, -R2, -RZ ;  /* 0x800000ff022f7221 */ /* 0x000fc80000010100 */
[----:B------:R-:W-:-:S07]  /*2250*/  FFMA R0, R0, R47, R0 ;  /* 0x0000002f00007223 */ /* 0x000fce0000000000 */
.L_x_127:
[----:B------:R-:W-:Y:S05]  /*2260*/  BSYNC.RECONVERGENT B0 ;  /* 0x0000000000007941 */ /* 0x000fea0003800200 */
.L_x_125:
[----:B------:R-:W0:Y:S02]  /*2270*/  LDC.64 R46, c[0x0][0x3e8] ;  /* 0x0000fa00ff2e7b82 */ /* 0x000e240000000a00 */
[----:B0-----:R-:W-:-:S06]  /*2280*/  IMAD.WIDE R50, R43, 0x4, R46 ;  /* 0x000000042b327825 */ /* 0x001fcc00078e022e */
[----:B------:R-:W0:Y:S01]  /*2290*/  LDC.64 R46, c[0x0][0x3f8] ;  /* 0x0000fe00ff2e7b82 */ /* 0x000e220000000a00 */
[----:B------:R-:W2:Y:S01]  /*22a0*/  LDG.E.CONSTANT R37, desc[UR8][R50.64] ;  /* 0x0000000832257981 */ /* 0x000ea2000c1e9900 */
[----:B0-----:R-:W-:-:S05]  /*22b0*/  IMAD.WIDE R46, R43, 0x4, R46 ;  /* 0x000000042b2e7825 */ /* 0x001fca00078e022e */
[----:B------:R0:W5:Y:S01]  /*22c0*/  LDG.E.CONSTANT R43, desc[UR8][R46.64] ;  /* 0x000000082e2b7981 */ /* 0x000162000c1e9900 */
[----:B------:R-:W-:Y:S01]  /*22d0*/  BSSY.RECONVERGENT B0, `(.L_x_128) ;  /* 0x0000020000007945 */ /* 0x000fe20003800200 */
[----:B------:R-:W-:Y:S01]  /*22e0*/  FADD R40, RZ, R40 ;  /* 0x00000028ff287221 */ /* 0x000fe20000000000 */
[----:B0-----:R-:W-:-:S04]  /*22f0*/  FADD R47, -R57, 1 ;  /* 0x3f800000392f7421 */ /* 0x001fc80000000100 */
[----:B------:R-:W-:-:S04]  /*2300*/  FMUL R47, R47, 0.0010000000474974513054 ;  /* 0x3a83126f2f2f7820 */ /* 0x000fc80000400000 */
[----:B-----5:R-:W-:Y:S01]  /*2310*/  FFMA R36, R36, R57, R47 ;  /* 0x0000003924247223 */ /* 0x020fe2000000002f */
[----:B--2---:R-:W-:-:S05]  /*2320*/  FFMA R2, R18, 0.91699999570846557617, R37 ;  /* 0x3f6ac08312027823 */ /* 0x004fca0000000025 */
[----:B------:R-:W-:-:S04]  /*2330*/  FMNMX R2, R2, -10, !PT ;  /* 0xc120000002027809 */ /* 0x000fc80007800000 */
[----:B------:R-:W-:-:S05]  /*2340*/  FMNMX R2, R2, 10, PT ;  /* 0x4120000002027809 */ /* 0x000fca0003800000 */
[----:B------:R-:W-:Y:S01]  /*2350*/  FMUL R52, R2, -1.4426950216293334961 ;  /* 0xbfb8aa3b02347820 */ /* 0x000fe20000400000 */
[----:B------:R-:W-:-:S04]  /*2360*/  FADD R2, -R0, 1 ;  /* 0x3f80000000027421 */ /* 0x000fc80000000100 */
[----:B------:R-:W-:Y:S01]  /*2370*/  FSETP.GEU.AND P0, PT, R52, -126, PT ;  /* 0xc2fc00003400780b */ /* 0x000fe20003f0e000 */
[----:B------:R-:W-:-:S04]  /*2380*/  FMUL R2, R2, 0.0010000000474974513054 ;  /* 0x3a83126f02027820 */ /* 0x000fc80000400000 */
[----:B------:R-:W-:-:S04]  /*2390*/  FFMA R39, R39, R0, R2 ;  /* 0x0000000027277223 */ /* 0x000fc80000000002 */
[----:B------:R-:W-:-:S04]  /*23a0*/  FADD R39, R39, R36 ;  /* 0x0000002427277221 */ /* 0x000fc80000000000 */
[----:B------:R-:W-:Y:S01]  /*23b0*/  @!P0 FMUL R52, R52, 0.5 ;  /* 0x3f00000034348820 */ /* 0x000fe20000400000 */
[----:B------:R-:W-:-:S03]  /*23c0*/  FFMA R38, R39, -0.5, R38 ;  /* 0xbf00000027267823 */ /* 0x000fc60000000026 */
        /* <DEDUP_REMOVED lines=9> */
[----:B------:R-:W-:Y:S05]  /*2460*/  CALL.REL.NOINC `($__internal_3_$__cuda_sm20_rcp_rn_f32_slowpath) ;  /* 0x0000001800847944 */ /* 0x000fea0003c00000 */
[----:B------:R-:W-:Y:S01]  /*2470*/  MOV R0, R51 ;  /* 0x0000003300007202 */ /* 0x000fe20000000f00 */
[----:B------:R-:W-:Y:S06]  /*2480*/  BRA `(.L_x_130) ;  /* 0x0000000000107947 */ /* 0x000fec0003800000 */
.L_x_129:
[----:B------:R-:W0:Y:S02]  /*2490*/  MUFU.RCP R0, R53 ;  /* 0x0000003500007308 */ /* 0x000e240000001000 */
[----:B0-----:R-:W-:-:S04]  /*24a0*/  FFMA R2, R53, R0, -1 ;  /* 0xbf80000035027423 */ /* 0x001fc80000000000 */
[----:B------:R-:W-:-:S04]  /*24b0*/  FADD.FTZ R39, -R2, -RZ ;  /* 0x800000ff02277221 */ /* 0x000fc80000010100 */
[----:B------:R-:W-:-:S07]  /*24c0*/  FFMA R0, R0, R39, R0 ;  /* 0x0000002700007223 */ /* 0x000fce0000000000 */
.L_x_130:
[----:B------:R-:W-:Y:S05]  /*24d0*/  BSYNC.RECONVERGENT B0 ;  /* 0x0000000000007941 */ /* 0x000fea0003800200 */
.L_x_128:
        /* <DEDUP_REMOVED lines=16> */
[----:B------:R-:W-:Y:S01]  /*25e0*/  FADD R50, R2, 1 ;  /* 0x3f80000002327421 */ /* 0x000fe20000000000 */
[----:B------:R-:W-:-:S04]  /*25f0*/  FADD R2, -R0, 1 ;  /* 0x3f80000000027421 */ /* 0x000fc80000000100 */
[----:B0-----:R-:W-:Y:S01]  /*2600*/  IADD3 R46, PT, PT, R50, 0x1800000, RZ ;  /* 0x01800000322e7810 */ /* 0x001fe20007ffe0ff */
[----:B------:R-:W-:-:S03]  /*2610*/  FMUL R2, R2, 0.0010000000474974513054 ;  /* 0x3a83126f02027820 */ /* 0x000fc60000400000 */
[----:B------:R-:W-:Y:S01]  /*2620*/  LOP3.LUT R46, R46, 0x7f800000, RZ, 0xc0, !PT ;  /* 0x7f8000002e2e7812 */ /* 0x000fe200078ec0ff */
[----:B------:R-:W-:-:S03]  /*2630*/  FFMA R43, R43, R0, R2 ;  /* 0x000000002b2b7223 */ /* 0x000fc60000000002 */
[----:B------:R-:W-:Y:S01]  /*2640*/  ISETP.GT.U32.AND P0, PT, R46, 0x1ffffff, PT ;  /* 0x01ffffff2e00780c */ /* 0x000fe20003f04070 */
[----:B------:R-:W-:-:S04]  /*2650*/  FADD R0, R36, R43 ;  /* 0x0000002b24007221 */ /* 0x000fc80000000000 */
[----:B------:R-:W-:-:S08]  /*2660*/  FFMA R41, R0, -0.5, R41 ;  /* 0xbf00000000297823 */ /* 0x000fd00000000029 */
[----:B------:R-:W-:Y:S05]  /*2670*/  @P0 BRA `(.L_x_132) ;  /* 0x0000000000140947 */ /* 0x000fea0003800000 */
[----:B------:R-:W-:Y:S02]  /*2680*/  MOV R0, R50 ;  /* 0x0000003200007202 */ /* 0x000fe40000000f00 */
[----:B------:R-:W-:-:S07]  /*2690*/  MOV R2, 0x26b0 ;  /* 0x000026b000027802 */ /* 0x000fce0000000f00 */
[----:B-----5:R-:W-:Y:S05]  /*26a0*/  CALL.REL.NOINC `($__internal_3_$__cuda_sm20_rcp_rn_f32_slowpath) ;  /* 0x0000001400f47944 */ /* 0x020fea0003c00000 */
[----:B------:R-:W-:Y:S01]  /*26b0*/  MOV R0, R51 ;  /* 0x0000003300007202 */ /* 0x000fe20000000f00 */
[----:B------:R-:W-:Y:S06]  /*26c0*/  BRA `(.L_x_133) ;  /* 0x0000000000107947 */ /* 0x000fec0003800000 */
.L_x_132:
[----:B------:R-:W0:Y:S02]  /*26d0*/  MUFU.RCP R43, R50 ;  /* 0x00000032002b7308 */ /* 0x000e240000001000 */
[----:B0-----:R-:W-:-:S04]  /*26e0*/  FFMA R0, R50, R43, -1 ;  /* 0xbf80000032007423 */ /* 0x001fc8000000002b */
[----:B------:R-:W-:-:S04]  /*26f0*/  FADD.FTZ R0, -R0, -RZ ;  /* 0x800000ff00007221 */ /* 0x000fc80000010100 */
[----:B------:R-:W-:-:S07]  /*2700*/  FFMA R0, R43, R0, R43 ;  /* 0x000000002b007223 */ /* 0x000fce000000002b */
.L_x_133:
[----:B------:R-:W-:Y:S05]  /*2710*/  BSYNC.RECONVERGENT B0 ;  /* 0x0000000000007941 */ /* 0x000fea0003800200 */
.L_x_131:
        /* <DEDUP_REMOVED lines=21> */
[----:B-----5:R-:W-:-:S03]  /*2870*/  FFMA R49, R49, R0, R2 ;  /* 0x0000000031317223 */ /* 0x020fc60000000002 */
[----:B------:R-:W-:Y:S01]  /*2880*/  ISETP.GT.U32.AND P0, PT, R46, 0x1ffffff, PT ;  /* 0x01ffffff2e00780c */ /* 0x000fe20003f04070 */
[----:B------:R-:W-:-:S04]  /*2890*/  FADD R0, R36, R49 ;  /* 0x0000003124007221 */ /* 0x000fc80000000000 */
[----:B------:R-:W-:-:S08]  /*28a0*/  FFMA R45, R0, -0.5, R45 ;  /* 0xbf000000002d7823 */ /* 0x000fd0000000002d */
[----:B------:R-:W-:Y:S05]  /*28b0*/  @P0 BRA `(.L_x_135) ;  /* 0x0000000000140947 */ /* 0x000fea0003800000 */
[----:B------:R-:W-:Y:S02]  /*28c0*/  MOV R0, R50 ;  /* 0x0000003200007202 */ /* 0x000fe40000000f00 */
[----:B------:R-:W-:-:S07]  /*28d0*/  MOV R2, 0x28f0 ;  /* 0x000028f000027802 */ /* 0x000fce0000000f00 */
[----:B------:R-:W-:Y:S05]  /*28e0*/  CALL.REL.NOINC `($__internal_3_$__cuda_sm20_rcp_rn_f32_slowpath) ;  /* 0x0000001400647944 */ /* 0x000fea0003c00000 */
[----:B------:R-:W-:Y:S01]  /*28f0*/  MOV R47, R51 ;  /* 0x00000033002f7202 */ /* 0x000fe20000000f00 */
[----:B------:R-:W-:Y:S06]  /*2900*/  BRA `(.L_x_136) ;  /* 0x0000000000107947 */ /* 0x000fec0003800000 */
.L_x_135:
[----:B------:R-:W0:Y:S02]  /*2910*/  MUFU.RCP R47, R50 ;  /* 0x00000032002f7308 */ /* 0x000e240000001000 */
[----:B0-----:R-:W-:-:S04]  /*2920*/  FFMA R0, R50, R47, -1 ;  /* 0xbf80000032007423 */ /* 0x001fc8000000002f */
[----:B------:R-:W-:-:S04]  /*2930*/  FADD.FTZ R0, -R0, -RZ ;  /* 0x800000ff00007221 */ /* 0x000fc80000010100 */
[----:B------:R-:W-:-:S07]  /*2940*/  FFMA R47, R47, R0, R47 ;  /* 0x000000002f2f7223 */ /* 0x000fce000000002f */
.L_x_136:
[----:B------:R-:W-:Y:S05]  /*2950*/  BSYNC.RECONVERGENT B0 ;  /* 0x0000000000007941 */ /* 0x000fea0003800200 */
.L_x_134:
[----:B------:R-:W0:Y:S08]  /*2960*/  LDC.64 R50, c[0x0][0x3b8] ;  /* 0x0000ee00ff327b82 */ /* 0x000e300000000a00 */
[----:B------:R-:W1:Y:S08]  /*2970*/  LDC.64 R54, c[0x0][0x3c0] ;  /* 0x0000f000ff367b82 */ /* 0x000e700000000a00 */
[----:B------:R-:W2:Y:S01]  /*2980*/  LDC.64 R56, c[0x0][0x3c8] ;  /* 0x0000f200ff387b82 */ /* 0x000ea20000000a00 */
[----:B0-----:R-:W-:-:S04]  /*2990*/  IMAD.WIDE R58, R6, 0x4, R50 ;  /* 0x00000004063a7825 */ /* 0x001fc800078e0232 */
[----:B------:R-:W-:Y:S01]  /*29a0*/  IMAD.WIDE R50, R7, 0x4, R50 ;  /* 0x0000000407327825 */ /* 0x000fe200078e0232 */
[----:B------:R0:W5:Y:S03]  /*29b0*/  LDG.E.CONSTANT R49, desc[UR8][R58.64] ;  /* 0x000000083a317981 */ /* 0x000166000c1e9900 */
[--C-:B-1----:R-:W-:Y:S02]  /*29c0*/  IMAD.WIDE R52, R8, 0x4, R54.reuse ;  /* 0x0000000408347825 */ /* 0x102fe400078e0236 */
[----:B------:R0:W5:Y:S02]  /*29d0*/  LDG.E.CONSTANT R50, desc[UR8][R50.64] ;  /* 0x0000000832327981 */ /* 0x000164000c1e9900 */
[----:B------:R-:W-:Y:S02]  /*29e0*/  IMAD.WIDE R54, R9, 0x4, R54 ;  /* 0x0000000409367825 */ /* 0x000fe400078e0236 */
[----:B------:R0:W5:Y:S02]  /*29f0*/  LDG.E.CONSTANT R52, desc[UR8][R52.64] ;  /* 0x0000000834347981 */ /* 0x000164000c1e9900 */
[----:B--2---:R-:W-:-:S02]  /*2a00*/  IMAD.WIDE R56, R10, 0x4, R56 ;  /* 0x000000040a387825 */ /* 0x004fc400078e0238 */
[----:B------:R0:W5:Y:S04]  /*2a10*/  LDG.E.CONSTANT R54, desc[UR8][R54.64] ;  /* 0x0000000836367981 */ /* 0x000168000c1e9900 */
[----:B------:R0:W5:Y:S01]  /*2a20*/  LDG.E.CONSTANT R56, desc[UR8][R56.64] ;  /* 0x0000000838387981 */ /* 0x000162000c1e9900 */
[----:B------:R-:W-:Y:S04]  /*2a30*/  BSSY.RECONVERGENT B0, `(.L_x_137) ;  /* 0x0000012000007945 */ /* 0x000fe80003800200 */
[----:B------:R-:W-:Y:S05]  /*2a40*/  @!P1 BRA `(.L_x_138) ;  /* 0x0000000000409947 */ /* 0x000fea0003800000 */
[----:B------:R-:W-:Y:S01]  /*2a50*/  FMUL R0, R16, -0.91699999570846557617 ;  /* 0xbf6ac08310007820 */ /* 0x000fe20000400000 */
[----:B------:R-:W-:-:S04]  /*2a60*/  FMUL R23, R11, -0.91699999570846557617 ;  /* 0xbf6ac0830b177820 */ /* 0x000fc80000400000 */
[----:B------:R-:W-:Y:S02]  /*2a70*/  FMNMX R13, R13, R0, !PT ;  /* 0x000000000d0d7209 */ /* 0x000fe40007800000 */
[CC--:B------:R-:W-:Y:S02]  /*2a80*/  FMNMX R0, R12.reuse, R23.reuse, !PT ;  /* 0x000000170c007209 */ /* 0x0c0fe40007800000 */
[----:B------:R-:W-:Y:S01]  /*2a90*/  FSETP.GT.AND P0, PT, R12, R23, PT ;  /* 0x000000170c00720b */ /* 0x000fe20003f04000 */
[----:B------:R-:W-:Y:S02]  /*2aa0*/  HFMA2 R23, -RZ, RZ, 1.875, 0 ;  /* 0x3f800000ff177431 */ /* 0x000fe400000001ff */
[----:B------:R-:W-:Y:S01]  /*2ab0*/  FADD R13, R16, R13 ;  /* 0x0000000d100d7221 */ /* 0x000fe20000000000 */
[C---:B------:R-:W-:Y:S01]  /*2ac0*/  FADD R0, R11.reuse, R0 ;  /* 0x000000000b007221 */ /* 0x040fe20000000000 */
[----:B------:R-:W-:-:S03]  /*2ad0*/  FADD R16, R11, R16 ;  /* 0x000000100b107221 */ /* 0x000fc60000000000 */
[----:B------:R-:W-:Y:S01]  /*2ae0*/  FADD R13, -R13, R0 ;  /* 0x000000000d0d7221 */ /* 0x000fe20000000100 */
[----:B------:R-:W-:Y:S01]  /*2af0*/  FMUL R0, R16, 0.5 ;  /* 0x3f00000010007820 */ /* 0x000fe20000400000 */
[----:B------:R-:W-:Y:S02]  /*2b00*/  FSEL R23, R23, 0.083000004291534423828, P0 ;  /* 0x3da9fbe817177808 */ /* 0x000fe40000000000 */
[----:B------:R-:W-:-:S03]  /*2b10*/  FMUL R2, R13, 0.5 ;  /* 0x3f0000000d027820 */ /* 0x000fc60000400000 */
[----:B------:R-:W-:Y:S01]  /*2b20*/  FMUL R23, R0, R23 ;  /* 0x0000001700177220 */ /* 0x000fe20000400000 */
[----:B------:R-:W-:-:S04]  /*2b30*/  FMUL R2, R2, R5 ;  /* 0x0000000502027220 */ /* 0x000fc80000400000 */
[----:B------:R-:W-:-:S07]  /*2b40*/  FFMA R23, R23, R5, R2 ;  /* 0x0000000517177223 */ /* 0x000fce0000000002 */
.L_x_138:
[----:B------:R-:W-:Y:S05]  /*2b50*/  BSYNC.RECONVERGENT B0 ;  /* 0x0000000000007941 */ /* 0x000fea0003800200 */
.L_x_137:
[----:B------:R-:W1:Y:S01]  /*2b60*/  LDCU UR4, c[0x0][0x41c] ;  /* 0x00008380ff0477ac */ /* 0x000e620008000800 */
[----:B------:R-:W-:Y:S01]  /*2b70*/  IADD3 R16, PT, PT, R3, 0x1, RZ ;  /* 0x0000000103107810 */ /* 0x000fe20007ffe0ff */
[----:B------:R-:W-:Y:S01]  /*2b80*/  FADD R0, -R47, 1 ;  /* 0x3f8000002f007421 */ /* 0x000fe20000000100 */
[----:B------:R-:W-:Y:S01]  /*2b90*/  IADD3 R2, PT, PT, R38, 0x1800000, RZ ;  /* 0x0180000026027810 */ /* 0x000fe20007ffe0ff */
[----:B------:R-:W-:Y:S01]  /*2ba0*/  BSSY.RECONVERGENT B0, `(.L_x_139) ;  /* 0x000001d000007945 */ /* 0x000fe20003800200 */
[----:B------:R-:W-:Y:S01]  /*2bb0*/  ISETP.GE.AND P3, PT, R4, 0x1, PT ;  /* 0x000000010400780c */ /* 0x000fe20003f66270 */
[----:B------:R-:W-:Y:S01]  /*2bc0*/  FMUL R13, R0, 0.0010000000474974513054 ;  /* 0x3a83126f000d7820 */ /* 0x000fe20000400000 */
[----:B------:R-:W-:Y:S01]  /*2bd0*/  LOP3.LUT R2, R2, 0x7f800000, RZ, 0xc0, !PT ;  /* 0x7f80000002027812 */ /* 0x000fe200078ec0ff */
[----:B------:R-:W-:Y:S02]  /*2be0*/  FADD R23, R40, -R23 ;  /* 0x8000001728177221 */ /* 0x000fe40000000000 */
[----:B------:R-:W-:Y:S01]  /*2bf0*/  FFMA R13, R44, R47, R13 ;  /* 0x0000002f2c0d7223 */ /* 0x000fe2000000000d */
[----:B------:R-:W-:-:S02]  /*2c00*/  ISETP.GT.U32.AND P1, PT, R2, 0x1ffffff, PT ;  /* 0x01ffffff0200780c */ /* 0x000fc40003f24070 */
[----:B------:R-:W-:Y:S01]  /*2c10*/  MOV R47, RZ ;  /* 0x000000ff002f7202 */ /* 0x000fe20000000f00 */
[----:B------:R-:W-:Y:S01]  /*2c20*/  FADD R13, R36, R13 ;  /* 0x0000000d240d7221 */ /* 0x000fe20000000000 */
[----:B-1----:R-:W-:-:S03]  /*2c30*/  ISETP.GE.AND P0, PT, R16, UR4, PT ;  /* 0x0000000410007c0c */ /* 0x002fc6000bf06270 */
[----:B------:R-:W-:Y:S01]  /*2c40*/  FFMA R13, R13, -0.5, R22 ;  /* 0xbf0000000d0d7823 */ /* 0x000fe20000000016 */
[----:B------:R-:W-:-:S13]  /*2c50*/  ISETP.LT.OR P0, PT, R3, RZ, P0 ;  /* 0x000000ff0300720c */ /* 0x000fda0000701670 */
[----:B------:R-:W-:Y:S05]  /*2c60*/  @P0 BRA `(.L_x_140) ;  /* 0x0000000000400947 */ /* 0x000fea0003800000 */
[----:B------:R-:W-:Y:S01]  /*2c70*/  FMUL R0, R18, -0.91699999570846557617 ;  /* 0xbf6ac08312007820 */ /* 0x000fe20000400000 */
[----:B------:R-:W-:Y:S01]  /*2c80*/  FMUL R47, R11, -0.91699999570846557617 ;  /* 0xbf6ac0830b2f7820 */ /* 0x000fe20000400000 */
[----:B------:R-:W-:-:S03]  /*2c90*/  HFMA2 R16, -RZ, RZ, 1.875, 0 ;  /* 0x3f800000ff107431 */ /* 0x000fc600000001ff */
[----:B------:R-:W-:Y:S01]  /*2ca0*/  FMNMX R37, R37, R0, !PT ;  /* 0x0000000025257209 */ /* 0x000fe20007800000 */
[C---:B------:R-:W-:Y:S01]  /*2cb0*/  FADD R0, R11.reuse, R18 ;  /* 0x000000120b007221 */ /* 0x040fe20000000000 */
[CC--:B------:R-:W-:Y:S02]  /*2cc0*/  FMNMX R2, R12.reuse, R47.reuse, !PT ;  /* 0x0000002f0c027209 */ /* 0x0c0fe40007800000 */
[----:B------:R-:W-:Y:S01]  /*2cd0*/  FSETP.GT.AND P0, PT, R12, R47, PT ;  /* 0x0000002f0c00720b */ /* 0x000fe20003f04000 */
[----:B------:R-:W-:Y:S01]  /*2ce0*/  FADD R37, R18, R37 ;  /* 0x0000002512257221 */ /* 0x000fe20000000000 */
[----:B------:R-:W-:Y:S01]  /*2cf0*/  FMUL R0, R0, 0.5 ;  /* 0x3f00000000007820 */ /* 0x000fe20000400000 */
[----:B------:R-:W-:Y:S01]  /*2d00*/  FADD R2, R11, R2 ;  /* 0x000000020b027221 */ /* 0x000fe20000000000 */
[----:B------:R-:W-:-:S03]  /*2d10*/  FSEL R47, R16, 0.083000004291534423828, P0 ;  /* 0x3da9fbe8102f7808 */ /* 0x000fc60000000000 */
[----:B------:R-:W-:Y:S02]  /*2d20*/  FADD R37, -R2, R37 ;  /* 0x0000002502257221 */ /* 0x000fe40000000100 */
[----:B------:R-:W-:Y:S02]  /*2d30*/  FMUL R2, R47, R0 ;  /* 0x000000002f027220 */ /* 0x000fe40000400000 */
[----:B------:R-:W-:Y:S02]  /*2d40*/  FMUL R0, R37, 0.5 ;  /* 0x3f00000025007820 */ /* 0x000fe40000400000 */
[----:B------:R-:W-:-:S04]  /*2d50*/  FMUL R47, R2, R5 ;  /* 0x00000005022f7220 */ /* 0x000fc80000400000 */
[----:B------:R-:W-:-:S07]  /*2d60*/  FFMA R47, R0, R5, -R47 ;  /* 0x00000005002f7223 */ /* 0x000fce000000082f */
.L_x_140:
[----:B------:R-:W-:Y:S05]  /*2d70*/  BSYNC.RECONVERGENT B0 ;  /* 0x0000000000007941 */ /* 0x000fea0003800200 */
.L_x_139:
[----:B------:R-:W-:Y:S01]  /*2d80*/  BSSY.RECONVERGENT B0, `(.L_x_141) ;  /* 0x0000014000007945 */ /* 0x000fe20003800200 */
[----:B------:R-:W-:Y:S01]  /*2d90*/  FADD R42, R42, -R47 ;  /* 0x8000002f2a2a7221 */ /* 0x000fe20000000000 */
[----:B------:R-:W-:Y:S02]  /*2da0*/  MOV R37, RZ ;  /* 0x000000ff00257202 */ /* 0x000fe40000000f00 */
[----:B------:R-:W-:Y:S05]  /*2db0*/  @!P3 BRA `(.L_x_142) ;  /* 0x000000000040b947 */ /* 0x000fea0003800000 */
        /* <DEDUP_REMOVED lines=16> */
.L_x_142:
[----:B------:R-:W-:Y:S05]  /*2ec0*/  BSYNC.RECONVERGENT B0 ;  /* 0x0000000000007941 */ /* 0x000fea0003800200 */
.L_x_141:
[----:B------:R-:W-:Y:S01]  /*2ed0*/  BSSY.RECONVERGENT B0, `(.L_x_143) ;  /* 0x0000015000007945 */ /* 0x000fe20003800200 */
[----:B------:R-:W-:Y:S01]  /*2ee0*/  FADD R48, R48, -R37 ;  /* 0x8000002530307221 */ /* 0x000fe20000000000 */
[----:B------:R-:W-:Y:S01]  /*2ef0*/  FADD R19, RZ, R19 ;  /* 0x00000013ff137221 */ /* 0x000fe20000000000 */
[----:B------:R-:W-:Y:S01]  /*2f00*/  MOV R0, RZ ;  /* 0x000000ff00007202 */ /* 0x000fe20000000f00 */
[----:B------:R-:W-:Y:S06]  /*2f10*/  @P2 BRA `(.L_x_144) ;  /* 0x0000000000402947 */ /* 0x000fec0003800000 */
[----:B------:R-:W-:Y:S01]  /*2f20*/  FMUL R37, R11, -0.91699999570846557617 ;  /* 0xbf6ac0830b257820 */ /* 0x000fe20000400000 */
[----:B------:R-:W-:-:S04]  /*2f30*/  FMUL R0, R20, -0.91699999570846557617 ;  /* 0xbf6ac08314007820 */ /* 0x000fc80000400000 */
[CC--:B------:R-:W-:Y:S02]  /*2f40*/  FMNMX R2, R12.reuse, R37.reuse, !PT ;  /* 0x000000250c027209 */ /* 0x0c0fe40007800000 */
[----:B------:R-:W-:Y:S01]  /*2f50*/  FMNMX R43, R43, R0, !PT ;  /* 0x000000002b2b7209 */ /* 0x000fe20007800000 */
[C---:B------:R-:W-:Y:S01]  /*2f60*/  FADD R0, R11.reuse, R20 ;  /* 0x000000140b007221 */ /* 0x040fe20000000000 */
[----:B------:R-:W-:Y:S01]  /*2f70*/  FSETP.GT.AND P0, PT, R12, R37, PT ;  /* 0x000000250c00720b */ /* 0x000fe20003f04000 */
[----:B------:R-:W-:Y:S02]  /*2f80*/  HFMA2 R12, -RZ, RZ, 1.875, 0 ;  /* 0x3f800000ff0c7431 */ /* 0x000fe400000001ff */
[----:B------:R-:W-:Y:S01]  /*2f90*/  FADD R2, R11, R2 ;  /* 0x000000020b027221 */ /* 0x000fe20000000000 */
[----:B------:R-:W-:Y:S01]  /*2fa0*/  FADD R43, R20, R43 ;  /* 0x0000002b142b7221 */ /* 0x000fe20000000000 */
[----:B------:R-:W-:-:S03]  /*2fb0*/  FMUL R0, R0, 0.5 ;  /* 0x3f00000000007820 */ /* 0x000fc60000400000 */
[----:B------:R-:W-:Y:S01]  /*2fc0*/  FADD R43, R2, -R43 ;  /* 0x8000002b022b7221 */ /* 0x000fe20000000000 */
[----:B------:R-:W-:-:S03]  /*2fd0*/  FSEL R11, R12, 0.083000004291534423828, P0 ;  /* 0x3da9fbe80c0b7808 */ /* 0x000fc60000000000 */
[----:B------:R-:W-:Y:S02]  /*2fe0*/  FMUL R2, R43, 0.5 ;  /* 0x3f0000002b027820 */ /* 0x000fe40000400000 */
[----:B------:R-:W-:Y:S02]  /*2ff0*/  FMUL R11, R11, R0 ;  /* 0x000000000b0b7220 */ /* 0x000fe40000400000 */
[----:B------:R-:W-:-:S04]  /*3000*/  FMUL R2, R2, R5 ;  /* 0x0000000502027220 */ /* 0x000fc80000400000 */
[----:B------:R-:W-:-:S07]  /*3010*/  FFMA R0, R11, R5, R2 ;  /* 0x000000050b007223 */ /* 0x000fce0000000002 */
.L_x_144:
[----:B------:R-:W-:Y:S05]  /*3020*/  BSYNC.RECONVERGENT B0 ;  /* 0x0000000000007941 */ /* 0x000fea0003800200 */
.L_x_143:
[----:B------:R-:W-:Y:S01]  /*3030*/  BSSY.RECONVERGENT B0, `(.L_x_145) ;  /* 0x000000d000007945 */ /* 0x000fe20003800200 */
[----:B------:R-:W-:Y:S01]  /*3040*/  FADD R5, R19, -R0 ;  /* 0x8000000013057221 */ /* 0x000fe20000000000 */
[----:B------:R-:W-:Y:S01]  /*3050*/  FADD R26, RZ, -R26 ;  /* 0x8000001aff1a7221 */ /* 0x000fe20000000000 */
[----:B------:R-:W-:Y:S01]  /*3060*/  FADD R12, RZ, -R17 ;  /* 0x80000011ff0c7221 */ /* 0x000fe20000000000 */
[----:B------:R-:W-:Y:S06]  /*3070*/  @P1 BRA `(.L_x_146) ;  /* 0x0000000000101947 */ /* 0x000fec0003800000 */
[----:B------:R-:W-:Y:S02]  /*3080*/  MOV R0, R38 ;  /* 0x0000002600007202 */ /* 0x000fe40000000f00 */
[----:B------:R-:W-:-:S07]  /*3090*/  MOV R2, 0x30b0 ;  /* 0x000030b000027802 */ /* 0x000fce0000000f00 */
[----:B0----5:R-:W-:Y:S05]  /*30a0*/  CALL.REL.NOINC `($__internal_3_$__cuda_sm20_rcp_rn_f32_slowpath) ;  /* 0x0000000c00747944 */ /* 0x021fea0003c00000 */
[----:B------:R-:W-:Y:S05]  /*30b0*/  BRA `(.L_x_147) ;  /* 0x0000000000107947 */ /* 0x000fea0003800000 */
.L_x_146:
[----:B0-----:R-:W0:Y:S02]  /*30c0*/  MUFU.RCP R51, R38 ;  /* 0x0000002600337308 */ /* 0x001e240000001000 */
[----:B0-----:R-:W-:-:S04]  /*30d0*/  FFMA R0, R38, R51, -1 ;  /* 0xbf80000026007423 */ /* 0x001fc80000000033 */
[----:B------:R-:W-:-:S04]  /*30e0*/  FADD.FTZ R0, -R0, -RZ ;  /* 0x800000ff00007221 */ /* 0x000fc80000010100 */
[----:B------:R-:W-:-:S07]  /*30f0*/  FFMA R51, R51, R0, R51 ;  /* 0x0000000033337223 */ /* 0x000fce0000000033 */
.L_x_147:
[----:B------:R-:W-:Y:S05]  /*3100*/  BSYNC.RECONVERGENT B0 ;  /* 0x0000000000007941 */ /* 0x000fea0003800200 */
.L_x_145:
[-C--:B------:R-:W-:Y:S01]  /*3110*/  FMUL R11, R28, R51.reuse ;  /* 0x000000331c0b7220 */ /* 0x080fe20000400000 */
[--C-:B------:R-:W-:Y:S01]  /*3120*/  FADD R14, RZ, R24.reuse ;  /* 0x00000018ff0e7221 */ /* 0x100fe20000000000 */
[----:B------:R-:W-:Y:S01]  /*3130*/  FADD R0, RZ, R25 ;  /* 0x00000019ff007221 */ /* 0x000fe20000000000 */
[----:B------:R-:W-:Y:S01]  /*3140*/  FMUL R23, R23, R51 ;  /* 0x0000003317177220 */ /* 0x000fe20000400000 */
[----:B------:R-:W-:Y:S01]  /*3150*/  FFMA R41, R12, -R11, R41 ;  /* 0x8000000b0c297223 */ /* 0x000fe20000000029 */
[----:B------:R-:W-:Y:S01]  /*3160*/  FADD R37, RZ, -R21 ;  /* 0x80000015ff257221 */ /* 0x000fe20000000000 */
[-C--:B------:R-:W-:Y:S01]  /*3170*/  FMUL R14, R14, R51.reuse ;  /* 0x000000330e0e7220 */ /* 0x080fe20000400000 */
[----:B------:R-:W-:Y:S01]  /*3180*/  FMUL R17, R0, R51 ;  /* 0x0000003300117220 */ /* 0x000fe20000400000 */
[----:B------:R-:W-:Y:S01]  /*3190*/  FADD R21, RZ, -R24 ;  /* 0x80000018ff157221 */ /* 0x000fe20000000000 */
[----:B------:R-:W-:Y:S01]  /*31a0*/  IADD3 R2, PT, PT, R41, 0x1800000, RZ ;  /* 0x0180000029027810 */ /* 0x000fe20007ffe0ff */
[----:B------:R-:W-:Y:S01]  /*31b0*/  FADD R27, RZ, -R27 ;  /* 0x8000001bff1b7221 */ /* 0x000fe20000000000 */
[----:B------:R-:W-:Y:S01]  /*31c0*/  FADD R25, RZ, -R25 ;  /* 0x80000019ff197221 */ /* 0x000fe20000000000 */
[----:B------:R-:W-:Y:S01]  /*31d0*/  BSSY.RECONVERGENT B0, `(.L_x_148) ;  /* 0x000001b000007945 */ /* 0x000fe20003800200 */
[----:B------:R-:W-:Y:S01]  /*31e0*/  LOP3.LUT R2, R2, 0x7f800000, RZ, 0xc0, !PT ;  /* 0x7f80000002027812 */ /* 0x000fe200078ec0ff */
[----:B------:R-:W-:Y:S01]  /*31f0*/  FFMA R18, R30, -R23, R5 ;  /* 0x800000171e127223 */ /* 0x000fe20000000005 */
[-C--:B------:R-:W-:Y:S01]  /*3200*/  FFMA R5, R12, -R14.reuse, R21 ;  /* 0x8000000e0c057223 */ /* 0x080fe20000000015 */
[----:B------:R-:W-:Y:S01]  /*3210*/  FFMA R24, R30, -R17, R13 ;  /* 0x800000111e187223 */ /* 0x000fe2000000000d */
[----:B------:R-:W-:Y:S01]  /*3220*/  ISETP.GT.U32.AND P0, PT, R2, 0x1ffffff, PT ;  /* 0x01ffffff0200780c */ /* 0x000fe20003f04070 */
[-C--:B------:R-:W-:Y:S01]  /*3230*/  FFMA R16, R26, -R11.reuse, R27 ;  /* 0x8000000b1a107223 */ /* 0x080fe2000000001b */
[----:B------:R-:W-:Y:S01]  /*3240*/  FFMA R31, R30, -R11, R31 ;  /* 0x8000000b1e1f7223 */ /* 0x000fe2000000001f */
[----:B------:R-:W-:Y:S01]  /*3250*/  FFMA R32, -R11, R35, R32 ;  /* 0x000000230b207223 */ /* 0x000fe20000000120 */
[-C--:B------:R-:W-:Y:S01]  /*3260*/  FFMA R42, R12, -R23.reuse, R42 ;  /* 0x800000170c2a7223 */ /* 0x080fe2000000002a */
[C---:B------:R-:W-:Y:S01]  /*3270*/  FFMA R19, R26.reuse, -R23, R48 ;  /* 0x800000171a137223 */ /* 0x040fe20000000030 */
[-C--:B------:R-:W-:Y:S01]  /*3280*/  FFMA R15, -R23, R35.reuse, R15 ;  /* 0x00000023170f7223 */ /* 0x080fe2000000010f */
[-C--:B------:R-:W-:Y:S01]  /*3290*/  FFMA R45, R26, -R14.reuse, R45 ;  /* 0x8000000e1a2d7223 */ /* 0x080fe2000000002d */
[----:B------:R-:W-:Y:S01]  /*32a0*/  FFMA R20, R30, -R14, R29 ;  /* 0x8000000e1e147223 */ /* 0x000fe2000000001d */
[----:B------:R-:W-:Y:S01]  /*32b0*/  FFMA R33, -R14, R35, R33 ;  /* 0x000000230e217223 */ /* 0x000fe20000000121 */
[-C--:B------:R-:W-:Y:S01]  /*32c0*/  FFMA R22, R12, -R17.reuse, R25 ;  /* 0x800000110c167223 */ /* 0x080fe20000000019 */
[----:B------:R-:W-:Y:S01]  /*32d0*/  FFMA R21, R26, -R17, R37 ;  /* 0x800000111a157223 */ /* 0x000fe20000000025 */
[----:B------:R-:W-:Y:S01]  /*32e0*/  FFMA R13, -R17, R35, R34 ;  /* 0x00000023110d7223 */ /* 0x000fe20000000122 */
[----:B------:R-:W-:Y:S06]  /*32f0*/  @P0 BRA `(.L_x_149) ;  /* 0x0000000000100947 */ /* 0x000fec0003800000 */
[----:B------:R-:W-:Y:S02]  /*3300*/  MOV R0, R41 ;  /* 0x0000002900007202 */ /* 0x000fe40000000f00 */
[----:B------:R-:W-:-:S07]  /*3310*/  MOV R2, 0x3330 ;  /* 0x0000333000027802 */ /* 0x000fce0000000f00 */
[----:B-----5:R-:W-:Y:S05]  /*3320*/  CALL.REL.NOINC `($__internal_3_$__cuda_sm20_rcp_rn_f32_slowpath) ;  /* 0x0000000800d47944 */ /* 0x020fea0003c00000 */
[----:B------:R-:W-:Y:S05]  /*3330*/  BRA `(.L_x_150) ;  /* 0x0000000000107947 */ /* 0x000fea0003800000 */
.L_x_149:
[----:B------:R-:W0:Y:S02]  /*3340*/  MUFU.RCP R0, R41 ;  /* 0x0000002900007308 */ /* 0x000e240000001000 */
[----:B0-----:R-:W-:-:S04]  /*3350*/  FFMA R2, R41, R0, -1 ;  /* 0xbf80000029027423 */ /* 0x001fc80000000000 */
[----:B------:R-:W-:-:S04]  /*3360*/  FADD.FTZ R51, -R2, -RZ ;  /* 0x800000ff02337221 */ /* 0x000fc80000010100 */
[----:B------:R-:W-:-:S07]  /*3370*/  FFMA R51, R0, R51, R0 ;  /* 0x0000003300337223 */ /* 0x000fce0000000000 */
.L_x_150:
[----:B------:R-:W-:Y:S05]  /*3380*/  BSYNC.RECONVERGENT B0 ;  /* 0x0000000000007941 */ /* 0x000fea0003800200 */
.L_x_148:
[-C--:B------:R-:W-:Y:S01]  /*3390*/  FMUL R5, R5, R51.reuse ;  /* 0x0000003305057220 */ /* 0x080fe20000400000 */
[-C--:B------:R-:W-:Y:S01]  /*33a0*/  FMUL R22, R22, R51.reuse ;  /* 0x0000003316167220 */ /* 0x080fe20000400000 */
[----:B------:R-:W-:Y:S01]  /*33b0*/  FMUL R42, R42, R51 ;  /* 0x000000332a2a7220 */ /* 0x000fe20000400000 */
[----:B------:R-:W-:Y:S01]  /*33c0*/  BSSY.RECONVERGENT B0, `(.L_x_151) ;  /* 0x0000016000007945 */ /* 0x000fe20003800200 */
[-C--:B------:R-:W-:Y:S01]  /*33d0*/  FFMA R45, R16, -R5.reuse, R45 ;  /* 0x80000005102d7223 */ /* 0x080fe2000000002d */
[CC--:B------:R-:W-:Y:S01]  /*33e0*/  FFMA R25, R31.reuse, -R22.reuse, R24 ;  /* 0x800000161f197223 */ /* 0x0c0fe20000000018 */
[C---:B------:R-:W-:Y:S01]  /*33f0*/  FFMA R24, R32.reuse, -R22, R13 ;  /* 0x8000001620187223 */ /* 0x040fe2000000000d */
[C---:B------:R-:W-:Y:S01]  /*3400*/  FFMA R13, R31.reuse, -R42, R18 ;  /* 0x8000002a1f0d7223 */ /* 0x040fe20000000012 */
[-C--:B------:R-:W-:Y:S01]  /*3410*/  FFMA R20, R31, -R5.reuse, R20 ;  /* 0x800000051f147223 */ /* 0x080fe20000000014 */
[----:B------:R-:W-:Y:S01]  /*3420*/  IADD3 R0, PT, PT, R45, 0x1800000, RZ ;  /* 0x018000002d007810 */ /* 0x000fe20007ffe0ff */
[----:B------:R-:W-:Y:S01]  /*3430*/  FFMA R33, R32, -R5, R33 ;  /* 0x8000000520217223 */ /* 0x000fe20000000021 */
        /* <DEDUP_REMOVED lines=8> */
[----:B-----5:R-:W-:Y:S05]  /*34c0*/  CALL.REL.NOINC `($__internal_3_$__cuda_sm20_rcp_rn_f32_slowpath) ;  /* 0x00000008006c7944 */ /* 0x020fea0003c00000 */
[----:B------:R-:W-:Y:S05]  /*34d0*/  BRA `(.L_x_153) ;  /* 0x0000000000107947 */ /* 0x000fea0003800000 */
.L_x_152:
[----:B------:R-:W0:Y:S02]  /*34e0*/  MUFU.RCP R0, R45 ;  /* 0x0000002d00007308 */ /* 0x000e240000001000 */
[----:B0-----:R-:W-:-:S04]  /*34f0*/  FFMA R2, R45, R0, -1 ;  /* 0xbf8000002d027423 */ /* 0x001fc80000000000 */
[----:B------:R-:W-:-:S04]  /*3500*/  FADD.FTZ R51, -R2, -RZ ;  /* 0x800000ff02337221 */ /* 0x000fc80000010100 */
[----:B------:R-:W-:-:S07]  /*3510*/  FFMA R51, R0, R51, R0 ;  /* 0x0000003300337223 */ /* 0x000fce0000000000 */
.L_x_153:
[----:B------:R-:W-:Y:S05]  /*3520*/  BSYNC.RECONVERGENT B0 ;  /* 0x0000000000007941 */ /* 0x000fea0003800200 */
.L_x_151:
[-C--:B------:R-:W-:Y:S01]  /*3530*/  FMUL R21, R21, R51.reuse ;  /* 0x0000003315157220 */ /* 0x080fe20000400000 */
[----:B------:R-:W-:Y:S01]  /*3540*/  FMUL R19, R19, R51 ;  /* 0x0000003313137220 */ /* 0x000fe20000400000 */
[----:B------:R-:W-:Y:S02]  /*3550*/  BSSY.RECONVERGENT B0, `(.L_x_154) ;  /* 0x0000010000007945 */ /* 0x000fe40003800200 */
[CC--:B------:R-:W-:Y:S01]  /*3560*/  FFMA R0, R20.reuse, -R21.reuse, R25 ;  /* 0x8000001514007223 */ /* 0x0c0fe20000000019 */
[C---:B------:R-:W-:Y:S01]  /*3570*/  FFMA R24, R33.reuse, -R21, R24 ;  /* 0x8000001521187223 */ /* 0x040fe20000000018 */
[-C--:B------:R-:W-:Y:S01]  /*3580*/  FFMA R13, R20, -R19.reuse, R13 ;  /* 0x80000013140d7223 */ /* 0x080fe2000000000d */
[----:B------:R-:W-:Y:S02]  /*3590*/  FFMA R15, R33, -R19, R18 ;  /* 0x80000013210f7223 */ /* 0x000fe40000000012 */
[----:B------:R-:W-:-:S04]  /*35a0*/  IADD3 R2, PT, PT, R0, 0x1800000, RZ ;  /* 0x0180000000027810 */ /* 0x000fc80007ffe0ff */
[----:B------:R-:W-:-:S04]  /*35b0*/  LOP3.LUT R2, R2, 0x7f800000, RZ, 0xc0, !PT ;  /* 0x7f80000002027812 */ /* 0x000fc800078ec0ff */
[----:B------:R-:W-:-:S13]  /*35c0*/  ISETP.GT.U32.AND P0, PT, R2, 0x1ffffff, PT ;  /* 0x01ffffff0200780c */ /* 0x000fda0003f04070 */
[----:B------:R-:W-:Y:S05]  /*35d0*/  @P0 BRA `(.L_x_155) ;  /* 0x00000000000c0947 */ /* 0x000fea0003800000 */
[----:B------:R-:W-:-:S07]  /*35e0*/  MOV R2, 0x3600 ;  /* 0x0000360000027802 */ /* 0x000fce0000000f00 */
[----:B-----5:R-:W-:Y:S05]  /*35f0*/  CALL.REL.NOINC `($__internal_3_$__cuda_sm20_rcp_rn_f32_slowpath) ;  /* 0x0000000800207944 */ /* 0x020fea0003c00000 */
[----:B------:R-:W-:Y:S05]  /*3600*/  BRA `(.L_x_156) ;  /* 0x0000000000107947 */ /* 0x000fea0003800000 */
.L_x_155:
[----:B------:R-:W0:Y:S02]  /*3610*/  MUFU.RCP R51, R0 ;  /* 0x0000000000337308 */ /* 0x000e240000001000 */
[----:B0-----:R-:W-:-:S04]  /*3620*/  FFMA R2, R0, R51, -1 ;  /* 0xbf80000000027423 */ /* 0x001fc80000000033 */
[----:B------:R-:W-:-:S04]  /*3630*/  FADD.FTZ R2, -R2, -RZ ;  /* 0x800000ff02027221 */ /* 0x000fc80000010100 */
[----:B------:R-:W-:-:S07]  /*3640*/  FFMA R51, R51, R2, R51 ;  /* 0x0000000233337223 */ /* 0x000fce0000000033 */
.L_x_156:
[----:B------:R-:W-:Y:S05]  /*3650*/  BSYNC.RECONVERGENT B0 ;  /* 0x0000000000007941 */ /* 0x000fea0003800200 */
.L_x_154:
[----:B------:R-:W-:Y:S01]  /*3660*/  FMUL R2, R13, R51 ;  /* 0x000000330d027220 */ /* 0x000fe20000400000 */
[C---:B-----5:R-:W-:Y:S01]  /*3670*/  FFMA R25, -R49.reuse, R11, R50 ;  /* 0x0000000b31197223 */ /* 0x060fe20000000132 */
        /* <DEDUP_REMOVED lines=21> */
[----:B------:R-:W-:Y:S05]  /*37d0*/  CALL.REL.NOINC `($__internal_4_$__cuda_sm3x_div_rn_noftz_f32_slowpath) ;  /* 0x00000008007c7944 */ /* 0x000fea0003c00000 */
[----:B------:R-:W-:-:S07]  /*37e0*/  MOV R5, R19 ;  /* 0x0000001300057202 */ /* 0x000fce0000000f00 */
.L_x_158:
[----:B------:R-:W-:Y:S05]  /*37f0*/  BSYNC.RECONVERGENT B0 ;  /* 0x0000000000007941 */ /* 0x000fea0003800200 */
.L_x_157:
        /* <DEDUP_REMOVED lines=14> */
.L_x_160:
[----:B------:R-:W-:Y:S05]  /*38e0*/  BSYNC.RECONVERGENT B0 ;  /* 0x0000000000007941 */ /* 0x000fea0003800200 */
.L_x_159:
        /* <DEDUP_REMOVED lines=15> */
.L_x_162:
[----:B------:R-:W-:Y:S05]  /*39e0*/  BSYNC.RECONVERGENT B0 ;  /* 0x0000000000007941 */ /* 0x000fea0003800200 */
.L_x_161:
        /* <DEDUP_REMOVED lines=16> */
.L_x_164:
[----:B------:R-:W-:Y:S05]  /*3af0*/  BSYNC.RECONVERGENT B0 ;  /* 0x0000000000007941 */ /* 0x000fea0003800200 */
.L_x_163:
[----:B------:R-:W0:Y:S01]  /*3b00*/  MUFU.RCP R14, R38 ;  /* 0x00000026000e7308 */ /* 0x000e220000001000 */
[----:B------:R-:W-:Y:S01]  /*3b10*/  FFMA R49, -R12, R0, R49 ;  /* 0x000000000c317223 */ /* 0x000fe20000000131 */
[----:B------:R-:W1:Y:S01]  /*3b20*/  LDCU UR4, c[0x0][0x41c] ;  /* 0x00008380ff0477ac */ /* 0x000e620008000800 */
[----:B------:R-:W-:Y:S02]  /*3b30*/  BSSY.RECONVERGENT B0, `(.L_x_165) ;  /* 0x0000010000007945 */ /* 0x000fe40003800200 */
[----:B------:R-:W-:-:S04]  /*3b40*/  FFMA R49, R26, -R17, R49 ;  /* 0x800000111a317223 */ /* 0x000fc80000000031 */
[----:B------:R-:W-:-:S04]  /*3b50*/  FFMA R2, R30, -R13, R49 ;  /* 0x8000000d1e027223 */ /* 0x000fc80000000031 */
[----:B------:R-:W-:-:S04]  /*3b60*/  FFMA R2, -R5, R35, R2 ;  /* 0x0000002305027223 */ /* 0x000fc80000000102 */
[----:B------:R-:W2:Y:S01]  /*3b70*/  FCHK P0, R2, R38 ;  /* 0x0000002602007302 */ /* 0x000ea20000000000 */
[----:B0-----:R-:W-:Y:S01]  /*3b80*/  FFMA R11, -R38, R14, 1 ;  /* 0x3f800000260b7423 */ /* 0x001fe2000000010e */
[----:B-1----:R-:W-:-:S03]  /*3b90*/  UIADD3 UR4, UPT, UPT, UR4, 0x1, URZ ;  /* 0x0000000104047890 */ /* 0x002fc6000fffe0ff */
[----:B------:R-:W-:-:S04]  /*3ba0*/  FFMA R11, R14, R11, R14 ;  /* 0x0000000b0e0b7223 */ /* 0x000fc8000000000e */
[----:B------:R-:W-:-:S04]  /*3bb0*/  FFMA R12, R2, R11, RZ ;  /* 0x0000000b020c7223 */ /* 0x000fc800000000ff */
[----:B------:R-:W-:-:S04]  /*3bc0*/  FFMA R14, -R38, R12, R2 ;  /* 0x0000000c260e7223 */ /* 0x000fc80000000102 */
[----:B------:R-:W-:Y:S01]  /*3bd0*/  FFMA R12, R11, R14, R12 ;  /* 0x0000000e0b0c7223 */ /* 0x000fe2000000000c */
[----:B--2---:R-:W-:Y:S06]  /*3be0*/  @!P0 BRA `(.L_x_166) ;  /* 0x0000000000108947 */ /* 0x004fec0003800000 */
[----:B------:R-:W-:Y:S02]  /*3bf0*/  MOV R11, R38 ;  /* 0x00000026000b7202 */ /* 0x000fe40000000f00 */
[----:B------:R-:W-:-:S07]  /*3c00*/  MOV R14, 0x3c20 ;  /* 0x00003c20000e7802 */ /* 0x000fce0000000f00 */
[----:B------:R-:W-:Y:S05]  /*3c10*/  CALL.REL.NOINC `($__internal_4_$__cuda_sm3x_div_rn_noftz_f32_slowpath) ;  /* 0x00000004006c7944 */ /* 0x000fea0003c00000 */
[----:B------:R-:W-:-:S07]  /*3c20*/  MOV R12, R19 ;  /* 0x00000013000c7202 */ /* 0x000fce0000000f00 */
.L_x_166:
[----:B------:R-:W-:Y:S05]  /*3c30*/  BSYNC.RECONVERGENT B0 ;  /* 0x0000000000007941 */ /* 0x000fea0003800200 */
.L_x_165:
[----:B------:R-:W0:Y:S08]  /*3c40*/  LDC.64 R18, c[0x0][0x398] ;  /* 0x0000e600ff127b82 */ /* 0x000e300000000a00 */
[----:B------:R-:W1:Y:S08]  /*3c50*/  LDC.64 R20, c[0x0][0x3a0] ;  /* 0x0000e800ff147b82 */ /* 0x000e700000000a00 */
[----:B------:R-:W2:Y:S01]  /*3c60*/  LDC.64 R22, c[0x0][0x3a8] ;  /* 0x0000ea00ff167b82 */ /* 0x000ea20000000a00 */
[----:B0-----:R-:W-:-:S07]  /*3c70*/  IMAD.WIDE R14, R6, 0x4, R18 ;  /* 0x00000004060e7825 */ /* 0x001fce00078e0212 */
[----:B------:R-:W0:Y:S01]  /*3c80*/  LDC R31, c[0x0][0x41c] ;  /* 0x00010700ff1f7b82 */ /* 0x000e220000000800 */
[----:B------:R-:W-:Y:S01]  /*3c90*/  IMAD.WIDE R6, R7, 0x4, R18 ;  /* 0x0000000407067825 */ /* 0x000fe200078e0212 */
[----:B------:R3:W4:Y:S03]  /*3ca0*/  LDG.E.CONSTANT R25, desc[UR8][R14.64] ;  /* 0x000000080e197981 */ /* 0x000726000c1e9900 */
[--C-:B-1----:R-:W-:Y:S01]  /*3cb0*/  IMAD.WIDE R18, R8, 0x4, R20.reuse ;  /* 0x0000000408127825 */ /* 0x102fe200078e0214 */
[----:B------:R1:W5:Y:S02]  /*3cc0*/  LDG.E.CONSTANT R27, desc[UR8][R6.64] ;  /* 0x00000008061b7981 */ /* 0x000364000c1e9900 */
[----:B------:R-:W1:Y:S01]  /*3cd0*/  LDC R24, c[0x0][0x42c] ;  /* 0x00010b00ff187b82 */ /* 0x000e620000000800 */
[----:B------:R-:W-:Y:S02]  /*3ce0*/  IMAD.WIDE R8, R9, 0x4, R20 ;  /* 0x0000000409087825 */ /* 0x000fe400078e0214 */
[----:B------:R-:W5:Y:S02]  /*3cf0*/  LDG.E.CONSTANT R18, desc[UR8][R18.64] ;  /* 0x0000000812127981 */ /* 0x000f64000c1e9900 */
[----:B--2---:R-:W-:-:S02]  /*3d00*/  IMAD.WIDE R10, R10, 0x4, R22 ;  /* 0x000000040a0a7825 */ /* 0x004fc400078e0216 */
[----:B------:R-:W2:Y:S01]  /*3d10*/  LDG.E.CONSTANT R8, desc[UR8][R8.64] ;  /* 0x0000000808087981 */ /* 0x000ea2000c1e9900 */
[----:B------:R-:W1:Y:S03]  /*3d20*/  LDC.64 R20, c[0x0][0x388] ;  /* 0x0000e200ff147b82 */ /* 0x000e660000000a00 */
[----:B------:R-:W2:Y:S05]  /*3d30*/  LDG.E.CONSTANT R10, desc[UR8][R10.64] ;  /* 0x000000080a0a7981 */ /* 0x000eaa000c1e9900 */
[----:B---3--:R-:W3:Y:S08]  /*3d40*/  LDC.64 R14, c[0x0][0x380] ;  /* 0x0000e000ff0e7b82 */ /* 0x008ef00000000a00 */
[----:B------:R-:W2:Y:S01]  /*3d50*/  LDC.64 R22, c[0x0][0x390] ;  /* 0x0000e400ff167b82 */ /* 0x000ea20000000a00 */
[----:B0-----:R-:W-:-:S02]  /*3d60*/  IMAD R29, R4, R31, R3 ;  /* 0x0000001f041d7224 */ /* 0x001fc400078e0203 */
[----:B-1----:R-:W-:Y:S01]  /*3d70*/  FMUL R16, R24, 0.5 ;  /* 0x3f00000018107820 */ /* 0x002fe20000400000 */
[----:B------:R-:W-:Y:S02]  /*3d80*/  IMAD R3, R4, UR4, R3 ;  /* 0x0000000404037c24 */ /* 0x000fe4000f8e0203 */
[----:B------:R-:W-:-:S04]  /*3d90*/  IMAD.WIDE R6, R29, 0x4, R20 ;  /* 0x000000041d067825 */ /* 0x000fc800078e0214 */
[----:B---3--:R-:W-:-:S04]  /*3da0*/  IMAD.WIDE R2, R3, 0x4, R14 ;  /* 0x0000000403027825 */ /* 0x008fc800078e020e */
[C---:B----4-:R-:W-:Y:S01]  /*3db0*/  FFMA R25, R16.reuse, R12, R25 ;  /* 0x0000000c10197223 */ /* 0x050fe20000000019 */
[----:B-----5:R-:W-:-:S04]  /*3dc0*/  FFMA R27, R16, R0, R27 ;  /* 0x00000000101b7223 */ /* 0x020fc8000000001b */
[----:B------:R-:W-:Y:S01]  /*3dd0*/  STG.E desc[UR8][R2.64], R25 ;  /* 0x0000001902007986 */ /* 0x000fe2000c101908 */
[----:B------:R-:W-:-:S03]  /*3de0*/  FFMA R17, R16, R17, R18 ;  /* 0x0000001110117223 */ /* 0x000fc60000000012 */
[----:B------:R-:W-:Y:S01]  /*3df0*/  STG.E desc[UR8][R2.64+0x4], R27 ;  /* 0x0000041b02007986 */ /* 0x000fe2000c101908 */
[----:B--2---:R-:W-:Y:S01]  /*3e00*/  FFMA R13, R16, R13, R8 ;  /* 0x0000000d100d7223 */ /* 0x004fe20000000008 */
[----:B------:R-:W-:-:S04]  /*3e10*/  IMAD.WIDE R8, R29, 0x4, R22 ;  /* 0x000000041d087825 */ /* 0x000fc800078e0216 */
[----:B------:R-:W-:Y:S01]  /*3e20*/  FFMA R11, R5, R24, R10 ;  /* 0x00000018050b7223 */ /* 0x000fe2000000000a */
[----:B------:R-:W-:Y:S01]  /*3e30*/  IMAD.WIDE R4, R31, 0x4, R6 ;  /* 0x000000041f047825 */ /* 0x000fe200078e0206 */
[----:B------:R-:W-:Y:S04]  /*3e40*/  STG.E desc[UR8][R6.64], R17 ;  /* 0x0000001106007986 */ /* 0x000fe8000c101908 */
[----:B------:R-:W-:Y:S04]  /*3e50*/  STG.E desc[UR8][R4.64], R13 ;  /* 0x0000000d04007986 */ /* 0x000fe8000c101908 */
[----:B------:R-:W-:Y:S01]  /*3e60*/  STG.E desc[UR8][R8.64], R11 ;  /* 0x0000000b08007986 */ /* 0x000fe2000c101908 */
[----:B------:R-:W-:Y:S05]  /*3e70*/  EXIT ;  /* 0x000000000000794d */ /* 0x000fea0003800000 */
        .weak           $__internal_3_$__cuda_sm20_rcp_rn_f32_slowpath
        .type           $__internal_3_$__cuda_sm20_rcp_rn_f32_slowpath,@function
        .size           $__internal_3_$__cuda_sm20_rcp_rn_f32_slowpath,($__internal_4_$__cuda_sm3x_div_rn_noftz_f32_slowpath - $__internal_3_$__cuda_sm20_rcp_rn_f32_slowpath)
$__internal_3_$__cuda_sm20_rcp_rn_f32_slowpath:
        /* <DEDUP_REMOVED lines=15> */
.L_x_168:
[----:B------:R-:W-:-:S04]  /*3f70*/  IADD3 R47, PT, PT, R46, -0xfd, RZ ;  /* 0xffffff032e2f7810 */ /* 0x000fc80007ffe0ff */
[----:B------:R-:W-:-:S13]  /*3f80*/  ISETP.GT.U32.AND P0, PT, R47, 0x1, PT ;  /* 0x000000012f00780c */ /* 0x000fda0003f04070 */
[----:B------:R-:W-:Y:S05]  /*3f90*/  @P0 BRA `(.L_x_170) ;  /* 0x0000000000780947 */ /* 0x000fea0003800000 */
[----:B------:R-:W-:Y:S01]  /*3fa0*/  LOP3.LUT R55, R0, 0x7fffff, RZ, 0xc0, !PT ;  /* 0x007fffff00377812 */ /* 0x000fe200078ec0ff */
[----:B------:R-:W-:Y:S01]  /*3fb0*/  HFMA2 R58, -RZ, RZ, 0, 1.78813934326171875e-07 ;  /* 0x00000003ff3a7431 */ /* 0x000fe200000001ff */
[----:B------:R-:W-:Y:S02]  /*3fc0*/  IADD3 R46, PT, PT, R46, -0xfc, RZ ;  /* 0xffffff042e2e7810 */ /* 0x000fe40007ffe0ff */
[----:B------:R-:W-:-:S04]  /*3fd0*/  LOP3.LUT R55, R55, 0x3f800000, RZ, 0xfc, !PT ;  /* 0x3f80000037377812 */ /* 0x000fc800078efcff */
[----:B------:R-:W0:Y:S01]  /*3fe0*/  MUFU.RCP R60, R55 ;  /* 0x00000037003c7308 */ /* 0x000e220000001000 */
[----:B------:R-:W-:Y:S01]  /*3ff0*/  SHF.L.U32 R58, R58, R47, RZ ;  /* 0x0000002f3a3a7219 */ /* 0x000fe200000006ff */
        /* <DEDUP_REMOVED lines=11> */
[--C-:B------:R-:W-:Y:S02]  /*40b0*/  LOP3.LUT P3, RZ, R60, R47, R53.reuse, 0xf8, !PT ;  /* 0x0000002f3cff7212 */ /* 0x100fe4000786f835 */
[C---:B------:R-:W-:Y:S02]  /*40c0*/  LOP3.LUT P0, RZ, R58.reuse, 0x1, RZ, 0xc0, !PT ;  /* 0x000000013aff7812 */ /* 0x040fe4000780c0ff */
[----:B------:R-:W-:Y:S02]  /*40d0*/  LOP3.LUT P4, RZ, R58, 0x2, RZ, 0xc0, !PT ;  /* 0x000000023aff7812 */ /* 0x000fe4000788c0ff */
[----:B------:R-:W-:Y:S02]  /*40e0*/  SHF.R.U32.HI R51, RZ, R46, R53 ;  /* 0x0000002eff337219 */ /* 0x000fe40000011635 */
[----:B------:R-:W-:-:S02]  /*40f0*/  PLOP3.LUT P0, PT, P0, P3, P4, 0xe0, 0x0 ;  /* 0x000000000000781c */ /* 0x000fc40000707c40 */
[----:B------:R-:W-:Y:S02]  /*4100*/  LOP3.LUT P3, RZ, R0, 0x7fffff, RZ, 0xc0, !PT ;  /* 0x007fffff00ff7812 */ /* 0x000fe4000786c0ff */
[----:B------:R-:W-:-:S04]  /*4110*/  SEL R47, RZ, 0x1, !P0 ;  /* 0x00000001ff2f7807 */ /* 0x000fc80004000000 */
[----:B------:R-:W-:-:S04]  /*4120*/  IADD3 R47, PT, PT, -R47, RZ, RZ ;  /* 0x000000ff2f2f7210 */ /* 0x000fc80007ffe1ff */
[----:B------:R-:W-:-:S13]  /*4130*/  ISETP.GE.AND P0, PT, R47, RZ, PT ;  /* 0x000000ff2f00720c */ /* 0x000fda0003f06270 */
[----:B------:R-:W-:-:S04]  /*4140*/  @!P0 IADD3 R51, PT, PT, R51, 0x1, RZ ;  /* 0x0000000133338810 */ /* 0x000fc80007ffe0ff */
[----:B------:R-:W-:-:S04]  /*4150*/  @!P3 SHF.L.U32 R51, R51, 0x1, RZ ;  /* 0x000000013333b819 */ /* 0x000fc800000006ff */
[----:B------:R-:W-:Y:S01]  /*4160*/  LOP3.LUT R51, R51, 0x80000000, R0, 0xf8, !PT ;  /* 0x8000000033337812 */ /* 0x000fe200078ef800 */
[----:B------:R-:W-:Y:S06]  /*4170*/  BRA `(.L_x_169) ;  /* 0x0000000000047947 */ /* 0x000fec0003800000 */
.L_x_170:
[----:B------:R0:W1:Y:S02]  /*4180*/  MUFU.RCP R51, R0 ;  /* 0x0000000000337308 */ /* 0x0000640000001000 */
.L_x_169:
[----:B------:R-:W-:Y:S05]  /*4190*/  BSYNC.RECONVERGENT B1 ;  /* 0x0000000000017941 */ /* 0x000fea0003800200 */
.L_x_167:
[----:B------:R-:W-:Y:S01]  /*41a0*/  HFMA2 R47, -RZ, RZ, 0, 0 ;  /* 0x00000000ff2f7431 */ /* 0x000fe200000001ff */
[----:B------:R-:W-:-:S04]  /*41b0*/  MOV R46, R2 ;  /* 0x00000002002e7202 */ /* 0x000fc80000000f00 */
[----:B01----:R-:W-:Y:S05]  /*41c0*/  RET.REL.NODEC R46 `(vanka_smooth_adjoint) ;  /* 0xffffffbc2e8c7950 */ /* 0x003fea0003c3ffff */
        .weak           $__internal_4_$__cuda_sm3x_div_rn_noftz_f32_slowpath
        .type           $__internal_4_$__cuda_sm3x_div_rn_noftz_f32_slowpath,@function
        .size           $__internal_4_$__cuda_sm3x_div_rn_noftz_f32_slowpath,(.L_x_528 - $__internal_4_$__cuda_sm3x_div_rn_noftz_f32_slowpath)
$__internal_4_$__cuda_sm3x_div_rn_noftz_f32_slowpath:
        /* <DEDUP_REMOVED lines=27> */
[----:B------:R-:W-:Y:S02]  /*4380*/  ISETP.GE.AND P0, PT, R18, RZ, PT ;  /* 0x000000ff1200720c */ /* 0x000fe40003f06270 */
[----:B------:R-:W-:-:S11]  /*4390*/  ISETP.GE.AND P1, PT, R19, RZ, PT ;  /* 0x000000ff1300720c */ /* 0x000fd60003f26270 */
[----:B------:R-:W-:Y:S01]  /*43a0*/  @P0 MOV R15, RZ ;  /* 0x000000ff000f0202 */ /* 0x000fe20000000f00 */
[----:B------:R-:W-:Y:S01]  /*43b0*/  @!P0 FFMA R2, R2, 1.84467440737095516160e+19, RZ ;  /* 0x5f80000002028823 */ /* 0x000fe200000000ff */
[----:B------:R-:W-:Y:S01]  /*43c0*/  @!P0 MOV R15, 0xffffffc0 ;  /* 0xffffffc0000f8802 */ /* 0x000fe20000000f00 */
[----:B------:R-:W-:-:S03]  /*43d0*/  @!P1 FFMA R11, R11, 1.84467440737095516160e+19, RZ ;  /* 0x5f8000000b0b9823 */ /* 0x000fc600000000ff */
[----:B------:R-:W-:-:S07]  /*43e0*/  @!P1 IADD3 R15, PT, PT, R15, 0x40, RZ ;  /* 0x000000400f0f9810 */ /* 0x000fce0007ffe0ff */
.L_x_172:
[----:B------:R-:W-:Y:S01]  /*43f0*/  LEA R18, R28, 0xc0800000, 0x17 ;  /* 0xc08000001c127811 */ /* 0x000fe200078eb8ff */
[----:B------:R-:W-:Y:S03]  /*4400*/  BSSY.RECONVERGENT B2, `(.L_x_177) ;  /* 0x0000036000027945 */ /* 0x000fe60003800200 */
[----:B------:R-:W-:Y:S02]  /*4410*/  IADD3 R18, PT, PT, -R18, R11, RZ ;  /* 0x0000000b12127210 */ /* 0x000fe40007ffe1ff */
[----:B------:R-:W-:Y:S02]  /*4420*/  IADD3 R11, PT, PT, R22, -0x7f, RZ ;  /* 0xffffff81160b7810 */ /* 0x000fe40007ffe0ff */
[----:B------:R0:W1:Y:S01]  /*4430*/  MUFU.RCP R19, R18 ;  /* 0x0000001200137308 */ /* 0x0000620000001000 */
[----:B------:R-:W-:Y:S02]  /*4440*/  FADD.FTZ R23, -R18, -RZ ;  /* 0x800000ff12177221 */ /* 0x000fe40000010100 */
[C---:B------:R-:W-:Y:S01]  /*4450*/  IMAD R2, R11.reuse, -0x800000, R2 ;  /* 0xff8000000b027824 */ /* 0x040fe200078e0202 */
[----:B0-----:R-:W-:-:S04]  /*4460*/  IADD3 R18, PT, PT, R11, 0x7f, -R28 ;  /* 0x0000007f0b127810 */ /* 0x001fc80007ffe81c */
[----:B------:R-:W-:Y:S01]  /*4470*/  IADD3 R18, PT, PT, R18, R15, RZ ;  /* 0x0000000f12127210 */ /* 0x000fe20007ffe0ff */
[----:B-1----:R-:W-:-:S04]  /*4480*/  FFMA R22, R19, R23, 1 ;  /* 0x3f80000013167423 */ /* 0x002fc80000000017 */
        /* <DEDUP_REMOVED lines=20> */
[C---:B------:R-:W-:Y:S01]  /*45d0*/  IADD3 R18, PT, PT, R23.reuse, 0x20, RZ ;  /* 0x0000002017127810 */ /* 0x040fe20007ffe0ff */
[-CC-:B------:R-:W-:Y:S01]  /*45e0*/  FFMA.RM R11, R34, R22.reuse, R27.reuse ;  /* 0x00000016220b7223 */ /* 0x180fe2000000401b */
[C---:B------:R-:W-:Y:S02]  /*45f0*/  ISETP.NE.AND P2, PT, R23.reuse, RZ, PT ;  /* 0x000000ff1700720c */ /* 0x040fe40003f45270 */
[----:B------:R-:W-:Y:S01]  /*4600*/  LOP3.LUT R15, R2, 0x7fffff, RZ, 0xc0, !PT ;  /* 0x007fffff020f7812 */ /* 0x000fe200078ec0ff */
[----:B------:R-:W-:Y:S01]  /*4610*/  FFMA.RP R2, R34, R22, R27 ;  /* 0x0000001622027223 */ /* 0x000fe2000000801b */
[----:B------:R-:W-:Y:S02]  /*4620*/  ISETP.NE.AND P1, PT, R23, RZ, PT ;  /* 0x000000ff1700720c */ /* 0x000fe40003f25270 */
[----:B------:R-:W-:Y:S02]  /*4630*/  LOP3.LUT R15, R15, 0x800000, RZ, 0xfc, !PT ;  /* 0x008000000f0f7812 */ /* 0x000fe400078efcff */
[----:B------:R-:W-:-:S02]  /*4640*/  IADD3 R22, PT, PT, -R23, RZ, RZ ;  /* 0x000000ff17167210 */ /* 0x000fc40007ffe1ff */
[----:B------:R-:W-:Y:S02]  /*4650*/  SHF.L.U32 R18, R15, R18, RZ ;  /* 0x000000120f127219 */ /* 0x000fe400000006ff */
[----:B------:R-:W-:Y:S02]  /*4660*/  FSETP.NEU.FTZ.AND P0, PT, R2, R11, PT ;  /* 0x0000000b0200720b */ /* 0x000fe40003f1d000 */
[----:B------:R-:W-:Y:S02]  /*4670*/  SEL R2, R22, RZ, P2 ;  /* 0x000000ff16027207 */ /* 0x000fe40001000000 */
[----:B------:R-:W-:Y:S02]  /*4680*/  ISETP.NE.AND P1, PT, R18, RZ, P1 ;  /* 0x000000ff1200720c */ /* 0x000fe40000f25270 */
[----:B------:R-:W-:Y:S02]  /*4690*/  SHF.R.U32.HI R2, RZ, R2, R15 ;  /* 0x00000002ff027219 */ /* 0x000fe4000001160f */
[----:B------:R-:W-:-:S02]  /*46a0*/  PLOP3.LUT P0, PT, P0, P1, PT, 0xf8, 0x8f ;  /* 0x00000000008f781c */ /* 0x000fc40000703f70 */
[----:B------:R-:W-:Y:S02]  /*46b0*/  SHF.R.U32.HI R18, RZ, 0x1, R2 ;  /* 0x00000001ff127819 */ /* 0x000fe40000011602 */
[----:B------:R-:W-:-:S04]  /*46c0*/  SEL R11, RZ, 0x1, !P0 ;  /* 0x00000001ff0b7807 */ /* 0x000fc80004000000 */
[----:B------:R-:W-:-:S04]  /*46d0*/  LOP3.LUT R11, R11, 0x1, R18, 0xf8, !PT ;  /* 0x000000010b0b7812 */ /* 0x000fc800078ef812 */
[----:B------:R-:W-:-:S04]  /*46e0*/  LOP3.LUT R11, R11, R2, RZ, 0xc0, !PT ;  /* 0x000000020b0b7212 */ /* 0x000fc800078ec0ff */
[----:B------:R-:W-:-:S04]  /*46f0*/  IADD3 R18, PT, PT, R18, R11, RZ ;  /* 0x0000000b12127210 */ /* 0x000fc80007ffe0ff */
[----:B------:R-:W-:Y:S01]  /*4700*/  LOP3.LUT R19, R18, R19, RZ, 0xfc, !PT ;  /* 0x0000001312137212 */ /* 0x000fe200078efcff */
[----:B------:R-:W-:Y:S06]  /*4710*/  BRA `(.L_x_180) ;  /* 0x0000000000107947 */ /* 0x000fec0003800000 */
.L_x_179:
[----:B------:R-:W-:-:S04]  /*4720*/  LOP3.LUT R19, R19, 0x80000000, RZ, 0xc0, !PT ;  /* 0x8000000013137812 */ /* 0x000fc800078ec0ff */
[----:B------:R-:W-:Y:S01]  /*4730*/  LOP3.LUT R19, R19, 0x7f800000, RZ, 0xfc, !PT ;  /* 0x7f80000013137812 */ /* 0x000fe200078efcff */
[----:B------:R-:W-:Y:S06]  /*4740*/  BRA `(.L_x_180) ;  /* 0x0000000000047947 */ /* 0x000fec0003800000 */
.L_x_178:
[----:B------:R-:W-:-:S07]  /*4750*/  LEA R19, R18, R19, 0x17 ;  /* 0x0000001312137211 */ /* 0x000fce00078eb8ff */
.L_x_180:
[----:B------:R-:W-:Y:S05]  /*4760*/  BSYNC.RECONVERGENT B2 ;  /* 0x0000000000027941 */ /* 0x000fea0003800200 */
.L_x_177:
[----:B------:R-:W-:Y:S05]  /*4770*/  BRA `(.L_x_181) ;  /* 0x0000000000207947 */ /* 0x000fea0003800000 */
.L_x_176:
[----:B------:R-:W-:-:S04]  /*4780*/  LOP3.LUT R2, R11, 0x80000000, R2, 0x48, !PT ;  /* 0x800000000b027812 */ /* 0x000fc800078e4802 */
[----:B------:R-:W-:Y:S01]  /*4790*/  LOP3.LUT R19, R2, 0x7f800000, RZ, 0xfc, !PT ;  /* 0x7f80000002137812 */ /* 0x000fe200078efcff */
[----:B------:R-:W-:Y:S06]  /*47a0*/  BRA `(.L_x_181) ;  /* 0x0000000000147947 */ /* 0x000fec0003800000 */
.L_x_175:
[----:B------:R-:W-:Y:S01]  /*47b0*/  LOP3.LUT R19, R11, 0x80000000, R2, 0x48, !PT ;  /* 0x800000000b137812 */ /* 0x000fe200078e4802 */
[----:B------:R-:W-:Y:S06]  /*47c0*/  BRA `(.L_x_181) ;  /* 0x00000000000c7947 */ /* 0x000fec0003800000 */
.L_x_174:
[----:B------:R-:W0:Y:S01]  /*47d0*/  MUFU.RSQ R19, -QNAN ;  /* 0xffc0000000137908 */ /* 0x000e220000001400 */
[----:B------:R-:W-:Y:S05]  /*47e0*/  BRA `(.L_x_181) ;  /* 0x0000000000047947 */ /* 0x000fea0003800000 */
.L_x_173:
[----:B------:R-:W-:-:S07]  /*47f0*/  FADD.FTZ R19, R2, R11 ;  /* 0x0000000b02137221 */ /* 0x000fce0000010000 */
.L_x_181:
[----:B------:R-:W-:Y:S05]  /*4800*/  BSYNC.RECONVERGENT B1 ;  /* 0x0000000000017941 */ /* 0x000fea0003800200 */
.L_x_171:
[----:B------:R-:W-:-:S04]  /*4810*/  HFMA2 R15, -RZ, RZ, 0, 0 ;  /* 0x00000000ff0f7431 */ /* 0x000fc800000001ff */
[----:B0-----:R-:W-:Y:S05]  /*4820*/  RET.REL.NODEC R14 `(vanka_smooth_adjoint) ;  /* 0xffffffb40ef47950 */ /* 0x001fea0003c3ffff */
.L_x_182:
        /* <DEDUP_REMOVED lines=13> */
.L_x_528:


//--------------------- .text.vanka_smooth        --------------------------
	.section	.text.vanka_smooth,"ax",@progbits
	.align	128
        .global         vanka_smooth
        .type           vanka_smooth,@function
        .size           vanka_smooth,(.L_x_530 - vanka_smooth)
        .other          vanka_smooth,@"STO_CUDA_ENTRY STV_DEFAULT"
vanka_smooth:
.text.vanka_smooth:
        /* <DEDUP_REMOVED lines=25> */
[----:B------:R-:W-:Y:S05]  /*0190*/  CALL.REL.NOINC `($__internal_5_$__cuda_sm20_rcp_rn_f32_slowpath) ;  /* 0x0000004800a07944 */ /* 0x000fea0003c00000 */
[----:B------:R-:W-:Y:S01]  /*01a0*/  MOV R5, R0 ;  /* 0x0000000000057202 */ /* 0x000fe20000000f00 */
[----:B------:R-:W-:Y:S06]  /*01b0*/  BRA `(.L_x_184) ;  /* 0x0000000000107947 */ /* 0x000fec0003800000 */
.L_x_183:
[----:B------:R-:W0:Y:S02]  /*01c0*/  MUFU.RCP R5, R2 ;  /* 0x0000000200057308 */ /* 0x000e240000001000 */
[----:B0-----:R-:W-:-:S04]  /*01d0*/  FFMA R0, R5, R2, -1 ;  /* 0xbf80000005007423 */ /* 0x001fc80000000002 */
[----:B------:R-:W-:-:S04]  /*01e0*/  FADD.FTZ R0, -R0, -RZ ;  /* 0x800000ff00007221 */ /* 0x000fc80000010100 */
[----:B------:R-:W-:-:S07]  /*01f0*/  FFMA R5, R5, R0, R5 ;  /* 0x0000000005057223 */ /* 0x000fce0000000005 */
.L_x_184:
        /* <DEDUP_REMOVED lines=12> */
[----:B------:R-:W-:-:S07]  /*02c0*/  MOV R2, 0x2e0 ;  /* 0x000002e000027802 */ /* 0x000fce0000000f00 */
[----:B------:R-:W-:Y:S05]  /*02d0*/  CALL.REL.NOINC `($__internal_6_$__cuda_sm3x_div_rn_noftz_f32_slowpath) ;  /* 0x0000004c00287944 */ /* 0x000fea0003c00000 */
[----:B------:R-:W-:-:S07]  /*02e0*/  MOV R14, R77 ;  /* 0x0000004d000e7202 */ /* 0x000fce0000000f00 */
.L_x_185:
[----:B------:R-:W0:Y:S01]  /*02f0*/  LDCU.64 UR6, c[0x0][0x400] ;  /* 0x00008000ff0677ac */ /* 0x000e220008000a00 */
[----:B------:R-:W1:Y:S01]  /*0300*/  LDC.64 R40, c[0x0][0x3a0] ;  /* 0x0000e800ff287b82 */ /* 0x000e620000000a00 */
[----:B------:R-:W-:Y:S02]  /*0310*/  IADD3 R7, PT, PT, R15, -0x1, RZ ;  /* 0xffffffff0f077810 */ /* 0x000fe40007ffe0ff */
[----:B------:R-:W-:Y:S02]  /*0320*/  VIMNMX R13, PT, PT, RZ, R4, !PT ;  /* 0x00000004ff0d7248 */ /* 0x000fe40007fe0100 */
[----:B------:R-:W-:Y:S02]  /*0330*/  VIMNMX R16, PT, PT, RZ, R7, !PT ;  /* 0x00000007ff107248 */ /* 0x000fe40007fe0100 */
[----:B------:R-:W-:Y:S01]  /*0340*/  IADD3 R6, PT, PT, R4, 0x1, RZ ;  /* 0x0000000104067810 */ /* 0x000fe20007ffe0ff */
[----:B------:R-:W2:Y:S01]  /*0350*/  LDC.64 R42, c[0x0][0x3a8] ;  /* 0x0000ea00ff2a7b82 */ /* 0x000ea20000000a00 */
[----:B0-----:R-:W-:Y:S01]  /*0360*/  UIADD3 UR4, UPT, UPT, UR6, -0x1, URZ ;  /* 0xffffffff06047890 */ /* 0x001fe2000fffe0ff */
[----:B------:R-:W-:Y:S01]  /*0370*/  IMAD R0, R16, UR7, R16 ;  /* 0x0000000710007c24 */ /* 0x000fe2000f8e0210 */
[----:B------:R-:W-:-:S04]  /*0380*/  VIMNMX.RELU R19, PT, PT, R6, UR7, PT ;  /* 0x0000000706137c48 */ /* 0x000fc8000bfe1100 */
[----:B------:R-:W-:Y:S02]  /*0390*/  VIMNMX.RELU R18, PT, PT, R15, UR4, PT ;  /* 0x000000040f127c48 */ /* 0x000fe4000bfe1100 */
[-C--:B------:R-:W-:Y:S01]  /*03a0*/  IADD3 R23, PT, PT, R13, R0.reuse, RZ ;  /* 0x000000000d177210 */ /* 0x080fe20007ffe0ff */
[----:B------:R-:W-:Y:S01]  /*03b0*/  UIADD3 UR5, UPT, UPT, UR7, -0x1, URZ ;  /* 0xffffffff07057890 */ /* 0x000fe2000fffe0ff */
[----:B------:R-:W-:Y:S01]  /*03c0*/  IADD3 R10, PT, PT, R4, -0x1, RZ ;  /* 0xffffffff040a7810 */ /* 0x000fe20007ffe0ff */
[----:B------:R-:W-:Y:S01]  /*03d0*/  IMAD R8, R18, UR7, R18 ;  /* 0x0000000712087c24 */ /* 0x000fe2000f8e0212 */
[----:B------:R-:W-:Y:S01]  /*03e0*/  IADD3 R63, PT, PT, R19, R0, RZ ;  /* 0x00000000133f7210 */ /* 0x000fe20007ffe0ff */
[--C-:B-1----:R-:W-:Y:S01]  /*03f0*/  IMAD.WIDE R22, R23, 0x4, R40.reuse ;  /* 0x0000000417167825 */ /* 0x102fe200078e0228 */
[----:B------:R-:W-:Y:S02]  /*0400*/  VIMNMX R17, PT, PT, RZ, R15, !PT ;  /* 0x0000000fff117248 */ /* 0x000fe40007fe0100 */
[----:B------:R-:W-:Y:S01]  /*0410*/  IADD3 R0, PT, PT, R13, R8, RZ ;  /* 0x000000080d007210 */ /* 0x000fe20007ffe0ff */
[----:B------:R-:W-:Y:S01]  /*0420*/  IMAD.WIDE R62, R63, 0x4, R40 ;  /* 0x000000043f3e7825 */ /* 0x000fe200078e0228 */
[----:B------:R0:W3:Y:S01]  /*0430*/  LDG.E.CONSTANT R61, desc[UR8][R22.64] ;  /* 0x00000008163d7981 */ /* 0x0000e2000c1e9900 */
[----:B------:R-:W-:-:S02]  /*0440*/  VIMNMX R20, PT, PT, RZ, R10, !PT ;  /* 0x0000000aff147248 */ /* 0x000fc40007fe0100 */
[----:B------:R-:W-:Y:S01]  /*0450*/  VIMNMX.RELU R12, PT, PT, R4, UR5, PT ;  /* 0x00000005040c7c48 */ /* 0x000fe2000bfe1100 */
[----:B------:R-:W-:Y:S01]  /*0460*/  IMAD.WIDE R28, R0, 0x4, R40 ;  /* 0x00000004001c7825 */ /* 0x000fe200078e0228 */
[----:B------:R-:W-:Y:S01]  /*0470*/  IADD3 R9, PT, PT, R15, 0x1, RZ ;  /* 0x000000010f097810 */ /* 0x000fe20007ffe0ff */
[----:B------:R-:W4:Y:S01]  /*0480*/  LDG.E.CONSTANT R62, desc[UR8][R62.64] ;  /* 0x000000083e3e7981 */ /* 0x000f22000c1e9900 */
[----:B0-----:R-:W-:Y:S01]  /*0490*/  VIMNMX.RELU R22, PT, PT, R6, UR5, PT ;  /* 0x0000000506167c48 */ /* 0x001fe2000bfe1100 */
[C---:B------:R-:W-:Y:S02]  /*04a0*/  IMAD R33, R17.reuse, UR7, R20 ;  /* 0x0000000711217c24 */ /* 0x040fe4000f8e0214 */
[C---:B------:R-:W-:Y:S01]  /*04b0*/  IMAD R2, R17.reuse, UR7, R12 ;  /* 0x0000000711027c24 */ /* 0x040fe2000f8e020c */
[----:B------:R-:W-:Y:S01]  /*04c0*/  IADD3 R3, PT, PT, R8, R19, RZ ;  /* 0x0000001308037210 */ /* 0x000fe20007ffe0ff */
[----:B------:R-:W-:Y:S01]  /*04d0*/  IMAD R35, R17, UR7, R22 ;  /* 0x0000000711237c24 */ /* 0x000fe2000f8e0216 */
[----:B------:R-:W-:Y:S01]  /*04e0*/  VIMNMX.RELU R11, PT, PT, R9, UR4, PT ;  /* 0x00000004090b7c48 */ /* 0x000fe2000bfe1100 */
[----:B------:R0:W3:Y:S01]  /*04f0*/  LDG.E.CONSTANT R60, desc[UR8][R28.64] ;  /* 0x000000081c3c7981 */ /* 0x0000e2000c1e9900 */
[----:B--2---:R-:W-:Y:S01]  /*0500*/  IMAD.WIDE R32, R33, 0x4, R42 ;  /* 0x0000000421207825 */ /* 0x004fe200078e022a */
[----:B------:R-:W-:-:S03]  /*0510*/  VIMNMX.RELU R21, PT, PT, R9, UR6, PT ;  /* 0x0000000609157c48 */ /* 0x000fc6000bfe1100 */
[--C-:B------:R-:W-:Y:S01]  /*0520*/  IMAD.WIDE R34, R35, 0x4, R42.reuse ;  /* 0x0000000423227825 */ /* 0x100fe200078e022a */
[----:B------:R-:W2:Y:S03]  /*0530*/  LDG.E.CONSTANT R57, desc[UR8][R32.64] ;  /* 0x0000000820397981 */ /* 0x000ea6000c1e9900 */
[----:B0-----:R-:W-:Y:S01]  /*0540*/  IMAD.WIDE R28, R2, 0x4, R42 ;  /* 0x00000004021c7825 */ /* 0x001fe200078e022a */
[----:B------:R0:W5:Y:S03]  /*0550*/  LDG.E.CONSTANT R55, desc[UR8][R34.64] ;  /* 0x0000000822377981 */ /* 0x000166000c1e9900 */
[----:B------:R-:W-:Y:S01]  /*0560*/  IMAD.WIDE R30, R3, 0x4, R40 ;  /* 0x00000004031e7825 */ /* 0x000fe200078e0228 */
[----:B------:R-:W2:Y:S03]  /*0570*/  LDG.E.CONSTANT R58, desc[UR8][R28.64] ;  /* 0x000000081c3a7981 */ /* 0x000ea6000c1e9900 */
[----:B------:R-:W-:Y:S01]  /*0580*/  IMAD R44, R11, UR7, R11 ;  /* 0x000000070b2c7c24 */ /* 0x000fe2000f8e020b */
[----:B------:R1:W4:Y:S01]  /*0590*/  LDG.E.CONSTANT R59, desc[UR8][R30.64] ;  /* 0x000000081e3b7981 */ /* 0x000322000c1e9900 */
[C---:B------:R-:W-:Y:S01]  /*05a0*/  IMAD R39, R21.reuse, UR7, R20 ;  /* 0x0000000715277c24 */ /* 0x040fe2000f8e0214 */
[----:B0-----:R-:W0:Y:S01]  /*05b0*/  LDC.64 R34, c[0x0][0x3d8] ;  /* 0x0000f600ff227b82 */ /* 0x001e220000000a00 */
[----:B------:R-:W-:Y:S01]  /*05c0*/  IMAD R17, R21, UR7, R12 ;  /* 0x0000000715117c24 */ /* 0x000fe2000f8e020c */
[----:B------:R-:W-:Y:S01]  /*05d0*/  IADD3 R37, PT, PT, R13, R44, RZ ;  /* 0x0000002c0d257210 */ /* 0x000fe20007ffe0ff */
[----:B------:R-:W-:-:S04]  /*05e0*/  IMAD.WIDE R38, R39, 0x4, R42 ;  /* 0x0000000427267825 */ /* 0x000fc800078e022a */
[----:B-1----:R-:W-:Y:S01]  /*05f0*/  IMAD.WIDE R30, R17, 0x4, R42 ;  /* 0x00000004111e7825 */ /* 0x002fe200078e022a */
[----:B------:R-:W4:Y:S03]  /*0600*/  LDG.E.CONSTANT R56, desc[UR8][R38.64] ;  /* 0x0000000826387981 */ /* 0x000f26000c1e9900 */
[----:B------:R-:W-:Y:S01]  /*0610*/  IMAD.WIDE R36, R37, 0x4, R40 ;  /* 0x0000000425247825 */ /* 0x000fe200078e0228 */
[----:B------:R3:W4:Y:S03]  /*0620*/  LDG.E.CONSTANT R51, desc[UR8][R30.64] ;  /* 0x000000081e337981 */ /* 0x000726000c1e9900 */
[----:B------:R-:W-:Y:S01]  /*0630*/  IMAD R33, R21, UR7, R22 ;  /* 0x0000000715217c24 */ /* 0x000fe2000f8e0216 */
[----:B------:R-:W-:Y:S01]  /*0640*/  IADD3 R29, PT, PT, R19, R44, RZ ;  /* 0x0000002c131d7210 */ /* 0x000fe20007ffe0ff */
[----:B------:R2:W4:Y:S02]  /*0650*/  LDG.E.CONSTANT R53, desc[UR8][R36.64] ;  /* 0x0000000824357981 */ /* 0x000524000c1e9900 */
[----:B------:R-:W-:-:S04]  /*0660*/  IMAD.WIDE R32, R33, 0x4, R42 ;  /* 0x0000000421207825 */ /* 0x000fc800078e022a */
[----:B------:R-:W-:Y:S01]  /*0670*/  IMAD.WIDE R28, R29, 0x4, R40 ;  /* 0x000000041d1c7825 */ /* 0x000fe200078e0228 */
[----:B------:R4:W4:Y:S04]  /*0680*/  LDG.E.CONSTANT R54, desc[UR8][R32.64] ;  /* 0x0000000820367981 */ /* 0x000928000c1e9900 */
[----:B------:R-:W4:Y:S01]  /*0690*/  LDG.E.CONSTANT R52, desc[UR8][R28.64] ;  /* 0x000000081c347981 */ /* 0x000f22000c1e9900 */
[----:B------:R-:W-:Y:S01]  /*06a0*/  IMAD R13, R18, UR7, R12 ;  /* 0x00000007120d7c24 */ /* 0x000fe2000f8e020c */
[C---:B------:R-:W-:Y:S02]  /*06b0*/  ISETP.GT.AND P0, PT, R4.reuse, RZ, PT ;  /* 0x000000ff0400720c */ /* 0x040fe40003f04270 */
[----:B------:R-:W-:Y:S01]  /*06c0*/  ISETP.GE.AND P1, PT, R4, UR5, PT ;  /* 0x0000000504007c0c */ /* 0x000fe2000bf26270 */
[----:B0-----:R-:W-:Y:S01]  /*06d0*/  IMAD.WIDE R34, R13, 0x4, R34 ;  /* 0x000000040d227825 */ /* 0x001fe200078e0222 */
[----:B------:R-:W0:Y:S01]  /*06e0*/  S2UR UR6, SR_CgaCtaId ;  /* 0x00000000000679c3 */ /* 0x000e220000008800 */
[----:B------:R-:W1:Y:S04]  /*06f0*/  LDCU UR7, c[0x0][0x40c] ;  /* 0x00008180ff0777ac */ /* 0x000e680008000800 */
[----:B------:R0:W4:Y:S01]  /*0700*/  LDG.E.CONSTANT R35, desc[UR8][R34.64] ;  /* 0x0000000822237981 */ /* 0x000122000c1e9900 */
[----:B------:R-:W-:-:S02]  /*0710*/  ISETP.GT.AND P2, PT, R15, RZ, P0 ;  /* 0x000000ff0f00720c */ /* 0x000fc40000744270 */
[C---:B------:R-:W-:Y:S02]  /*0720*/  ISETP.GT.AND P3, PT, R15.reuse, RZ, !P1 ;  /* 0x000000ff0f00720c */ /* 0x040fe40004f64270 */
[----:B------:R-:W-:Y:S01]  /*0730*/  ISETP.LT.AND P0, PT, R15, UR4, P0 ;  /* 0x000000040f007c0c */ /* 0x000fe20008701270 */
[----:B------:R-:W1:Y:S02]  /*0740*/  LDCU UR5, c[0x0][0x360] ;  /* 0x00006c00ff0577ac */ /* 0x000e640008000800 */
[----:B-1----:R-:W-:Y:S01]  /*0750*/  UIADD3 UR5, UPT, UPT, UR5, -UR7, URZ ;  /* 0x8000000705057290 */ /* 0x002fe2000fffe0ff */
[----:B---3--:R-:W-:Y:S01]  /*0760*/  FADD R30, -R60, R61 ;  /* 0x0000003d3c1e7221 */ /* 0x008fe20000000100 */
[C---:B--2---:R-:W-:Y:S01]  /*0770*/  FADD R36, R58.reuse, -R57 ;  /* 0x800000393a247221 */ /* 0x044fe20000000000 */
[----:B-----5:R-:W-:Y:S01]  /*0780*/  FADD R38, -R58, R55 ;  /* 0x000000373a267221 */ /* 0x020fe20000000100 */
[----:B----4-:R-:W-:Y:S02]  /*0790*/  FADD R32, -R59, R62 ;  /* 0x0000003e3b207221 */ /* 0x010fe40000000100 */
[-C--:B------:R-:W-:Y:S01]  /*07a0*/  FMUL R19, R36, R5.reuse ;  /* 0x0000000524137220 */ /* 0x080fe20000400000 */
[----:B------:R-:W-:-:S03]  /*07b0*/  FMUL R21, R38, R5 ;  /* 0x0000000526157220 */ /* 0x000fc60000400000 */
[-C--:B------:R-:W-:Y:S01]  /*07c0*/  FFMA R30, R30, R5.reuse, R19 ;  /* 0x000000051e1e7223 */ /* 0x080fe20000000013 */
[-C--:B------:R-:W-:Y:S01]  /*07d0*/  FFMA R32, R32, R5.reuse, R21 ;  /* 0x0000000520207223 */ /* 0x080fe20000000015 */
[----:B------:R-:W-:Y:S02]  /*07e0*/  FSEL R19, RZ, 1, !P2 ;  /* 0x3f800000ff137808 */ /* 0x000fe40005000000 */
[----:B------:R-:W-:Y:S01]  /*07f0*/  FSEL R21, RZ, 1, !P3 ;  /* 0x3f800000ff157808 */ /* 0x000fe20005800000 */
[----:B------:R-:W-:Y:S01]  /*0800*/  FMUL R32, R32, 0.5 ;  /* 0x3f00000020207820 */ /* 0x000fe20000400000 */
[----:B------:R-:W-:Y:S01]  /*0810*/  FMUL R30, R30, 0.5 ;  /* 0x3f0000001e1e7820 */ /* 0x000fe20000400000 */
[----:B0-----:R-:W-:Y:S02]  /*0820*/  FADD R34, R51, -R56 ;  /* 0x8000003833227221 */ /* 0x001fe40000000000 */
[----:B------:R-:W-:Y:S02]  /*0830*/  FMUL R21, R21, R32 ;  /* 0x0000002015157220 */ /* 0x000fe40000400000 */
[----:B------:R-:W-:Y:S01]  /*0840*/  FMUL R23, R34, R5 ;  /* 0x0000000522177220 */ /* 0x000fe20000400000 */
[----:B------:R-:W-:Y:S01]  /*0850*/  FADD R28, R60, -R53 ;  /* 0x800000353c1c7221 */ /* 0x000fe20000000000 */
[----:B------:R-:W-:-:S03]  /*0860*/  FMUL R19, R19, R30 ;  /* 0x0000001e13137220 */ /* 0x000fc60000400000 */
[----:B------:R-:W-:Y:S01]  /*0870*/  FFMA R28, R28, R5, R23 ;  /* 0x000000051c1c7223 */ /* 0x000fe20000000017 */
[----:B------:R-:W-:Y:S01]  /*0880*/  FADD R30, -R51, R54 ;  /* 0x00000036331e7221 */ /* 0x000fe20000000100 */
[----:B------:R-:W-:Y:S01]  /*0890*/  FSEL R23, RZ, 1, !P0 ;  /* 0x3f800000ff177808 */ /* 0x000fe20004000000 */
[----:B------:R-:W-:Y:S01]  /*08a0*/  FMUL R34, R21, R21 ;  /* 0x0000001515227220 */ /* 0x000fe20000400000 */
[----:B------:R-:W-:Y:S01]  /*08b0*/  FMUL R28, R28, 0.5 ;  /* 0x3f0000001c1c7820 */ /* 0x000fe20000400000 */
[----:B------:R-:W-:Y:S01]  /*08c0*/  FMUL R21, R30, R5 ;  /* 0x000000051e157220 */ /* 0x000fe20000400000 */
[----:B------:R-:W-:Y:S01]  /*08d0*/  FADD R32, R59, -R52 ;  /* 0x800000343b207221 */ /* 0x000fe20000000000 */
[----:B------:R-:W-:Y:S01]  /*08e0*/  FADD R30, R58, -R51 ;  /* 0x800000333a1e7221 */ /* 0x000fe20000000000 */
[----:B------:R-:W-:Y:S01]  /*08f0*/  FFMA R34, R19, R19, R34 ;  /* 0x0000001313227223 */ /* 0x000fe20000000022 */
[----:B------:R-:W-:Y:S01]  /*0900*/  FMUL R23, R23, R28 ;  /* 0x0000001c17177220 */ /* 0x000fe20000400000 */
[----:B------:R-:W-:Y:S01]  /*0910*/  ISETP.LT.AND P0, PT, R15, UR4, !P1 ;  /* 0x000000040f007c0c */ /* 0x000fe2000cf01270 */
[-C--:B------:R-:W-:Y:S01]  /*0920*/  FFMA R32, R32, R5.reuse, R21 ;  /* 0x0000000520207223 */ /* 0x080fe20000000015 */
[----:B------:R-:W-:Y:S01]  /*0930*/  FADD R28, -R60, R59 ;  /* 0x0000003b3c1c7221 */ /* 0x000fe20000000100 */
[-C--:B------:R-:W-:Y:S01]  /*0940*/  FMUL R19, R30, R5.reuse ;  /* 0x000000051e137220 */ /* 0x080fe20000400000 */
[----:B------:R-:W0:Y:S01]  /*0950*/  LDCU UR4, c[0x0][0x3f4] ;  /* 0x00007e80ff0477ac */ /* 0x000e220008000800 */
[----:B------:R-:W-:Y:S01]  /*0960*/  FSEL R21, RZ, 1, !P0 ;  /* 0x3f800000ff157808 */ /* 0x000fe20004000000 */
[----:B------:R-:W-:Y:S01]  /*0970*/  FMUL R28, R28, R5 ;  /* 0x000000051c1c7220 */ /* 0x000fe20000400000 */
[----:B------:R-:W-:Y:S01]  /*0980*/  FMUL R25, R19, R19 ;  /* 0x0000001313197220 */ /* 0x000fe20000400000 */
[----:B------:R-:W-:Y:S01]  /*0990*/  FMUL R32, R32, 0.5 ;  /* 0x3f00000020207820 */ /* 0x000fe20000400000 */
[----:B------:R-:W-:-:S02]  /*09a0*/  FFMA R34, R23, R23, R34 ;  /* 0x0000001717227223 */ /* 0x000fc40000000022 */
[----:B------:R-:W-:Y:S01]  /*09b0*/  FFMA R30, R28, R28, R25 ;  /* 0x0000001c1c1e7223 */ /* 0x000fe20000000019 */
[----:B------:R-:W-:-:S03]  /*09c0*/  FMUL R21, R21, R32 ;  /* 0x0000002015157220 */ /* 0x000fc60000400000 */
[----:B------:R-:W-:Y:S01]  /*09d0*/  FFMA R19, R28, R19, R30 ;  /* 0x000000131c137223 */ /* 0x000fe2000000001e */
[----:B------:R-:W-:-:S04]  /*09e0*/  FFMA R34, R21, R21, R34 ;  /* 0x0000001515227223 */ /* 0x000fc80000000022 */
[----:B------:R-:W-:-:S04]  /*09f0*/  FFMA R19, R34, 0.25, R19 ;  /* 0x3e80000022137823 */ /* 0x000fc80000000013 */
[----:B0-----:R-:W-:-:S05]  /*0a00*/  FADD R19, R19, UR4 ;  /* 0x0000000413137e21 */ /* 0x001fca0008000000 */
        /* <DEDUP_REMOVED lines=8> */
[----:B------:R-:W-:Y:S02]  /*0a90*/  UMOV UR4, 0x400 ;  /* 0x0000040000047882 */ /* 0x000fe40000000000 */
[----:B------:R-:W-:Y:S01]  /*0aa0*/  ULEA UR4, UR6, UR4, 0x18 ;  /* 0x0000000406047291 */ /* 0x000fe2000f8ec0ff */
[----:B------:R-:W-:-:S05]  /*0ab0*/  FMUL R35, R35, 0.5 ;  /* 0x3f00000023237820 */ /* 0x000fca0000400000 */
[----:B------:R-:W-:-:S04]  /*0ac0*/  LEA R19, R24, UR4, 0x6 ;  /* 0x0000000418137c11 */ /* 0x000fc8000f8e30ff */
[----:B------:R-:W-:Y:S01]  /*0ad0*/  LEA R14, R26, R19, 0x2 ;  /* 0x000000131a0e7211 */ /* 0x000fe200078e10ff */
[----:B0-----:R-:W-:-:S04]  /*0ae0*/  @!P1 FMUL R28, R28, R28 ;  /* 0x0000001c1c1c9220 */ /* 0x001fc80000400000 */
[----:B------:R-:W-:-:S05]  /*0af0*/  FMUL R35, R35, R28 ;  /* 0x0000001c23237220 */ /* 0x000fca0000400000 */
        /* <DEDUP_REMOVED lines=17> */
[----:B------:R-:W0:Y:S01]  /*0c10*/  LDC.64 R24, c[0x0][0x3b0] ;  /* 0x0000ec00ff187b82 */ /* 0x000e220000000a00 */
[----:B------:R-:W1:Y:S01]  /*0c20*/  LDCU UR4, c[0x0][0x414] ;  /* 0x00008280ff0477ac */ /* 0x000e620008000800 */
[----:B0-----:R-:W-:-:S05]  /*0c30*/  IMAD.WIDE R24, R13, 0x4, R24 ;  /* 0x000000040d187825 */ /* 0x001fca00078e0218 */
[----:B------:R-:W2:Y:S01]  /*0c40*/  LDG.E.CONSTANT R49, desc[UR8][R24.64] ;  /* 0x0000000818317981 */ /* 0x000ea2000c1e9900 */
[----:B-1----:R-:W-:Y:S01]  /*0c50*/  UISETP.GE.AND UP0, UPT, UR4, 0x1, UPT ;  /* 0x000000010400788c */ /* 0x002fe2000bf06270 */
[----:B------:R-:W-:Y:S02]  /*0c60*/  MOV R50, R60 ;  /* 0x0000003c00327202 */ /* 0x000fe40000000f00 */
[----:B------:R-:W-:Y:S02]  /*0c70*/  MOV R47, R59 ;  /* 0x0000003b002f7202 */ /* 0x000fe40000000f00 */
[----:B------:R-:W-:Y:S02]  /*0c80*/  MOV R48, R58 ;  /* 0x0000003a00307202 */ /* 0x000fe40000000f00 */
[----:B------:R-:W-:Y:S02]  /*0c90*/  MOV R45, R51 ;  /* 0x00000033002d7202 */ /* 0x000fe40000000f00 */
[----:B--2---:R-:W-:Y:S01]  /*0ca0*/  MOV R46, R49 ;  /* 0x00000031002e7202 */ /* 0x004fe20000000f00 */
[----:B------:R-:W-:Y:S06]  /*0cb0*/  BRA.U !UP0, `(.L_x_186) ;  /* 0x0000003d08407547 */ /* 0x000fec000b800000 */
[----:B------:R-:W0:Y:S08]  /*0cc0*/  LDC.64 R26, c[0x0][0x3b8] ;  /* 0x0000ee00ff1a7b82 */ /* 0x000e300000000a00 */
[----:B------:R-:W1:Y:S08]  /*0cd0*/  LDC.64 R30, c[0x0][0x3c0] ;  /* 0x0000f000ff1e7b82 */ /* 0x000e700000000a00 */
[----:B------:R-:W2:Y:S08]  /*0ce0*/  LDC.64 R32, c[0x0][0x3c8] ;  /* 0x0000f200ff207b82 */ /* 0x000eb00000000a00 */
[----:B------:R-:W3:Y:S01]  /*0cf0*/  LDC.64 R44, c[0x0][0x3e8] ;  /* 0x0000fa00ff2c7b82 */ /* 0x000ee20000000a00 */
[----:B0-----:R-:W-:-:S04]  /*0d00*/  IMAD.WIDE R24, R0, 0x4, R26 ;  /* 0x0000000400187825 */ /* 0x001fc800078e021a */
[----:B------:R-:W-:Y:S02]  /*0d10*/  IMAD.WIDE R26, R3, 0x4, R26 ;  /* 0x00000004031a7825 */ /* 0x000fe400078e021a */
[----:B------:R-:W4:Y:S02]  /*0d20*/  LDG.E.CONSTANT R24, desc[UR8][R24.64] ;  /* 0x0000000818187981 */ /* 0x000f24000c1e9900 */
[C-C-:B-1----:R-:W-:Y:S02]  /*0d30*/  IMAD.WIDE R28, R2.reuse, 0x4, R30.reuse ;  /* 0x00000004021c7825 */ /* 0x142fe400078e021e */
[----:B------:R-:W4:Y:S02]  /*0d40*/  LDG.E.CONSTANT R26, desc[UR8][R26.64] ;  /* 0x000000081a1a7981 */ /* 0x000f24000c1e9900 */
[----:B------:R-:W-:Y:S02]  /*0d50*/  IMAD.WIDE R30, R17, 0x4, R30 ;  /* 0x00000004111e7825 */ /* 0x000fe400078e021e */
[----:B------:R-:W4:Y:S01]  /*0d60*/  LDG.E.CONSTANT R28, desc[UR8][R28.64] ;  /* 0x000000081c1c7981 */ /* 0x000f22000c1e9900 */
[----:B------:R-:W0:Y:S01]  /*0d70*/  LDC R17, c[0x0][0x3fc] ;  /* 0x0000ff00ff117b82 */ /* 0x000e220000000800 */
[----:B--2---:R-:W-:-:S02]  /*0d80*/  IMAD.WIDE R2, R2, 0x4, R32 ;  /* 0x0000000402027825 */ /* 0x004fc400078e0220 */
[----:B------:R-:W2:Y:S04]  /*0d90*/  LDG.E.CONSTANT R30, desc[UR8][R30.64] ;  /* 0x000000081e1e7981 */ /* 0x000ea8000c1e9900 */
[----:B------:R-:W2:Y:S01]  /*0da0*/  LDG.E.CONSTANT R2, desc[UR8][R2.64] ;  /* 0x0000000802027981 */ /* 0x000ea2000c1e9900 */
[----:B---3--:R-:W-:-:S06]  /*0db0*/  IMAD.WIDE R44, R13, 0x4, R44 ;  /* 0x000000040d2c7825 */ /* 0x008fcc00078e022c */
[----:B------:R1:W5:Y:S01]  /*0dc0*/  LDG.E.CONSTANT R44, desc[UR8][R44.64] ;  /* 0x000000082c2c7981 */ /* 0x000362000c1e9900 */
[----:B0-----:R-:W-:-:S04]  /*0dd0*/  IADD3 R0, PT, PT, R17, 0x1800000, RZ ;  /* 0x0180000011007810 */ /* 0x001fc80007ffe0ff */
[----:B------:R-:W-:-:S04]  /*0de0*/  LOP3.LUT R0, R0, 0x7f800000, RZ, 0xc0, !PT ;  /* 0x7f80000000007812 */ /* 0x000fc800078ec0ff */
[----:B------:R-:W-:Y:S01]  /*0df0*/  ISETP.GT.U32.AND P0, PT, R0, 0x1ffffff, PT ;  /* 0x01ffffff0000780c */ /* 0x000fe20003f04070 */
[----:B----4-:R-:W-:Y:S01]  /*0e00*/  FADD R43, RZ, -R24 ;  /* 0x80000018ff2b7221 */ /* 0x010fe20000000000 */
[----:B------:R-:W-:Y:S01]  /*0e10*/  FADD R42, RZ, -R26 ;  /* 0x8000001aff2a7221 */ /* 0x000fe20000000000 */
[----:B------:R-:W-:Y:S01]  /*0e20*/  FADD R41, RZ, -R28 ;  /* 0x8000001cff297221 */ /* 0x000fe20000000000 */
[----:B--2---:R-:W-:Y:S01]  /*0e30*/  FADD R40, RZ, -R30 ;  /* 0x8000001eff287221 */ /* 0x004fe20000000000 */
[----:B------:R-:W-:-:S08]  /*0e40*/  FADD R39, RZ, -R2 ;  /* 0x80000002ff277221 */ /* 0x000fd00000000000 */
[----:B-1----:R-:W-:Y:S05]  /*0e50*/  @P0 BRA `(.L_x_187) ;  /* 0x0000000000180947 */ /* 0x002fea0003800000 */
[----:B------:R-:W0:Y:S01]  /*0e60*/  LDCU UR4, c[0x0][0x3fc] ;  /* 0x00007f80ff0477ac */ /* 0x000e220008000800 */
[----:B------:R-:W-:Y:S02]  /*0e70*/  MOV R80, 0xea0 ;  /* 0x00000ea000507802 */ /* 0x000fe40000000f00 */
[----:B0-----:R-:W-:-:S07]  /*0e80*/  MOV R0, UR4 ;  /* 0x0000000400007c02 */ /* 0x001fce0008000f00 */
[----:B-----5:R-:W-:Y:S05]  /*0e90*/  CALL.REL.NOINC `($__internal_5_$__cuda_sm20_rcp_rn_f32_slowpath) ;  /* 0x0000003c00607944 */ /* 0x020fea0003c00000 */
[----:B------:R-:W-:Y:S01]  /*0ea0*/  MOV R38, R0 ;  /* 0x0000000000267202 */ /* 0x000fe20000000f00 */
[----:B------:R-:W-:Y:S06]  /*0eb0*/  BRA `(.L_x_188) ;  /* 0x0000000000107947 */ /* 0x000fec0003800000 */
.L_x_187:
[----:B------:R-:W0:Y:S02]  /*0ec0*/  MUFU.RCP R38, R17 ;  /* 0x0000001100267308 */ /* 0x000e240000001000 */
[----:B0-----:R-:W-:-:S04]  /*0ed0*/  FFMA R0, R38, R17, -1 ;  /* 0xbf80000026007423 */ /* 0x001fc80000000011 */
[----:B------:R-:W-:-:S04]  /*0ee0*/  FADD.FTZ R3, -R0, -RZ ;  /* 0x800000ff00037221 */ /* 0x000fc80000010100 */
[----:B------:R-:W-:-:S07]  /*0ef0*/  FFMA R38, R38, R3, R38 ;  /* 0x0000000326267223 */ /* 0x000fce0000000026 */
.L_x_188:
[----:B------:R-:W0:Y:S08]  /*0f00*/  LDC.64 R2, c[0x0][0x400] ;  /* 0x00010000ff027b82 */ /* 0x000e300000000a00 */
[----:B------:R-:W1:Y:S08]  /*0f10*/  LDC.64 R28, c[0x0][0x3d0] ;  /* 0x0000f400ff1c7b82 */ /* 0x000e700000000a00 */
[----:B------:R-:W2:Y:S01]  /*0f20*/  LDC.64 R46, c[0x0][0x3b0] ;  /* 0x0000ec00ff2e7b82 */ /* 0x000ea20000000a00 */
[----:B0-----:R-:W-:-:S07]  /*0f30*/  IMAD R45, R18, R3, R20 ;  /* 0x00000003122d7224 */ /* 0x001fce00078e0214 */
[----:B------:R-:W0:Y:S01]  /*0f40*/  LDC.64 R30, c[0x0][0x3e0] ;  /* 0x0000f800ff1e7b82 */ /* 0x000e220000000a00 */
[----:B-1----:R-:W-:-:S06]  /*0f50*/  IMAD.WIDE R24, R45, 0x4, R28 ;  /* 0x000000042d187825 */ /* 0x002fcc00078e021c */
[----:B------:R-:W3:Y:S01]  /*0f60*/  LDG.E.CONSTANT R24, desc[UR8][R24.64] ;  /* 0x0000000818187981 */ /* 0x000ee2000c1e9900 */
[----:B--2---:R-:W-:-:S05]  /*0f70*/  IMAD.WIDE R26, R45, 0x4, R46 ;  /* 0x000000042d1a7825 */ /* 0x004fca00078e022e */
[----:B------:R-:W3:Y:S01]  /*0f80*/  LDG.E.CONSTANT R37, desc[UR8][R26.64] ;  /* 0x000000081a257981 */ /* 0x000ee2000c1e9900 */
[CC--:B------:R-:W-:Y:S02]  /*0f90*/  IMAD R17, R16.reuse, R3.reuse, R12 ;  /* 0x0000000310117224 */ /* 0x0c0fe400078e020c */
[CC--:B------:R-:W-:Y:S02]  /*0fa0*/  IMAD R21, R16.reuse, R3.reuse, R20 ;  /* 0x0000000310157224 */ /* 0x0c0fe400078e0214 */
[-C--:B------:R-:W-:Y:S02]  /*0fb0*/  IMAD R33, R16, R3.reuse, R22 ;  /* 0x0000000310217224 */ /* 0x080fe400078e0216 */
[CC--:B------:R-:W-:Y:S02]  /*0fc0*/  IMAD R69, R11.reuse, R3.reuse, R20 ;  /* 0x000000030b457224 */ /* 0x0c0fe400078e0214 */
[CC--:B------:R-:W-:Y:S02]  /*0fd0*/  IMAD R71, R11.reuse, R3.reuse, R22 ;  /* 0x000000030b477224 */ /* 0x0c0fe400078e0216 */
[----:B------:R-:W-:-:S02]  /*0fe0*/  IMAD R16, R11, R3, R12 ;  /* 0x000000030b107224 */ /* 0x000fc400078e020c */
[----:B------:R-:W-:Y:S02]  /*0ff0*/  IMAD R18, R18, R3, R22 ;  /* 0x0000000312127224 */ /* 0x000fe400078e0216 */
[----:B0-----:R-:W-:-:S04]  /*1000*/  IMAD.WIDE R72, R13, 0x4, R30 ;  /* 0x000000040d487825 */ /* 0x001fc800078e021e */
[----:B------:R-:W-:-:S04]  /*1010*/  IMAD.WIDE R20, R21, 0x4, R46 ;  /* 0x0000000415147825 */ /* 0x000fc800078e022e */
[--C-:B------:R-:W-:Y:S01]  /*1020*/  IMAD.WIDE R32, R33, 0x4, R46.reuse ;  /* 0x0000000421207825 */ /* 0x100fe200078e022e */
[----:B------:R-:W5:Y:S03]  /*1030*/  LDG.E.CONSTANT R19, desc[UR8][R20.64] ;  /* 0x0000000814137981 */ /* 0x000f66000c1e9900 */
[--C-:B------:R-:W-:Y:S01]  /*1040*/  IMAD.WIDE R68, R69, 0x4, R46.reuse ;  /* 0x0000000445447825 */ /* 0x100fe200078e022e */
[----:B------:R-:W5:Y:S03]  /*1050*/  LDG.E.CONSTANT R26, desc[UR8][R32.64] ;  /* 0x00000008201a7981 */ /* 0x000f66000c1e9900 */
[--C-:B------:R-:W-:Y:S01]  /*1060*/  IMAD.WIDE R64, R17, 0x4, R46.reuse ;  /* 0x0000000411407825 */ /* 0x100fe200078e022e */
[----:B------:R-:W5:Y:S03]  /*1070*/  LDG.E.CONSTANT R25, desc[UR8][R68.64] ;  /* 0x0000000844197981 */ /* 0x000f66000c1e9900 */
[--C-:B------:R-:W-:Y:S01]  /*1080*/  IMAD.WIDE R66, R16, 0x4, R46.reuse ;  /* 0x0000000410427825 */ /* 0x100fe200078e022e */
[----:B------:R-:W5:Y:S03]  /*1090*/  LDG.E.CONSTANT R36, desc[UR8][R64.64] ;  /* 0x0000000840247981 */ /* 0x000f66000c1e9900 */
[----:B------:R-:W-:Y:S01]  /*10a0*/  IMAD.WIDE R70, R71, 0x4, R46 ;  /* 0x0000000447467825 */ /* 0x000fe200078e022e */
[----:B------:R-:W5:Y:S03]  /*10b0*/  LDG.E.CONSTANT R35, desc[UR8][R66.64] ;  /* 0x0000000842237981 */ /* 0x000f66000c1e9900 */
[----:B------:R-:W-:Y:S01]  /*10c0*/  IMAD.WIDE R30, R45, 0x4, R30 ;  /* 0x000000042d1e7825 */ /* 0x000fe200078e021e */
[----:B------:R-:W5:Y:S03]  /*10d0*/  LDG.E.CONSTANT R20, desc[UR8][R70.64] ;  /* 0x0000000846147981 */ /* 0x000f66000c1e9900 */
[----:B------:R-:W-:Y:S01]  /*10e0*/  IMAD.WIDE R46, R18, 0x4, R46 ;  /* 0x00000004122e7825 */ /* 0x000fe200078e022e */
[----:B------:R-:W5:Y:S04]  /*10f0*/  LDG.E.CONSTANT R32, desc[UR8][R72.64] ;  /* 0x0000000848207981 */ /* 0x000f68000c1e9900 */
[----:B------:R-:W5:Y:S04]  /*1100*/  LDG.E.CONSTANT R34, desc[UR8][R46.64] ;  /* 0x000000082e227981 */ /* 0x000f68000c1e9900 */
[----:B------:R-:W5:Y:S01]  /*1110*/  LDG.E.CONSTANT R31, desc[UR8][R30.64] ;  /* 0x000000081e1f7981 */ /* 0x000f62000c1e9900 */
[----:B------:R-:W-:Y:S01]  /*1120*/  IMAD.WIDE R22, R13, 0x4, R28 ;  /* 0x000000040d167825 */ /* 0x000fe200078e021c */
[----:B------:R-:W-:Y:S01]  /*1130*/  VIADDMNMX.RELU R13, R4, 0x2, R3, PT ;  /* 0x00000002040d7846 */ /* 0x000fe20003801103 */
[----:B------:R-:W0:Y:S03]  /*1140*/  LDC.64 R28, c[0x0][0x3a0] ;  /* 0x0000e800ff1c7b82 */ /* 0x000e260000000a00 */
[----:B------:R1:W5:Y:S01]  /*1150*/  LDG.E.CONSTANT R33, desc[UR8][R22.64] ;  /* 0x0000000816217981 */ /* 0x000362000c1e9900 */
[----:B------:R-:W-:-:S04]  /*1160*/  ISETP.GE.AND P3, PT, R9, R2, PT ;  /* 0x000000020900720c */ /* 0x000fc80003f66270 */
[----:B-1----:R-:W1:Y:S01]  /*1170*/  LDC.64 R22, c[0x0][0x3a8] ;  /* 0x0000ea00ff167b82 */ /* 0x002e620000000a00 */
[----:B------:R-:W-:Y:S02]  /*1180*/  VIMNMX.RELU R11, PT, PT, R10, R3, PT ;  /* 0x000000030a0b7248 */ /* 0x000fe40003fe1100 */
[----:B------:R-:W-:Y:S02]  /*1190*/  VIMNMX.RELU R7, PT, PT, R7, R2, PT ;  /* 0x0000000207077248 */ /* 0x000fe40003fe1100 */
[C---:B------:R-:W-:Y:S02]  /*11a0*/  IADD3 R11, PT, PT, R8.reuse, R11, RZ ;  /* 0x0000000b080b7210 */ /* 0x040fe40007ffe0ff */
[----:B------:R-:W-:Y:S01]  /*11b0*/  IADD3 R13, PT, PT, R8, R13, RZ ;  /* 0x0000000d080d7210 */ /* 0x000fe20007ffe0ff */
[----:B------:R-:W-:Y:S01]  /*11c0*/  BSSY.RECONVERGENT B0, `(.L_x_189) ;  /* 0x0000024000007945 */ /* 0x000fe20003800200 */
[----:B---3--:R-:W-:-:S05]  /*11d0*/  FFMA R0, R37, 0.91699999570846557617, R24 ;  /* 0x3f6ac08325007823 */ /* 0x008fca0000000018 */
[----:B------:R-:W-:-:S04]  /*11e0*/  FMNMX R0, R0, -10, !PT ;  /* 0xc120000000007809 */ /* 0x000fc80007800000 */
[----:B------:R-:W-:-:S05]  /*11f0*/  FMNMX R0, R0, 10, PT ;  /* 0x4120000000007809 */ /* 0x000fca0003800000 */
[----:B------:R-:W-:-:S05]  /*1200*/  FMUL R0, R0, -1.4426950216293334961 ;  /* 0xbfb8aa3b00007820 */ /* 0x000fca0000400000 */
[----:B------:R-:W-:-:S13]  /*1210*/  FSETP.GEU.AND P0, PT, R0, -126, PT ;  /* 0xc2fc00000000780b */ /* 0x000fda0003f0e000 */
[----:B------:R-:W-:-:S04]  /*1220*/  @!P0 FMUL R0, R0, 0.5 ;  /* 0x3f00000000008820 */ /* 0x000fc80000400000 */
[----:B------:R-:W2:Y:S02]  /*1230*/  MUFU.EX2 R21, R0 ;  /* 0x0000000000157308 */ /* 0x000ea40000000800 */
[----:B--2---:R-:W-:Y:S01]  /*1240*/  @!P0 FMUL R21, R21, R21 ;  /* 0x0000001515158220 */ /* 0x004fe20000400000 */
[----:B------:R-:W-:-:S03]  /*1250*/  ISETP.GE.AND P0, PT, R6, R3, PT ;  /* 0x000000030600720c */ /* 0x000fc60003f06270 */
[----:B------:R-:W-:Y:S01]  /*1260*/  FADD R0, R21, 1 ;  /* 0x3f80000015007421 */ /* 0x000fe20000000000 */
[C---:B------:R-:W-:Y:S02]  /*1270*/  ISETP.LT.OR P2, PT, R4.reuse, RZ, P0 ;  /* 0x000000ff0400720c */ /* 0x040fe40000741670 */
[----:B------:R-:W-:Y:S02]  /*1280*/  ISETP.LT.OR P1, PT, R4, -0x1, P0 ;  /* 0xffffffff0400780c */ /* 0x000fe40000721670 */
[----:B------:R-:W-:Y:S02]  /*1290*/  IADD3 R4, PT, PT, R0, 0x1800000, RZ ;  /* 0x0180000000047810 */ /* 0x000fe40007ffe0ff */
[----:B------:R-:W-:Y:S02]  /*12a0*/  ISETP.GE.OR P0, PT, R9, R2, P0 ;  /* 0x000000020900720c */ /* 0x000fe40000706670 */
[----:B------:R-:W-:Y:S02]  /*12b0*/  LOP3.LUT R4, R4, 0x7f800000, RZ, 0xc0, !PT ;  /* 0x7f80000004047812 */ /* 0x000fe400078ec0ff */
[----:B------:R-:W-:-:S02]  /*12c0*/  P2R R94, PR, RZ, 0x1 ;  /* 0x00000001ff5e7803 */ /* 0x000fc40000000000 */
[C---:B------:R-:W-:Y:S02]  /*12d0*/  ISETP.LT.OR P0, PT, R15.reuse, RZ, P3 ;  /* 0x000000ff0f00720c */ /* 0x040fe40001f01670 */
[----:B------:R-:W-:Y:S02]  /*12e0*/  ISETP.GT.U32.AND P3, PT, R4, 0x1ffffff, PT ;  /* 0x01ffffff0400780c */ /* 0x000fe40003f64070 */
[----:B------:R-:W-:Y:S01]  /*12f0*/  VIADDMNMX.RELU R2, R15, 0x2, R2, PT ;  /* 0x000000020f027846 */ /* 0x000fe20003801102 */
[----:B------:R-:W-:Y:S01]  /*1300*/  IMAD R21, R7, R3, R12 ;  /* 0x0000000307157224 */ /* 0x000fe200078e020c */
[----:B------:R-:W-:-:S03]  /*1310*/  ISETP.LT.OR P4, PT, R15, 0x1, P2 ;  /* 0x000000010f00780c */ /* 0x000fc60001781670 */
[----:B------:R-:W-:Y:S01]  /*1320*/  IMAD R3, R2, R3, R12 ;  /* 0x0000000302037224 */ /* 0x000fe200078e020c */
[----:B------:R-:W-:Y:S01]  /*1330*/  P2R R4, PR, RZ, 0x10 ;  /* 0x00000010ff047803 */ /* 0x000fe20000000000 */
[----:B0-----:R-:W-:-:S04]  /*1340*/  IMAD.WIDE R6, R11, 0x4, R28 ;  /* 0x000000040b067825 */ /* 0x001fc800078e021c */
[----:B------:R-:W-:-:S04]  /*1350*/  IMAD.WIDE R8, R13, 0x4, R28 ;  /* 0x000000040d087825 */ /* 0x000fc800078e021c */
[----:B-1----:R-:W-:-:S04]  /*1360*/  IMAD.WIDE R10, R21, 0x4, R22 ;  /* 0x00000004150a7825 */ /* 0x002fc800078e0216 */
[----:B------:R-:W-:Y:S01]  /*1370*/  IMAD.WIDE R12, R3, 0x4, R22 ;  /* 0x00000004030c7825 */ /* 0x000fe200078e0216 */
[----:B------:R-:W-:Y:S06]  /*1380*/  @P3 BRA `(.L_x_190) ;  /* 0x00000000000c3947 */ /* 0x000fec0003800000 */
[----:B------:R-:W-:-:S07]  /*1390*/  MOV R80, 0x13b0 ;  /* 0x000013b000507802 */ /* 0x000fce0000000f00 */
[----:B-----5:R-:W-:Y:S05]  /*13a0*/  CALL.REL.NOINC `($__internal_5_$__cuda_sm20_rcp_rn_f32_slowpath) ;  /* 0x00000038001c7944 */ /* 0x020fea0003c00000 */
[----:B------:R-:W-:Y:S05]  /*13b0*/  BRA `(.L_x_191) ;  /* 0x0000000000107947 */ /* 0x000fea0003800000 */
.L_x_190:
[----:B------:R-:W0:Y:S02]  /*13c0*/  MUFU.RCP R3, R0 ;  /* 0x0000000000037308 */ /* 0x000e240000001000 */
[----:B0-----:R-:W-:-:S04]  /*13d0*/  FFMA R2, R0, R3, -1 ;  /* 0xbf80000000027423 */ /* 0x001fc80000000003 */
[----:B------:R-:W-:-:S04]  /*13e0*/  FADD.FTZ R2, -R2, -RZ ;  /* 0x800000ff02027221 */ /* 0x000fc80000010100 */
[----:B------:R-:W-:-:S07]  /*13f0*/  FFMA R0, R3, R2, R3 ;  /* 0x0000000203007223 */ /* 0x000fce0000000003 */
.L_x_191:
[----:B------:R-:W-:Y:S05]  /*1400*/  BSYNC.RECONVERGENT B0 ;  /* 0x0000000000007941 */ /* 0x000fea0003800200 */
.L_x_189:
[----:B------:R-:W0:Y:S08]  /*1410*/  LDC.64 R2, c[0x0][0x3d0] ;  /* 0x0000f400ff027b82 */ /* 0x000e300000000a00 */
[----:B------:R-:W1:Y:S01]  /*1420*/  LDC.64 R22, c[0x0][0x3e0] ;  /* 0x0000f800ff167b82 */ /* 0x000e620000000a00 */
[----:B0-----:R-:W-:-:S05]  /*1430*/  IMAD.WIDE R2, R18, 0x4, R2 ;  /* 0x0000000412027825 */ /* 0x001fca00078e0202 */
[----:B------:R-:W2:Y:S01]  /*1440*/  LDG.E.CONSTANT R21, desc[UR8][R2.64] ;  /* 0x0000000802157981 */ /* 0x000ea2000c1e9900 */
[----:B-1----:R-:W-:-:S06]  /*1450*/  IMAD.WIDE R22, R18, 0x4, R22 ;  /* 0x0000000412167825 */ /* 0x002fcc00078e0216 */
        /* <DEDUP_REMOVED lines=20> */
[----:B------:R-:W-:Y:S05]  /*15a0*/  CALL.REL.NOINC `($__internal_5_$__cuda_sm20_rcp_rn_f32_slowpath) ;  /* 0x00000034009c7944 */ /* 0x000fea0003c00000 */
[----:B------:R-:W-:Y:S05]  /*15b0*/  BRA `(.L_x_194) ;  /* 0x0000000000107947 */ /* 0x000fea0003800000 */
.L_x_193:
[----:B------:R-:W0:Y:S02]  /*15c0*/  MUFU.RCP R3, R18 ;  /* 0x0000001200037308 */ /* 0x000e240000001000 */
[----:B0-----:R-:W-:-:S04]  /*15d0*/  FFMA R0, R18, R3, -1 ;  /* 0xbf80000012007423 */ /* 0x001fc80000000003 */
[----:B------:R-:W-:-:S04]  /*15e0*/  FADD.FTZ R0, -R0, -RZ ;  /* 0x800000ff00007221 */ /* 0x000fc80000010100 */
[----:B------:R-:W-:-:S07]  /*15f0*/  FFMA R0, R3, R0, R3 ;  /* 0x0000000003007223 */ /* 0x000fce0000000003 */
.L_x_194:
[----:B------:R-:W-:Y:S05]  /*1600*/  BSYNC.RECONVERGENT B0 ;  /* 0x0000000000007941 */ /* 0x000fea0003800200 */
.L_x_192:
        /* <DEDUP_REMOVED lines=25> */
[----:B-----5:R-:W-:Y:S05]  /*17a0*/  CALL.REL.NOINC `($__internal_5_$__cuda_sm20_rcp_rn_f32_slowpath) ;  /* 0x00000034001c7944 */ /* 0x020fea0003c00000 */
[----:B------:R-:W-:Y:S05]  /*17b0*/  BRA `(.L_x_197) ;  /* 0x0000000000107947 */ /* 0x000fea0003800000 */
.L_x_196:
[----:B------:R-:W0:Y:S02]  /*17c0*/  MUFU.RCP R0, R17 ;  /* 0x0000001100007308 */ /* 0x000e240000001000 */
[----:B0-----:R-:W-:-:S04]  /*17d0*/  FFMA R2, R17, R0, -1 ;  /* 0xbf80000011027423 */ /* 0x001fc80000000000 */
[----:B------:R-:W-:-:S04]  /*17e0*/  FADD.FTZ R3, -R2, -RZ ;  /* 0x800000ff02037221 */ /* 0x000fc80000010100 */
[----:B------:R-:W-:-:S07]  /*17f0*/  FFMA R0, R0, R3, R0 ;  /* 0x0000000300007223 */ /* 0x000fce0000000000 */
.L_x_197:
[----:B------:R-:W-:Y:S05]  /*1800*/  BSYNC.RECONVERGENT B0 ;  /* 0x0000000000007941 */ /* 0x000fea0003800200 */
.L_x_195:
        /* <DEDUP_REMOVED lines=25> */
[----:B------:R-:W-:Y:S05]  /*19a0*/  CALL.REL.NOINC `($__internal_5_$__cuda_sm20_rcp_rn_f32_slowpath) ;  /* 0x00000030009c7944 */ /* 0x000fea0003c00000 */
[----:B------:R-:W-:Y:S05]  /*19b0*/  BRA `(.L_x_200) ;  /* 0x0000000000107947 */ /* 0x000fea0003800000 */
.L_x_199:
[----:B------:R-:W0:Y:S02]  /*19c0*/  MUFU.RCP R0, R27 ;  /* 0x0000001b00007308 */ /* 0x000e240000001000 */
[----:B0-----:R-:W-:-:S04]  /*19d0*/  FFMA R2, R27, R0, -1 ;  /* 0xbf8000001b027423 */ /* 0x001fc80000000000 */
[----:B------:R-:W-:-:S04]  /*19e0*/  FADD.FTZ R3, -R2, -RZ ;  /* 0x800000ff02037221 */ /* 0x000fc80000010100 */
[----:B------:R-:W-:-:S07]  /*19f0*/  FFMA R0, R0, R3, R0 ;  /* 0x0000000300007223 */ /* 0x000fce0000000000 */
.L_x_200:
[----:B------:R-:W-:Y:S05]  /*1a00*/  BSYNC.RECONVERGENT B0 ;  /* 0x0000000000007941 */ /* 0x000fea0003800200 */
.L_x_198:
[----:B------:R-:W0:Y:S01]  /*1a10*/  LDS R17, [R14+-0x40] ;  /* 0xffffc0000e117984 */ /* 0x000e220000000800 */
[----:B------:R-:W-:Y:S01]  /*1a20*/  FMUL R2, R34, -0.91699999570846557617 ;  /* 0xbf6ac08322027820 */ /* 0x000fe20000400000 */
[----:B------:R-:W-:Y:S01]  /*1a30*/  FMUL R27, R37, -0.91699999570846557617 ;  /* 0xbf6ac083251b7820 */ /* 0x000fe20000400000 */
[----:B------:R-:W1:Y:S01]  /*1a40*/  LDCU UR4, c[0x0][0x414] ;  /* 0x00008280ff0477ac */ /* 0x000e620008000800 */
[----:B------:R-:W2:Y:S01]  /*1a50*/  LDS R22, [R14+-0x44] ;  /* 0xffffbc000e167984 */ /* 0x000ea20000000800 */
[----:B------:R-:W-:Y:S02]  /*1a60*/  MOV R48, R58 ;  /* 0x0000003a00307202 */ /* 0x000fe40000000f00 */
[----:B------:R-:W-:Y:S01]  /*1a70*/  FMNMX R63, R21, R2, !PT ;  /* 0x00000002153f7209 */ /* 0x000fe20007800000 */
[----:B------:R-:W3:Y:S01]  /*1a80*/  LDS R18, [R14+-0x4] ;  /* 0xfffffc000e127984 */ /* 0x000ee20000000800 */
[----:B------:R-:W-:Y:S01]  /*1a90*/  FADD R2, -R0, 1 ;  /* 0x3f80000000027421 */ /* 0x000fe20000000100 */
[----:B------:R-:W-:Y:S01]  /*1aa0*/  FMNMX R66, R24, R27, !PT ;  /* 0x0000001b18427209 */ /* 0x000fe20007800000 */
[----:B------:R-:W-:Y:S01]  /*1ab0*/  FMUL R24, R36, -0.91699999570846557617 ;  /* 0xbf6ac08324187820 */ /* 0x000fe20000400000 */
[----:B------:R-:W4:Y:S01]  /*1ac0*/  LDS R45, [R14+-0x3c] ;  /* 0xffffc4000e2d7984 */ /* 0x000f220000000800 */
[----:B------:R-:W-:Y:S01]  /*1ad0*/  FMUL R21, R35, -0.91699999570846557617 ;  /* 0xbf6ac08323157820 */ /* 0x000fe20000400000 */
[----:B------:R-:W-:Y:S01]  /*1ae0*/  FMUL R27, R2, 0.0010000000474974513054 ;  /* 0x3a83126f021b7820 */ /* 0x000fe20000400000 */
[----:B------:R-:W-:Y:S01]  /*1af0*/  MOV R50, R60 ;  /* 0x0000003c00327202 */ /* 0x000fe20000000f00 */
[----:B------:R-:W5:Y:S01]  /*1b00*/  LDS R46, [R14+0x3c] ;  /* 0x00003c000e2e7984 */ /* 0x000f620000000800 */
[----:B------:R-:W-:Y:S01]  /*1b10*/  FMNMX R65, R23, R24, !PT ;  /* 0x0000001817417209 */ /* 0x000fe20007800000 */
[----:B------:R-:W-:Y:S01]  /*1b20*/  FFMA R27, R16, R0, R27 ;  /* 0x00000000101b7223 */ /* 0x000fe2000000001b */
[----:B------:R-:W-:Y:S01]  /*1b30*/  FMNMX R4, R4, R21, !PT ;  /* 0x0000001504047209 */ /* 0x000fe20007800000 */
[----:B------:R-:W5:Y:S01]  /*1b40*/  LDS R47, [R14+0x44] ;  /* 0x000044000e2f7984 */ /* 0x000f620000000800 */
[----:B------:R-:W0:Y:S03]  /*1b50*/  LDCU UR10, c[0x0][0x3fc] ;  /* 0x00007f80ff0a77ac */ /* 0x000e260008000800 */
[----:B------:R-:W5:Y:S01]  /*1b60*/  LDS R3, [R14+0x4] ;  /* 0x000004000e037984 */ /* 0x000f620000000800 */
[----:B------:R-:W2:Y:S03]  /*1b70*/  LDCU UR11, c[0x0][0x404] ;  /* 0x00008080ff0b77ac */ /* 0x000ea60008000800 */
[----:B------:R-:W5:Y:S01]  /*1b80*/  LDS R64, [R14+0x40] ;  /* 0x000040000e407984 */ /* 0x000f620000000800 */
[----:B------:R-:W3:Y:S03]  /*1b90*/  LDCU UR12, c[0x0][0x400] ;  /* 0x00008000ff0c77ac */ /* 0x000ee60008000800 */
[----:B------:R2:W5:Y:S01]  /*1ba0*/  LDS R29, [R14] ;  /* 0x000000000e1d7984 */ /* 0x0005620000000800 */
[----:B------:R-:W4:Y:S01]  /*1bb0*/  LDCU.64 UR6, c[0x0][0x408] ;  /* 0x00008100ff0677ac */ /* 0x000f220008000a00 */
[----:B-1----:R-:W-:Y:S01]  /*1bc0*/  UIADD3 UR4, UPT, UPT, -UR4, URZ, URZ ;  /* 0x000000ff04047290 */ /* 0x002fe2000fffe1ff */
[----:B0-----:R-:W-:Y:S01]  /*1bd0*/  FMUL R2, R36, R17 ;  /* 0x0000001124027220 */ /* 0x001fe20000400000 */
[----:B------:R-:W-:-:S03]  /*1be0*/  FADD R17, R35, R4 ;  /* 0x0000000423117221 */ /* 0x000fc60000000000 */
[--C-:B--2---:R-:W-:Y:S01]  /*1bf0*/  FFMA R14, R19, R22, R2.reuse ;  /* 0x00000016130e7223 */ /* 0x104fe20000000002 */
[----:B------:R-:W-:Y:S01]  /*1c00*/  FADD R19, R34, R63 ;  /* 0x0000003f22137221 */ /* 0x000fe20000000000 */
[--C-:B------:R-:W-:Y:S01]  /*1c10*/  FADD R16, R2, R2.reuse ;  /* 0x0000000202107221 */ /* 0x100fe20000000000 */
[----:B---3--:R-:W-:Y:S01]  /*1c20*/  FMUL R23, R37, R18 ;  /* 0x0000001225177220 */ /* 0x008fe20000400000 */
[----:B------:R-:W-:Y:S01]  /*1c30*/  FADD R18, R36, R65 ;  /* 0x0000004124127221 */ /* 0x000fe20000000000 */
[----:B----4-:R-:W-:Y:S01]  /*1c40*/  FFMA R26, R26, R45, R2 ;  /* 0x0000002d1a1a7223 */ /* 0x010fe20000000002 */
[----:B------:R-:W-:Y:S01]  /*1c50*/  MOV R45, R51 ;  /* 0x00000033002d7202 */ /* 0x000fe20000000f00 */
[----:B------:R-:W-:Y:S01]  /*1c60*/  FADD R14, R23, R14 ;  /* 0x0000000e170e7221 */ /* 0x000fe20000000000 */
[----:B-----5:R-:W-:Y:S01]  /*1c70*/  FMUL R25, R25, R46 ;  /* 0x0000002e19197220 */ /* 0x020fe20000400000 */
[----:B------:R-:W-:Y:S01]  /*1c80*/  MOV R46, R49 ;  /* 0x00000031002e7202 */ /* 0x000fe20000000f00 */
[----:B------:R-:W-:Y:S01]  /*1c90*/  FMUL R24, R20, R47 ;  /* 0x0000002f14187220 */ /* 0x000fe20000400000 */
[----:B------:R-:W-:Y:S01]  /*1ca0*/  MOV R47, R59 ;  /* 0x0000003b002f7202 */ /* 0x000fe20000000f00 */
[----:B------:R-:W-:Y:S01]  /*1cb0*/  FADD R20, R37, R66 ;  /* 0x0000004225147221 */ /* 0x000fe20000000000 */
[----:B------:R-:W-:Y:S01]  /*1cc0*/  FMUL R22, R34, R3 ;  /* 0x0000000322167220 */ /* 0x000fe20000400000 */
[----:B------:R-:W-:-:S07]  /*1cd0*/  FMUL R21, R35, R64 ;  /* 0x0000004023157220 */ /* 0x000fce0000400000 */
.L_x_256:
        /* <DEDUP_REMOVED lines=20> */
[----:B------:R-:W-:Y:S05]  /*1e20*/  CALL.REL.NOINC `($__internal_6_$__cuda_sm3x_div_rn_noftz_f32_slowpath) ;  /* 0x0000003000547944 */ /* 0x000fea0003c00000 */
[----:B------:R-:W-:-:S07]  /*1e30*/  MOV R68, R77 ;  /* 0x0000004d00447202 */ /* 0x000fce0000000f00 */
.L_x_202:
[----:B------:R-:W-:Y:S05]  /*1e40*/  BSYNC.RECONVERGENT B0 ;  /* 0x0000000000007941 */ /* 0x000fea0003800200 */
.L_x_201:
        /* <DEDUP_REMOVED lines=17> */
[----:B------:R-:W-:Y:S05]  /*1f60*/  CALL.REL.NOINC `($__internal_5_$__cuda_sm20_rcp_rn_f32_slowpath) ;  /* 0x0000002c002c7944 */ /* 0x000fea0003c00000 */
[----:B------:R-:W-:Y:S01]  /*1f70*/  MOV R65, R0 ;  /* 0x0000000000417202 */ /* 0x000fe20000000f00 */
[----:B------:R-:W-:Y:S06]  /*1f80*/  BRA `(.L_x_205) ;  /* 0x0000000000107947 */ /* 0x000fec0003800000 */
.L_x_204:
[----:B------:R-:W0:Y:S02]  /*1f90*/  MUFU.RCP R65, R66 ;  /* 0x0000004200417308 */ /* 0x000e240000001000 */
[----:B0-----:R-:W-:-:S04]  /*1fa0*/  FFMA R0, R66, R65, -1 ;  /* 0xbf80000042007423 */ /* 0x001fc80000000041 */
[----:B------:R-:W-:-:S04]  /*1fb0*/  FADD.FTZ R0, -R0, -RZ ;  /* 0x800000ff00007221 */ /* 0x000fc80000010100 */
[----:B------:R-:W-:-:S07]  /*1fc0*/  FFMA R65, R65, R0, R65 ;  /* 0x0000000041417223 */ /* 0x000fce0000000041 */
.L_x_205:
[----:B------:R-:W-:Y:S05]  /*1fd0*/  BSYNC.RECONVERGENT B0 ;  /* 0x0000000000007941 */ /* 0x000fea0003800200 */
.L_x_203:
        /* <DEDUP_REMOVED lines=65> */
.L_x_207:
[----:B------:R-:W-:Y:S05]  /*23f0*/  BSYNC.RECONVERGENT B0 ;  /* 0x0000000000007941 */ /* 0x000fea0003800200 */
.L_x_206:
        /* <DEDUP_REMOVED lines=20> */
.L_x_209:
[----:B------:R-:W-:Y:S05]  /*2540*/  BSYNC.RECONVERGENT B0 ;  /* 0x0000000000007941 */ /* 0x000fea0003800200 */
.L_x_208:
        /* <DEDUP_REMOVED lines=22> */
.L_x_211:
[----:B------:R-:W-:Y:S05]  /*26b0*/  BSYNC.RECONVERGENT B0 ;  /* 0x0000000000007941 */ /* 0x000fea0003800200 */
.L_x_210:
        /* <DEDUP_REMOVED lines=25> */
.L_x_213:
[----:B------:R-:W-:Y:S05]  /*2850*/  BSYNC.RECONVERGENT B0 ;  /* 0x0000000000007941 */ /* 0x000fea0003800200 */
.L_x_212:
        /* <DEDUP_REMOVED lines=26> */
.L_x_215:
[----:B------:R-:W-:Y:S05]  /*2a00*/  BSYNC.RECONVERGENT B0 ;  /* 0x0000000000007941 */ /* 0x000fea0003800200 */
.L_x_214:
        /* <DEDUP_REMOVED lines=32> */
.L_x_217:
[----:B------:R-:W-:Y:S05]  /*2c10*/  BSYNC.RECONVERGENT B0 ;  /* 0x0000000000007941 */ /* 0x000fea0003800200 */
.L_x_216:
        /* <DEDUP_REMOVED lines=39> */
.L_x_219:
[----:B------:R-:W-:Y:S05]  /*2e90*/  BSYNC.RECONVERGENT B0 ;  /* 0x0000000000007941 */ /* 0x000fea0003800200 */
.L_x_218:
        /* <DEDUP_REMOVED lines=33> */
.L_x_221:
[----:B------:R-:W-:Y:S05]  /*30b0*/  BSYNC.RECONVERGENT B0 ;  /* 0x0000000000007941 */ /* 0x000fea0003800200 */
.L_x_220:
        /* <DEDUP_REMOVED lines=26> */
.L_x_223:
[----:B------:R-:W-:Y:S05]  /*3260*/  BSYNC.RECONVERGENT B0 ;  /* 0x0000000000007941 */ /* 0x000fea0003800200 */
.L_x_222:
        /* <DEDUP_REMOVED lines=29> */
.L_x_225:
[----:B------:R-:W-:Y:S05]  /*3440*/  BSYNC.RECONVERGENT B0 ;  /* 0x0000000000007941 */ /* 0x000fea0003800200 */
.L_x_224:
        /* <DEDUP_REMOVED lines=36> */
.L_x_227:
[----:B------:R-:W-:Y:S05]  /*3690*/  BSYNC.RECONVERGENT B0 ;  /* 0x0000000000007941 */ /* 0x000fea0003800200 */
.L_x_226:
        /* <DEDUP_REMOVED lines=22> */
.L_x_229:
[----:B------:R-:W-:Y:S05]  /*3800*/  BSYNC.RECONVERGENT B0 ;  /* 0x0000000000007941 */ /* 0x000fea0003800200 */
.L_x_228:
        /* <DEDUP_REMOVED lines=28> */
.L_x_231:
[----:B------:R-:W-:Y:S05]  /*39d0*/  BSYNC.RECONVERGENT B0 ;  /* 0x0000000000007941 */ /* 0x000fea0003800200 */
.L_x_230:
        /* <DEDUP_REMOVED lines=23> */
.L_x_233:
[----:B------:R-:W-:Y:S05]  /*3b50*/  BSYNC.RECONVERGENT B0 ;  /* 0x0000000000007941 */ /* 0x000fea0003800200 */
.L_x_232:
        /* <DEDUP_REMOVED lines=32> */
[----:B------:R-:W-:Y:S05]  /*3d60*/  CALL.REL.NOINC `($__internal_5_$__cuda_sm20_rcp_rn_f32_slowpath) ;  /* 0x0000000c00ac7944 */ /* 0x000fea0003c00000 */
[----:B------:R-:W-:Y:S05]  /*3d70*/  BRA `(.L_x_236) ;  /* 0x0000000000107947 */ /* 0x000fea0003800000 */
.L_x_235:
[----:B------:R-:W0:Y:S02]  /*3d80*/  MUFU.RCP R0, R63 ;  /* 0x0000003f00007308 */ /* 0x000e240000001000 */
[----:B0-----:R-:W-:-:S04]  /*3d90*/  FFMA R2, R63, R0, -1 ;  /* 0xbf8000003f027423 */ /* 0x001fc80000000000 */
[----:B------:R-:W-:-:S04]  /*3da0*/  FADD.FTZ R3, -R2, -RZ ;  /* 0x800000ff02037221 */ /* 0x000fc80000010100 */
[----:B------:R-:W-:-:S07]  /*3db0*/  FFMA R0, R0, R3, R0 ;  /* 0x0000000300007223 */ /* 0x000fce0000000000 */
.L_x_236:
[----:B------:R-:W-:Y:S05]  /*3dc0*/  BSYNC.RECONVERGENT B0 ;  /* 0x0000000000007941 */ /* 0x000fea0003800200 */
.L_x_234:
        /* <DEDUP_REMOVED lines=37> */
[----:B------:R-:W-:Y:S05]  /*4020*/  CALL.REL.NOINC `($__internal_5_$__cuda_sm20_rcp_rn_f32_slowpath) ;  /* 0x0000000800fc7944 */ /* 0x000fea0003c00000 */
[----:B------:R-:W-:Y:S05]  /*4030*/  BRA `(.L_x_239) ;  /* 0x0000000000107947 */ /* 0x000fea0003800000 */
.L_x_238:
[----:B------:R-:W0:Y:S02]  /*4040*/  MUFU.RCP R0, R67 ;  /* 0x0000004300007308 */ /* 0x000e240000001000 */
[----:B0-----:R-:W-:-:S04]  /*4050*/  FFMA R2, R67, R0, -1 ;  /* 0xbf80000043027423 */ /* 0x001fc80000000000 */
[----:B------:R-:W-:-:S04]  /*4060*/  FADD.FTZ R3, -R2, -RZ ;  /* 0x800000ff02037221 */ /* 0x000fc80000010100 */
[----:B------:R-:W-:-:S07]  /*4070*/  FFMA R0, R0, R3, R0 ;  /* 0x0000000300007223 */ /* 0x000fce0000000000 */
.L_x_239:
[----:B------:R-:W-:Y:S05]  /*4080*/  BSYNC.RECONVERGENT B0 ;  /* 0x0000000000007941 */ /* 0x000fea0003800200 */
.L_x_237:
        /* <DEDUP_REMOVED lines=19> */
[----:B------:R-:W-:Y:S05]  /*41c0*/  CALL.REL.NOINC `($__internal_5_$__cuda_sm20_rcp_rn_f32_slowpath) ;  /* 0x0000000800947944 */ /* 0x000fea0003c00000 */
[----:B------:R-:W-:Y:S05]  /*41d0*/  BRA `(.L_x_242) ;  /* 0x0000000000107947 */ /* 0x000fea0003800000 */
.L_x_241:
[----:B------:R-:W0:Y:S02]  /*41e0*/  MUFU.RCP R0, R81 ;  /* 0x0000005100007308 */ /* 0x000e240000001000 */
[----:B0-----:R-:W-:-:S04]  /*41f0*/  FFMA R2, R81, R0, -1 ;  /* 0xbf80000051027423 */ /* 0x001fc80000000000 */
[----:B------:R-:W-:-:S04]  /*4200*/  FADD.FTZ R3, -R2, -RZ ;  /* 0x800000ff02037221 */ /* 0x000fc80000010100 */
[----:B------:R-:W-:-:S07]  /*4210*/  FFMA R0, R0, R3, R0 ;  /* 0x0000000300007223 */ /* 0x000fce0000000000 */
.L_x_242:
[----:B------:R-:W-:Y:S05]  /*4220*/  BSYNC.RECONVERGENT B0 ;  /* 0x0000000000007941 */ /* 0x000fea0003800200 */
.L_x_240:
        /* <DEDUP_REMOVED lines=13> */
[----:B------:R-:W-:Y:S05]  /*4300*/  CALL.REL.NOINC `($__internal_5_$__cuda_sm20_rcp_rn_f32_slowpath) ;  /* 0x0000000800447944 */ /* 0x000fea0003c00000 */
[----:B------:R-:W-:Y:S05]  /*4310*/  BRA `(.L_x_245) ;  /* 0x0000000000107947 */ /* 0x000fea0003800000 */
.L_x_244:
[----:B------:R-:W0:Y:S02]  /*4320*/  MUFU.RCP R0, R83 ;  /* 0x0000005300007308 */ /* 0x000e240000001000 */
[----:B0-----:R-:W-:-:S04]  /*4330*/  FFMA R2, R83, R0, -1 ;  /* 0xbf80000053027423 */ /* 0x001fc80000000000 */
[----:B------:R-:W-:-:S04]  /*4340*/  FADD.FTZ R3, -R2, -RZ ;  /* 0x800000ff02037221 */ /* 0x000fc80000010100 */
[----:B------:R-:W-:-:S07]  /*4350*/  FFMA R0, R0, R3, R0 ;  /* 0x0000000300007223 */ /* 0x000fce0000000000 */
.L_x_245:
[----:B------:R-:W-:Y:S05]  /*4360*/  BSYNC.RECONVERGENT B0 ;  /* 0x0000000000007941 */ /* 0x000fea0003800200 */
.L_x_243:
        /* <DEDUP_REMOVED lines=23> */
[----:B------:R-:W-:Y:S05]  /*44e0*/  CALL.REL.NOINC `($__internal_6_$__cuda_sm3x_div_rn_noftz_f32_slowpath) ;  /* 0x0000000800a47944 */ /* 0x000fea0003c00000 */
[----:B------:R-:W-:-:S07]  /*44f0*/  MOV R71, R77 ;  /* 0x0000004d00477202 */ /* 0x000fce0000000f00 */
.L_x_247:
[----:B------:R-:W-:Y:S05]  /*4500*/  BSYNC.RECONVERGENT B0 ;  /* 0x0000000000007941 */ /* 0x000fea0003800200 */
.L_x_246:
        /* <DEDUP_REMOVED lines=14> */
.L_x_249:
[----:B------:R-:W-:Y:S05]  /*45f0*/  BSYNC.RECONVERGENT B0 ;  /* 0x0000000000007941 */ /* 0x000fea0003800200 */
.L_x_248:
        /* <DEDUP_REMOVED lines=15> */
.L_x_251:
[----:B------:R-:W-:Y:S05]  /*46f0*/  BSYNC.RECONVERGENT B0 ;  /* 0x0000000000007941 */ /* 0x000fea0003800200 */
.L_x_250:
        /* <DEDUP_REMOVED lines=16> */
.L_x_253:
[----:B------:R-:W-:Y:S05]  /*4800*/  BSYNC.RECONVERGENT B0 ;  /* 0x0000000000007941 */ /* 0x000fea0003800200 */
.L_x_252:
        /* <DEDUP_REMOVED lines=17> */
.L_x_255:
[----:B------:R-:W-:Y:S05]  /*4920*/  BSYNC.RECONVERGENT B0 ;  /* 0x0000000000007941 */ /* 0x000fea0003800200 */
.L_x_254:
        /* <DEDUP_REMOVED lines=9> */
.L_x_186:
[----:B------:R-:W0:Y:S01]  /*49c0*/  S2R R0, SR_TID.Y ;  /* 0x0000000000007919 */ /* 0x000e220000002200 */
[----:B------:R-:W0:Y:S01]  /*49d0*/  LDCU.64 UR14, c[0x0][0x408] ;  /* 0x00008100ff0e77ac */ /* 0x000e220008000a00 */
[----:B------:R-:W1:Y:S01]  /*49e0*/  LDC R9, c[0x0][0x404] ;  /* 0x00010100ff097b82 */ /* 0x000e620000000800 */
[----:B------:R-:W2:Y:S01]  /*49f0*/  S2R R4, SR_TID.X ;  /* 0x0000000000047919 */ /* 0x000ea20000002100 */
[----:B------:R-:W3:Y:S06]  /*4a00*/  S2R R5, SR_CTAID.Y ;  /* 0x0000000000057919 */ /* 0x000eec0000002600 */
[----:B------:R-:W4:Y:S01]  /*4a10*/  LDC.64 R2, c[0x0][0x380] ;  /* 0x0000e000ff027b82 */ /* 0x000f220000000a00 */
[----:B------:R-:W5:Y:S01]  /*4a20*/  S2R R7, SR_CTAID.X ;  /* 0x0000000000077919 */ /* 0x000f620000002500 */
[----:B0-----:R-:W-:-:S02]  /*4a30*/  IADD3 R0, PT, PT, R0, -UR15, RZ ;  /* 0x8000000f00007c10 */ /* 0x001fc4000fffe0ff */
[----:B--2---:R-:W-:-:S03]  /*4a40*/  IADD3 R4, PT, PT, R4, -UR15, RZ ;  /* 0x8000000f04047c10 */ /* 0x004fc6000fffe0ff */
[----:B---3--:R-:W-:Y:S02]  /*4a50*/  IMAD R0, R5, UR14, R0 ;  /* 0x0000000e05007c24 */ /* 0x008fe4000f8e0200 */
[----:B-----5:R-:W-:-:S04]  /*4a60*/  IMAD R7, R7, UR14, R4 ;  /* 0x0000000e07077c24 */ /* 0x020fc8000f8e0204 */
[----:B-1----:R-:W-:-:S05]  /*4a70*/  IMAD R11, R0, R9, R7 ;  /* 0x00000009000b7224 */ /* 0x002fca00078e0207 */
[----:B------:R-:W-:-:S05]  /*4a80*/  IADD3 R5, PT, PT, R0, R11, RZ ;  /* 0x0000000b00057210 */ /* 0x000fca0007ffe0ff */
[----:B----4-:R-:W-:Y:S02]  /*4a90*/  IMAD.WIDE R2, R5, 0x4, R2 ;  /* 0x0000000405027825 */ /* 0x010fe400078e0202 */
        /* <DEDUP_REMOVED lines=24> */
        .weak           $__internal_5_$__cuda_sm20_rcp_rn_f32_slowpath
        .type           $__internal_5_$__cuda_sm20_rcp_rn_f32_slowpath,@function
        .size           $__internal_5_$__cuda_sm20_rcp_rn_f32_slowpath,($__internal_6_$__cuda_sm3x_div_rn_noftz_f32_slowpath - $__internal_5_$__cuda_sm20_rcp_rn_f32_slowpath)
$__internal_5_$__cuda_sm20_rcp_rn_f32_slowpath:
        /* <DEDUP_REMOVED lines=15> */
.L_x_258:
        /* <DEDUP_REMOVED lines=33> */
.L_x_260:
[----:B------:R0:W1:Y:S02]  /*4f20*/  MUFU.RCP R3, R0 ;  /* 0x0000000000037308 */ /* 0x0000640000001000 */
.L_x_259:
[----:B------:R-:W-:Y:S05]  /*4f30*/  BSYNC.RECONVERGENT B1 ;  /* 0x0000000000017941 */ /* 0x000fea0003800200 */
.L_x_257:
[----:B01----:R-:W-:Y:S01]  /*4f40*/  MOV R0, R3 ;  /* 0x0000000300007202 */ /* 0x003fe20000000f00 */
[----:B------:R-:W-:Y:S01]  /*4f50*/  HFMA2 R3, -RZ, RZ, 0, 0 ;  /* 0x00000000ff037431 */ /* 0x000fe200000001ff */
[----:B------:R-:W-:-:S04]  /*4f60*/  MOV R2, R80 ;  /* 0x0000005000027202 */ /* 0x000fc80000000f00 */
[----:B------:R-:W-:Y:S05]  /*4f70*/  RET.REL.NODEC R2 `(vanka_smooth) ;  /* 0xffffffb002207950 */ /* 0x000fea0003c3ffff */
        .weak           $__internal_6_$__cuda_sm3x_div_rn_noftz_f32_slowpath
        .type           $__internal_6_$__cuda_sm3x_div_rn_noftz_f32_slowpath,@function
        .size           $__internal_6_$__cuda_sm3x_div_rn_noftz_f32_slowpath,(.L_x_530 - $__internal_6_$__cuda_sm3x_div_rn_noftz_f32_slowpath)
$__internal_6_$__cuda_sm3x_div_rn_noftz_f32_slowpath:
        /* <DEDUP_REMOVED lines=34> */
.L_x_262:
        /* <DEDUP_REMOVED lines=51> */
.L_x_269:
[----:B------:R-:W-:-:S04]  /*54d0*/  LOP3.LUT R77, R77, 0x80000000, RZ, 0xc0, !PT ;  /* 0x800000004d4d7812 */ /* 0x000fc800078ec0ff */
[----:B------:R-:W-:Y:S01]  /*54e0*/  LOP3.LUT R77, R77, 0x7f800000, RZ, 0xfc, !PT ;  /* 0x7f8000004d4d7812 */ /* 0x000fe200078efcff */
[----:B------:R-:W-:Y:S06]  /*54f0*/  BRA `(.L_x_270) ;  /* 0x0000000000047947 */ /* 0x000fec0003800000 */
.L_x_268:
[----:B------:R-:W-:-:S07]  /*5500*/  LEA R77, R3, R77, 0x17 ;  /* 0x0000004d034d7211 */ /* 0x000fce00078eb8ff */
.L_x_270:
[----:B------:R-:W-:Y:S05]  /*5510*/  BSYNC.RECONVERGENT B2 ;  /* 0x0000000000027941 */ /* 0x000fea0003800200 */
.L_x_267:
[----:B------:R-:W-:Y:S05]  /*5520*/  BRA `(.L_x_271) ;  /* 0x0000000000207947 */ /* 0x000fea0003800000 */
.L_x_266:
[----:B------:R-:W-:-:S04]  /*5530*/  LOP3.LUT R0, R3, 0x80000000, R0, 0x48, !PT ;  /* 0x8000000003007812 */ /* 0x000fc800078e4800 */
[----:B------:R-:W-:Y:S01]  /*5540*/  LOP3.LUT R77, R0, 0x7f800000, RZ, 0xfc, !PT ;  /* 0x7f800000004d7812 */ /* 0x000fe200078efcff */
[----:B------:R-:W-:Y:S06]  /*5550*/  BRA `(.L_x_271) ;  /* 0x0000000000147947 */ /* 0x000fec0003800000 */
.L_x_265:
[----:B------:R-:W-:Y:S01]  /*5560*/  LOP3.LUT R77, R3, 0x80000000, R0, 0x48, !PT ;  /* 0x80000000034d7812 */ /* 0x000fe200078e4800 */
[----:B------:R-:W-:Y:S06]  /*5570*/  BRA `(.L_x_271) ;  /* 0x00000000000c7947 */ /* 0x000fec0003800000 */
.L_x_264:
[----:B------:R-:W0:Y:S01]  /*5580*/  MUFU.RSQ R77, -QNAN ;  /* 0xffc00000004d7908 */ /* 0x000e220000001400 */
[----:B------:R-:W-:Y:S05]  /*5590*/  BRA `(.L_x_271) ;  /* 0x0000000000047947 */ /* 0x000fea0003800000 */
.L_x_263:
[----:B------:R-:W-:-:S07]  /*55a0*/  FADD.FTZ R77, R0, R3 ;  /* 0x00000003004d7221 */ /* 0x000fce0000010000 */
.L_x_271:
[----:B------:R-:W-:Y:S05]  /*55b0*/  BSYNC.RECONVERGENT B1 ;  /* 0x0000000000017941 */ /* 0x000fea0003800200 */
.L_x_261:
[----:B------:R-:W-:-:S04]  /*55c0*/  HFMA2 R3, -RZ, RZ, 0, 0 ;  /* 0x00000000ff037431 */ /* 0x000fc800000001ff */
[----:B0-----:R-:W-:Y:S05]  /*55d0*/  RET.REL.NODEC R2 `(vanka_smooth) ;  /* 0xffffffa802887950 */ /* 0x001fea0003c3ffff */
.L_x_272:
        /* <DEDUP_REMOVED lines=10> */
.L_x_530:


//--------------------- .text.compute_vjp         --------------------------
	.section	.text.compute_vjp,"ax",@progbits
	.align	128
        .global         compute_vjp
        .type           compute_vjp,@function
        .size           compute_vjp,(.L_x_532 - compute_vjp)
        .other          compute_vjp,@"STO_CUDA_ENTRY STV_DEFAULT"
compute_vjp:
.text.compute_vjp:
[----:B------:R-:W-:Y:S01]  /*0000*/  LDC R1, c[0x0][0x37c] ;  /* 0x0000df00ff017b82 */ /* 0x000fe20000000800 */
[----:B------:R-:W0:Y:S01]  /*0010*/  S2R R4, SR_TID.Y ;  /* 0x0000000000047919 */ /* 0x000e220000002200 */
[----:B------:R-:W0:Y:S01]  /*0020*/  LDCU UR8, c[0x0][0x360] ;  /* 0x00006c00ff0877ac */ /* 0x000e220008000800 */
[----:B------:R-:W-:Y:S01]  /*0030*/  BSSY.RECONVERGENT B0, `(.L_x_273) ;  /* 0x0000028000007945 */ /* 0x000fe20003800200 */
[----:B------:R-:W0:Y:S02]  /*0040*/  S2R R5, SR_TID.X ;  /* 0x0000000000057919 */ /* 0x000e240000002100 */
[----:B0-----:R-:W-:-:S05]  /*0050*/  IMAD R0, R4, UR8, R5 ;  /* 0x0000000804007c24 */ /* 0x001fca000f8e0205 */
[----:B------:R-:W-:-:S13]  /*0060*/  ISETP.GT.U32.AND P0, PT, R0, 0x10f, PT ;  /* 0x0000010f0000780c */ /* 0x000fda0003f04070 */
[----:B------:R-:W-:Y:S05]  /*0070*/  @P0 BRA `(.L_x_274) ;  /* 0x00000000008c0947 */ /* 0x000fea0003800000 */
[----:B------:R-:W0:Y:S01]  /*0080*/  S2R R12, SR_CgaCtaId ;  /* 0x00000000000c7919 */ /* 0x000e220000008800 */
[----:B------:R-:W-:Y:S01]  /*0090*/  MOV R3, 0x400 ;  /* 0x0000040000037802 */ /* 0x000fe20000000f00 */
[----:B------:R-:W-:Y:S01]  /*00a0*/  BSSY.RECONVERGENT B1, `(.L_x_275) ;  /* 0x0000015000017945 */ /* 0x000fe20003800200 */
[C---:B------:R-:W-:Y:S02]  /*00b0*/  LOP3.LUT R2, R0.reuse, 0xf, RZ, 0xc0, !PT ;  /* 0x0000000f00027812 */ /* 0x040fe400078ec0ff */
[----:B------:R-:W-:Y:S02]  /*00c0*/  PRMT R7, R0, 0x7610, R7 ;  /* 0x0000761000077816 */ /* 0x000fe40000000007 */
[----:B------:R-:W-:Y:S02]  /*00d0*/  MOV R8, R0 ;  /* 0x0000000000087202 */ /* 0x000fe40000000f00 */
[----:B0-----:R-:W-:-:S07]  /*00e0*/  LEA R6, R12, R3, 0x18 ;  /* 0x000000030c067211 */ /* 0x001fce00078ec0ff */
.L_x_276:
[----:B0-----:R-:W-:Y:S02]  /*00f0*/  LOP3.LUT R9, R7, 0xffff, RZ, 0xc0, !PT ;  /* 0x0000ffff07097812 */ /* 0x001fe400078ec0ff */
[C---:B------:R-:W-:Y:S02]  /*0100*/  ISETP.GE.U32.AND P0, PT, R8.reuse, 0x10, PT ;  /* 0x000000100800780c */ /* 0x040fe40003f06070 */
[----:B------:R-:W-:Y:S01]  /*0110*/  IADD3 R8, PT, PT, R8, 0x100, RZ ;  /* 0x0000010008087810 */ /* 0x000fe20007ffe0ff */
[----:B------:R-:W-:-:S05]  /*0120*/  IMAD R9, R9, 0xf0f1, RZ ;  /* 0x0000f0f109097824 */ /* 0x000fca00078e02ff */
[----:B------:R-:W-:-:S04]  /*0130*/  SHF.R.U32.HI R9, RZ, 0x14, R9 ;  /* 0x00000014ff097819 */ /* 0x000fc80000011609 */
[C---:B------:R-:W-:Y:S01]  /*0140*/  PRMT R10, R9.reuse, 0x9910, RZ ;  /* 0x00009910090a7816 */ /* 0x040fe200000000ff */
[----:B------:R-:W-:-:S03]  /*0150*/  IMAD R9, R9, 0x44, R6 ;  /* 0x0000004409097824 */ /* 0x000fc600078e0206 */
[----:B------:R-:W-:-:S04]  /*0160*/  LEA R10, R10, R10, 0x4 ;  /* 0x0000000a0a0a7211 */ /* 0x000fc800078e20ff */
[----:B------:R-:W-:-:S04]  /*0170*/  IADD3 R10, PT, PT, RZ, -R10, RZ ;  /* 0x8000000aff0a7210 */ /* 0x000fc80007ffe0ff */
[----:B------:R-:W-:-:S04]  /*0180*/  PRMT R10, R10, 0x7710, RZ ;  /* 0x000077100a0a7816 */ /* 0x000fc800000000ff */
[----:B------:R-:W-:Y:S02]  /*0190*/  IADD3 R10, PT, PT, R10, R7, RZ ;  /* 0x000000070a0a7210 */ /* 0x000fe40007ffe0ff */
[----:B------:R-:W-:Y:S02]  /*01a0*/  IADD3 R7, PT, PT, R7, 0x100, RZ ;  /* 0x0000010007077810 */ /* 0x000fe40007ffe0ff */
[----:B------:R-:W-:-:S04]  /*01b0*/  LOP3.LUT R10, R10, 0xffff, RZ, 0xc0, !PT ;  /* 0x0000ffff0a0a7812 */ /* 0x000fc800078ec0ff */
[----:B------:R-:W-:-:S05]  /*01c0*/  LEA R9, R10, R9, 0x2 ;  /* 0x000000090a097211 */ /* 0x000fca00078e10ff */
[----:B------:R0:W-:Y:S01]  /*01d0*/  STS [R9], RZ ;  /* 0x000000ff09007388 */ /* 0x0001e20000000800 */
[----:B------:R-:W-:Y:S05]  /*01e0*/  @!P0 BRA `(.L_x_276) ;  /* 0xfffffffc00c08947 */ /* 0x000fea000383ffff */
[----:B------:R-:W-:Y:S05]  /*01f0*/  BSYNC.RECONVERGENT B1 ;  /* 0x0000000000017941 */ /* 0x000fea0003800200 */
.L_x_275:
[----:B------:R-:W-:Y:S02]  /*0200*/  SHF.L.U32 R6, R0, 0x2, RZ ;  /* 0x0000000200067819 */ /* 0x000fe400000006ff */
[----:B------:R-:W-:Y:S02]  /*0210*/  IADD3 R7, PT, PT, R3, 0x440, RZ ;  /* 0x0000044003077810 */ /* 0x000fe40007ffe0ff */
[----:B------:R-:W-:Y:S02]  /*0220*/  LOP3.LUT R3, R6, 0xffffffc0, RZ, 0xc0, !PT ;  /* 0xffffffc006037812 */ /* 0x000fe400078ec0ff */
[----:B------:R-:W-:Y:S02]  /*0230*/  LEA R7, R12, R7, 0x18 ;  /* 0x000000070c077211 */ /* 0x000fe400078ec0ff */
[----:B------:R-:W-:-:S04]  /*0240*/  LEA R2, R2, R3, 0x2 ;  /* 0x0000000302027211 */ /* 0x000fc800078e10ff */
[----:B------:R-:W-:-:S07]  /*0250*/  IADD3 R2, PT, PT, R2, R7, RZ ;  /* 0x0000000702027210 */ /* 0x000fce0007ffe0ff */
.L_x_277:
[C---:B------:R-:W-:Y:S01]  /*0260*/  ISETP.GE.U32.AND P0, PT, R0.reuse, 0x10, PT ;  /* 0x000000100000780c */ /* 0x040fe20003f06070 */
[----:B------:R1:W-:Y:S01]  /*0270*/  STS [R2], RZ ;  /* 0x000000ff02007388 */ /* 0x0003e20000000800 */
[----:B------:R-:W-:Y:S02]  /*0280*/  IADD3 R0, PT, PT, R0, 0x100, RZ ;  /* 0x0000010000007810 */ /* 0x000fe40007ffe0ff */
[----:B-1----:R-:W-:-:S09]  /*0290*/  IADD3 R2, PT, PT, R2, 0x400, RZ ;  /* 0x0000040002027810 */ /* 0x002fd20007ffe0ff */
[----:B------:R-:W-:Y:S05]  /*02a0*/  @!P0 BRA `(.L_x_277) ;  /* 0xfffffffc00ec8947 */ /* 0x000fea000383ffff */
.L_x_274:
[----:B------:R-:W-:Y:S05]  /*02b0*/  BSYNC.RECONVERGENT B0 ;  /* 0x0000000000007941 */ /* 0x000fea0003800200 */
.L_x_273:
[----:B------:R-:W1:Y:S01]  /*02c0*/  S2UR UR5, SR_CgaCtaId ;  /* 0x00000000000579c3 */ /* 0x000e620000008800 */
[----:B------:R-:W-:Y:S02]  /*02d0*/  UMOV UR4, 0x400 ;  /* 0x0000040000047882 */ /* 0x000fe40000000000 */
[----:B------:R-:W-:-:S05]  /*02e0*/  UIADD3 UR4, UPT, UPT, UR4, 0x880, URZ ;  /* 0x0000088004047890 */ /* 0x000fca000fffe0ff */
[----:B------:R-:W2:Y:S01]  /*02f0*/  LDC R2, c[0x0][0x3f8] ;  /* 0x0000fe00ff027b82 */ /* 0x000ea20000000800 */
[----:B-1----:R-:W-:-:S06]  /*0300*/  ULEA UR4, UR5, UR4, 0x18 ;  /* 0x0000000405047291 */ /* 0x002fcc000f8ec0ff */
[----:B------:R-:W-:Y:S02]  /*0310*/  LEA R50, R4, UR4, 0x6 ;  /* 0x0000000404327c11 */ /* 0x000fe4000f8e30ff */
[----:B--2---:R-:W-:Y:S02]  /*0320*/  IADD3 R0, PT, PT, R2, 0x1800000, RZ ;  /* 0x0180000002007810 */ /* 0x004fe40007ffe0ff */
[----:B------:R-:W-:Y:S02]  /*0330*/  LEA R50, R5, R50, 0x2 ;  /* 0x0000003205327211 */ /* 0x000fe400078e10ff */
[----:B------:R-:W-:-:S03]  /*0340*/  LOP3.LUT R0, R0, 0x7f800000, RZ, 0xc0, !PT ;  /* 0x7f80000000007812 */ /* 0x000fc600078ec0ff */
[----:B------:R1:W-:Y:S01]  /*0350*/  STS [R50], RZ ;  /* 0x000000ff32007388 */ /* 0x0003e20000000800 */
[----:B------:R-:W-:-:S13]  /*0360*/  ISETP.GT.U32.AND P0, PT, R0, 0x1ffffff, PT ;  /* 0x01ffffff0000780c */ /* 0x000fda0003f04070 */
[----:B-1----:R-:W-:Y:S05]  /*0370*/  @P0 BRA `(.L_x_278) ;  /* 0x0000000000180947 */ /* 0x002fea0003800000 */
[----:B------:R-:W1:Y:S01]  /*0380*/  LDCU UR4, c[0x0][0x3f8] ;  /* 0x00007f00ff0477ac */ /* 0x000e620008000800 */
[----:B------:R-:W-:Y:S02]  /*0390*/  MOV R43, 0x3c0 ;  /* 0x000003c0002b7802 */ /* 0x000fe40000000f00 */
[----:B-1----:R-:W-:-:S07]  /*03a0*/  MOV R2, UR4 ;  /* 0x0000000400027c02 */ /* 0x002fce0008000f00 */
[----:B0-----:R-:W-:Y:S05]  /*03b0*/  CALL.REL.NOINC `($__internal_7_$__cuda_sm20_rcp_rn_f32_slowpath) ;  /* 0x0000006000047944 */ /* 0x001fea0003c00000 */
[----:B------:R-:W-:Y:S01]  /*03c0*/  MOV R51, R47 ;  /* 0x0000002f00337202 */ /* 0x000fe20000000f00 */
[----:B------:R-:W-:Y:S06]  /*03d0*/  BRA `(.L_x_279) ;  /* 0x0000000000107947 */ /* 0x000fec0003800000 */
.L_x_278:
[----:B------:R-:W1:Y:S02]  /*03e0*/  MUFU.RCP R51, R2 ;  /* 0x0000000200337308 */ /* 0x000e640000001000 */
[----:B-1----:R-:W-:-:S04]  /*03f0*/  FFMA R0, R51, R2, -1 ;  /* 0xbf80000033007423 */ /* 0x002fc80000000002 */
[----:B------:R-:W-:-:S04]  /*0400*/  FADD.FTZ R0, -R0, -RZ ;  /* 0x800000ff00007221 */ /* 0x000fc80000010100 */
[----:B------:R-:W-:-:S07]  /*0410*/  FFMA R51, R51, R0, R51 ;  /* 0x0000000033337223 */ /* 0x000fce0000000033 */
.L_x_279:
[----:B------:R-:W1:Y:S01]  /*0420*/  LDC R0, c[0x0][0x3f0] ;  /* 0x0000fc00ff007b82 */ /* 0x000e620000000800 */
[----:B------:R-:W2:Y:S01]  /*0430*/  LDCU.64 UR10, c[0x0][0x358] ;  /* 0x00006b00ff0a77ac */ /* 0x000ea20008000a00 */
[C---:B-1----:R-:W-:Y:S01]  /*0440*/  FADD R3, R0.reuse, R0 ;  /* 0x0000000000037221 */ /* 0x042fe20000000000 */
[----:B------:R-:W-:-:S03]  /*0450*/  FADD R0, -R0, 1 ;  /* 0x3f80000000007421 */ /* 0x000fc60000000100 */
[----:B------:R-:W1:Y:S08]  /*0460*/  MUFU.RCP R2, R3 ;  /* 0x0000000300027308 */ /* 0x000e700000001000 */
[----:B------:R-:W3:Y:S01]  /*0470*/  FCHK P0, R0, R3 ;  /* 0x0000000300007302 */ /* 0x000ee20000000000 */
[----:B-1----:R-:W-:-:S04]  /*0480*/  FFMA R7, -R3, R2, 1 ;  /* 0x3f80000003077423 */ /* 0x002fc80000000102 */
[----:B------:R-:W-:-:S04]  /*0490*/  FFMA R7, R2, R7, R2 ;  /* 0x0000000702077223 */ /* 0x000fc80000000002 */
[----:B------:R-:W-:-:S04]  /*04a0*/  FFMA R42, R0, R7, RZ ;  /* 0x00000007002a7223 */ /* 0x000fc800000000ff */
[----:B------:R-:W-:-:S04]  /*04b0*/  FFMA R2, -R3, R42, R0 ;  /* 0x0000002a03027223 */ /* 0x000fc80000000100 */
[----:B------:R-:W-:Y:S01]  /*04c0*/  FFMA R42, R7, R2, R42 ;  /* 0x00000002072a7223 */ /* 0x000fe2000000002a */
[----:B--23--:R-:W-:Y:S06]  /*04d0*/  @!P0 BRA `(.L_x_280) ;  /* 0x00000000000c8947 */ /* 0x00cfec0003800000 */
[----:B------:R-:W-:-:S07]  /*04e0*/  MOV R64, 0x500 ;  /* 0x0000050000407802 */ /* 0x000fce0000000f00 */
[----:B0-----:R-:W-:Y:S05]  /*04f0*/  CALL.REL.NOINC `($__internal_8_$__cuda_sm3x_div_rn_noftz_f32_slowpath) ;  /* 0x0000006000887944 */ /* 0x001fea0003c00000 */
[----:B------:R-:W-:-:S07]  /*0500*/  MOV R42, R47 ;  /* 0x0000002f002a7202 */ /* 0x000fce0000000f00 */
.L_x_280:
[----:B------:R-:W1:Y:S01]  /*0510*/  LDCU.128 UR12, c[0x0][0x400] ;  /* 0x00008000ff0c77ac */ /* 0x000e620008000c00 */
[----:B------:R-:W2:Y:S08]  /*0520*/  S2UR UR6, SR_CTAID.Y ;  /* 0x00000000000679c3 */ /* 0x000eb00000002600 */
[----:B------:R-:W3:Y:S08]  /*0530*/  S2UR UR4, SR_CTAID.X ;  /* 0x00000000000479c3 */ /* 0x000ef00000002500 */
[----:B------:R-:W4:Y:S01]  /*0540*/  LDC.64 R28, c[0x0][0x3a0] ;  /* 0x0000e800ff1c7b82 */ /* 0x000f220000000a00 */
[----:B-1----:R-:W-:-:S02]  /*0550*/  MOV R81, UR15 ;  /* 0x0000000f00517c02 */ /* 0x002fc40008000f00 */
[----:B------:R-:W-:Y:S02]  /*0560*/  MOV R80, UR14 ;  /* 0x0000000e00507c02 */ /* 0x000fe40008000f00 */
[-C--:B------:R-:W-:Y:S02]  /*0570*/  IADD3 R7, PT, PT, R5, -R81.reuse, RZ ;  /* 0x8000005105077210 */ /* 0x080fe40007ffe0ff */
[----:B------:R-:W-:Y:S01]  /*0580*/  IADD3 R5, PT, PT, R4, -R81, RZ ;  /* 0x8000005104057210 */ /* 0x000fe20007ffe0ff */
[----:B------:R-:W1:Y:S01]  /*0590*/  LDC.64 R2, c[0x0][0x398] ;  /* 0x0000e600ff027b82 */ /* 0x000e620000000a00 */
[----:B------:R-:W-:Y:S02]  /*05a0*/  MOV R63, UR12 ;  /* 0x0000000c003f7c02 */ /* 0x000fe40008000f00 */
[----:B------:R-:W-:Y:S01]  /*05b0*/  MOV R65, UR13 ;  /* 0x0000000d00417c02 */ /* 0x000fe20008000f00 */
[----:B--2---:R-:W-:Y:S01]  /*05c0*/  IMAD R64, R80, UR6, R5 ;  /* 0x0000000650407c24 */ /* 0x004fe2000f8e0205 */
[----:B------:R-:W-:-:S02]  /*05d0*/  IADD3 R67, PT, PT, R63, -0x1, RZ ;  /* 0xffffffff3f437810 */ /* 0x000fc40007ffe0ff */
[----:B------:R-:W-:Y:S01]  /*05e0*/  IADD3 R47, PT, PT, R65, -0x1, RZ ;  /* 0xffffffff412f7810 */ /* 0x000fe20007ffe0ff */
[----:B---3--:R-:W-:Y:S01]  /*05f0*/  IMAD R76, R80, UR4, R7 ;  /* 0x00000004504c7c24 */ /* 0x008fe2000f8e0207 */
[C---:B------:R-:W-:Y:S01]  /*0600*/  VIADDMNMX.RELU R52, R64.reuse, 0xffffffff, R67, PT ;  /* 0xffffffff40347846 */ /* 0x040fe20003801143 */
[----:B------:R-:W2:Y:S01]  /*0610*/  LDC.64 R44, c[0x0][0x3b8] ;  /* 0x0000ee00ff2c7b82 */ /* 0x000ea20000000a00 */
[----:B------:R-:W-:Y:S01]  /*0620*/  VIMNMX.RELU R53, PT, PT, R64, R63, PT ;  /* 0x0000003f40357248 */ /* 0x000fe20003fe1100 */
[----:B------:R-:W3:Y:S01]  /*0630*/  LDCU UR4, c[0x0][0x3f4] ;  /* 0x00007e80ff0477ac */ /* 0x000ee20008000800 */
[----:B------:R-:W-:Y:S01]  /*0640*/  IADD3 R40, PT, PT, R76, 0x1, RZ ;  /* 0x000000014c287810 */ /* 0x000fe20007ffe0ff */
[----:B------:R-:W-:Y:S01]  /*0650*/  IMAD R55, R52, R65, R52 ;  /* 0x0000004134377224 */ /* 0x000fe200078e0234 */
[----:B------:R-:W-:Y:S02]  /*0660*/  IADD3 R48, PT, PT, R76, -0x1, RZ ;  /* 0xffffffff4c307810 */ /* 0x000fe40007ffe0ff */
[C---:B------:R-:W-:Y:S01]  /*0670*/  VIMNMX.RELU R54, PT, PT, R40.reuse, R47, PT ;  /* 0x0000002f28367248 */ /* 0x040fe20003fe1100 */
[----:B------:R-:W5:Y:S01]  /*0680*/  LDC.64 R34, c[0x0][0x3b0] ;  /* 0x0000ec00ff227b82 */ /* 0x000f620000000a00 */
[----:B------:R-:W-:-:S02]  /*0690*/  VIMNMX.RELU R56, PT, PT, R40, R65, PT ;  /* 0x0000004128387248 */ /* 0x000fc40003fe1100 */
[----:B------:R-:W-:Y:S01]  /*06a0*/  VIMNMX.RELU R59, PT, PT, R64, R67, PT ;  /* 0x00000043403b7248 */ /* 0x000fe20003fe1100 */
[----:B------:R-:W-:Y:S01]  /*06b0*/  IMAD R57, R53, R65, R54 ;  /* 0x0000004135397224 */ /* 0x000fe200078e0236 */
[----:B------:R-:W-:Y:S02]  /*06c0*/  IADD3 R33, PT, PT, R56, R55, RZ ;  /* 0x0000003738217210 */ /* 0x000fe40007ffe0ff */
[----:B------:R-:W-:Y:S01]  /*06d0*/  IADD3 R66, PT, PT, R64, 0x1, RZ ;  /* 0x0000000140427810 */ /* 0x000fe20007ffe0ff */
[----:B----4-:R-:W-:Y:S01]  /*06e0*/  IMAD.WIDE R6, R57, 0x4, R28 ;  /* 0x0000000439067825 */ /* 0x010fe200078e021c */
[-C--:B------:R-:W-:Y:S02]  /*06f0*/  VIMNMX.RELU R61, PT, PT, R76, R47.reuse, PT ;  /* 0x0000002f4c3d7248 */ /* 0x080fe40003fe1100 */
[----:B------:R-:W-:Y:S01]  /*0700*/  VIMNMX.RELU R58, PT, PT, R48, R47, PT ;  /* 0x0000002f303a7248 */ /* 0x000fe20003fe1100 */
[----:B-1----:R-:W-:Y:S01]  /*0710*/  IMAD.WIDE R4, R33, 0x4, R2 ;  /* 0x0000000421047825 */ /* 0x002fe200078e0202 */
[C---:B------:R-:W-:Y:S01]  /*0720*/  VIMNMX.RELU R60, PT, PT, R66.reuse, R67, PT ;  /* 0x00000043423c7248 */ /* 0x040fe20003fe1100 */
[----:B------:R1:W4:Y:S02]  /*0730*/  LDG.E.CONSTANT R43, desc[UR10][R6.64] ;  /* 0x0000000a062b7981 */ /* 0x000324000c1e9900 */
[----:B0-----:R-:W-:Y:S01]  /*0740*/  IMAD R9, R59, R65, R59 ;  /* 0x000000413b097224 */ /* 0x001fe200078e023b */
[----:B------:R-:W-:Y:S01]  /*0750*/  VIMNMX.RELU R8, PT, PT, R66, R63, PT ;  /* 0x0000003f42087248 */ /* 0x000fe20003fe1100 */
[CC--:B------:R-:W-:Y:S01]  /*0760*/  IMAD R21, R53.reuse, R65.reuse, R61 ;  /* 0x0000004135157224 */ /* 0x0c0fe200078e023d */
[----:B------:R0:W3:Y:S01]  /*0770*/  LDG.E.CONSTANT R49, desc[UR10][R4.64] ;  /* 0x0000000a04317981 */ /* 0x0000e2000c1e9900 */
[-C--:B------:R-:W-:Y:S01]  /*0780*/  IMAD R23, R53, R65.reuse, R58 ;  /* 0x0000004135177224 */ /* 0x080fe200078e023a */
[-C--:B------:R-:W-:Y:S01]  /*0790*/  VIMNMX.RELU R0, PT, PT, R76, R65.reuse, PT ;  /* 0x000000414c007248 */ /* 0x080fe20003fe1100 */
[----:B------:R-:W-:Y:S01]  /*07a0*/  IMAD R19, R60, R65, R60 ;  /* 0x000000413c137224 */ /* 0x000fe200078e023c */
[----:B------:R-:W-:Y:S01]  /*07b0*/  IADD3 R31, PT, PT, R9, R56, RZ ;  /* 0x00000038091f7210 */ /* 0x000fe20007ffe0ff */
[----:B-1----:R-:W-:Y:S01]  /*07c0*/  IMAD.WIDE R6, R23, 0x4, R28 ;  /* 0x0000000417067825 */ /* 0x002fe200078e021c */
[----:B------:R-:W-:-:S02]  /*07d0*/  IADD3 R25, PT, PT, R0, R9, RZ ;  /* 0x0000000900197210 */ /* 0x000fc40007ffe0ff */
[----:B------:R-:W-:Y:S01]  /*07e0*/  IADD3 R27, PT, PT, R0, R55, RZ ;  /* 0x00000037001b7210 */ /* 0x000fe20007ffe0ff */
[----:B------:R-:W-:Y:S01]  /*07f0*/  IMAD R37, R8, R65, R61 ;  /* 0x0000004108257224 */ /* 0x000fe200078e023d */
[----:B------:R-:W-:Y:S01]  /*0800*/  IADD3 R41, PT, PT, R0, R19, RZ ;  /* 0x0000001300297210 */ /* 0x000fe20007ffe0ff */
[----:B0-----:R-:W-:Y:S01]  /*0810*/  IMAD.WIDE R4, R21, 0x4, R28 ;  /* 0x0000000415047825 */ /* 0x001fe200078e021c */
[----:B------:R-:W3:Y:S03]  /*0820*/  LDG.E.CONSTANT R0, desc[UR10][R6.64] ;  /* 0x0000000a06007981 */ /* 0x000ee6000c1e9900 */
[CC--:B------:R-:W-:Y:S01]  /*0830*/  IMAD R85, R8.reuse, R65.reuse, R58 ;  /* 0x0000004108557224 */ /* 0x0c0fe200078e023a */
[----:B------:R-:W4:Y:S01]  /*0840*/  LDG.E.CONSTANT R71, desc[UR10][R4.64] ;  /* 0x0000000a04477981 */ /* 0x000f22000c1e9900 */
[----:B------:R-:W-:Y:S02]  /*0850*/  IMAD R83, R8, R65, R54 ;  /* 0x0000004108537224 */ /* 0x000fe400078e0236 */
[----:B------:R-:W-:Y:S01]  /*0860*/  IMAD.WIDE R8, R31, 0x4, R2 ;  /* 0x000000041f087825 */ /* 0x000fe200078e0202 */
[----:B------:R-:W-:-:S03]  /*0870*/  IADD3 R39, PT, PT, R56, R19, RZ ;  /* 0x0000001338277210 */ /* 0x000fc60007ffe0ff */
[--C-:B------:R-:W-:Y:S01]  /*0880*/  IMAD.WIDE R14, R37, 0x4, R28.reuse ;  /* 0x00000004250e7825 */ /* 0x100fe200078e021c */
[----:B------:R-:W3:Y:S03]  /*0890*/  LDG.E.CONSTANT R72, desc[UR10][R8.64] ;  /* 0x0000000a08487981 */ /* 0x000ee6000c1e9900 */
[----:B------:R-:W-:Y:S01]  /*08a0*/  IMAD.WIDE R16, R85, 0x4, R28 ;  /* 0x0000000455107825 */ /* 0x000fe200078e021c */
[----:B------:R-:W3:Y:S03]  /*08b0*/  LDG.E.CONSTANT R73, desc[UR10][R14.64] ;  /* 0x0000000a0e497981 */ /* 0x000ee6000c1e9900 */
[--C-:B------:R-:W-:Y:S01]  /*08c0*/  IMAD.WIDE R10, R25, 0x4, R2.reuse ;  /* 0x00000004190a7825 */ /* 0x100fe200078e0202 */
[----:B------:R-:W3:Y:S03]  /*08d0*/  LDG.E.CONSTANT R46, desc[UR10][R16.64] ;  /* 0x0000000a102e7981 */ /* 0x000ee6000c1e9900 */
[--C-:B------:R-:W-:Y:S01]  /*08e0*/  IMAD.WIDE R12, R27, 0x4, R2.reuse ;  /* 0x000000041b0c7825 */ /* 0x100fe200078e0202 */
[----:B------:R-:W3:Y:S03]  /*08f0*/  LDG.E.CONSTANT R69, desc[UR10][R10.64] ;  /* 0x0000000a0a457981 */ /* 0x000ee6000c1e9900 */
[----:B------:R-:W-:Y:S01]  /*0900*/  IMAD.WIDE R18, R41, 0x4, R2 ;  /* 0x0000000429127825 */ /* 0x000fe200078e0202 */
[----:B------:R-:W3:Y:S03]  /*0910*/  LDG.E.CONSTANT R68, desc[UR10][R12.64] ;  /* 0x0000000a0c447981 */ /* 0x000ee6000c1e9900 */
[----:B------:R-:W-:Y:S01]  /*0920*/  IMAD.WIDE R28, R83, 0x4, R28 ;  /* 0x00000004531c7825 */ /* 0x000fe200078e021c */
[----:B------:R-:W3:Y:S03]  /*0930*/  LDG.E.CONSTANT R70, desc[UR10][R18.64] ;  /* 0x0000000a12467981 */ /* 0x000ee6000c1e9900 */
[----:B------:R-:W-:Y:S01]  /*0940*/  IMAD.WIDE R2, R39, 0x4, R2 ;  /* 0x0000000427027825 */ /* 0x000fe200078e0202 */
[----:B------:R-:W3:Y:S04]  /*0950*/  LDG.E.CONSTANT R62, desc[UR10][R28.64] ;  /* 0x0000000a1c3e7981 */ /* 0x000ee8000c1e9900 */
[----:B------:R0:W3:Y:S01]  /*0960*/  LDG.E.CONSTANT R79, desc[UR10][R2.64] ;  /* 0x0000000a024f7981 */ /* 0x0000e2000c1e9900 */
[----:B--2---:R-:W-:-:S04]  /*0970*/  IMAD.WIDE R20, R21, 0x4, R44 ;  /* 0x0000000415147825 */ /* 0x004fc800078e022c */
[----:B------:R-:W-:Y:S01]  /*0980*/  IMAD.WIDE R22, R23, 0x4, R44 ;  /* 0x0000000417167825 */ /* 0x000fe200078e022c */
[----:B------:R-:W2:Y:S03]  /*0990*/  LDG.E.CONSTANT R75, desc[UR10][R20.64] ;  /* 0x0000000a144b7981 */ /* 0x000ea6000c1e9900 */
[--C-:B-----5:R-:W-:Y:S01]  /*09a0*/  IMAD.WIDE R24, R25, 0x4, R34.reuse ;  /* 0x0000000419187825 */ /* 0x120fe200078e0222 */
[----:B------:R-:W2:Y:S03]  /*09b0*/  LDG.E.CONSTANT R82, desc[UR10][R22.64] ;  /* 0x0000000a16527981 */ /* 0x000ea6000c1e9900 */
[----:B------:R-:W-:Y:S01]  /*09c0*/  IMAD.WIDE R26, R27, 0x4, R34 ;  /* 0x000000041b1a7825 */ /* 0x000fe200078e0222 */
[----:B------:R-:W5:Y:S04]  /*09d0*/  LDG.E.CONSTANT R77, desc[UR10][R24.64] ;  /* 0x0000000a184d7981 */ /* 0x000f68000c1e9900 */
[----:B------:R-:W5:Y:S01]  /*09e0*/  LDG.E.CONSTANT R74, desc[UR10][R26.64] ;  /* 0x0000000a1a4a7981 */ /* 0x000f62000c1e9900 */
[----:B0-----:R-:W-:-:S04]  /*09f0*/  IMAD.WIDE R2, R83, 0x4, R44 ;  /* 0x0000000453027825 */ /* 0x001fc800078e022c */
[----:B------:R-:W-:Y:S01]  /*0a00*/  IMAD.WIDE R28, R37, 0x4, R44 ;  /* 0x00000004251c7825 */ /* 0x000fe200078e022c */
[----:B------:R0:W5:Y:S03]  /*0a10*/  LDG.E.CONSTANT R83, desc[UR10][R2.64] ;  /* 0x0000000a02537981 */ /* 0x000166000c1e9900 */
[----:B------:R-:W-:Y:S01]  /*0a20*/  IMAD.WIDE R36, R39, 0x4, R34 ;  /* 0x0000000427247825 */ /* 0x000fe200078e0222 */
[----:B------:R-:W5:Y:S03]  /*0a30*/  LDG.E.CONSTANT R84, desc[UR10][R28.64] ;  /* 0x0000000a1c547981 */ /* 0x000f66000c1e9900 */
[----:B------:R-:W-:Y:S02]  /*0a40*/  IMAD.WIDE R38, R57, 0x4, R44 ;  /* 0x0000000439267825 */ /* 0x000fe400078e022c */
[----:B------:R-:W5:Y:S01]  /*0a50*/  LDG.E.CONSTANT R37, desc[UR10][R36.64] ;  /* 0x0000000a24257981 */ /* 0x000f62000c1e9900 */
[----:B0-----:R-:W0:Y:S01]  /*0a60*/  LDC.64 R2, c[0x0][0x3d0] ;  /* 0x0000f400ff027b82 */ /* 0x001e220000000a00 */
[----:B------:R-:W-:-:S02]  /*0a70*/  IMAD.WIDE R30, R31, 0x4, R34 ;  /* 0x000000041f1e7825 */ /* 0x000fc400078e0222 */
[----:B------:R1:W5:Y:S02]  /*0a80*/  LDG.E.CONSTANT R38, desc[UR10][R38.64] ;  /* 0x0000000a26267981 */ /* 0x000364000c1e9900 */
[----:B------:R-:W-:Y:S02]  /*0a90*/  IMAD.WIDE R32, R33, 0x4, R34 ;  /* 0x0000000421207825 */ /* 0x000fe400078e0222 */
[----:B------:R-:W5:Y:S04]  /*0aa0*/  LDG.E.CONSTANT R86, desc[UR10][R30.64] ;  /* 0x0000000a1e567981 */ /* 0x000f68000c1e9900 */
[----:B------:R-:W5:Y:S01]  /*0ab0*/  LDG.E.CONSTANT R87, desc[UR10][R32.64] ;  /* 0x0000000a20577981 */ /* 0x000f62000c1e9900 */
[----:B------:R-:W-:-:S04]  /*0ac0*/  IMAD.WIDE R44, R85, 0x4, R44 ;  /* 0x00000004552c7825 */ /* 0x000fc800078e022c */
[----:B------:R-:W-:Y:S01]  /*0ad0*/  IMAD.WIDE R34, R41, 0x4, R34 ;  /* 0x0000000429227825 */ /* 0x000fe200078e0222 */
[----:B------:R-:W5:Y:S04]  /*0ae0*/  LDG.E.CONSTANT R85, desc[UR10][R44.64] ;  /* 0x0000000a2c557981 */ /* 0x000f68000c1e9900 */
[----:B------:R-:W5:Y:S01]  /*0af0*/  LDG.E.CONSTANT R88, desc[UR10][R34.64] ;  /* 0x0000000a22587981 */ /* 0x000f62000c1e9900 */
[----:B------:R-:W-:-:S04]  /*0b00*/  IMAD R41, R59, R65, R61 ;  /* 0x000000413b297224 */ /* 0x000fc800078e023d */
[----:B0-----:R-:W-:-:S06]  /*0b10*/  IMAD.WIDE R2, R41, 0x4, R2 ;  /* 0x0000000429027825 */ /* 0x001fcc00078e0202 */
[----:B------:R0:W5:Y:S01]  /*0b20*/  LDG.E.CONSTANT R2, desc[UR10][R2.64] ;  /* 0x0000000a02027981 */ /* 0x000162000c1e9900 */
[C---:B------:R-:W-:Y:S02]  /*0b30*/  ISETP.GE.AND P1, PT, R76.reuse, R47, PT ;  /* 0x0000002f4c00720c */ /* 0x040fe40003f26270 */
[----:B------:R-:W-:Y:S02]  /*0b40*/  ISETP.GT.AND P0, PT, R76, RZ, PT ;  /* 0x000000ff4c00720c */ /* 0x000fe40003f04270 */
[CC--:B------:R-:W-:Y:S02]  /*0b50*/  ISETP.LT.AND P3, PT, R64.reuse, R67.reuse, !P1 ;  /* 0x000000434000720c */ /* 0x0c0fe40004f61270 */
[C---:B------:R-:W-:Y:S02]  /*0b60*/  ISETP.GT.AND P1, PT, R64.reuse, RZ, !P1 ;  /* 0x000000ff4000720c */ /* 0x040fe40004f24270 */
[C---:B------:R-:W-:Y:S02]  /*0b70*/  ISETP.LT.AND P2, PT, R64.reuse, R67, P0 ;  /* 0x000000434000720c */ /* 0x040fe40000741270 */
[----:B------:R-:W-:-:S04]  /*0b80*/  ISETP.GT.AND P0, PT, R64, RZ, P0 ;  /* 0x000000ff4000720c */ /* 0x000fc80000704270 */
[----:B------:R-:W-:Y:S01]  /*0b90*/  FSEL R67, RZ, 1, !P0 ;  /* 0x3f800000ff437808 */ /* 0x000fe20004000000 */
[----:B------:R-:W5:Y:S01]  /*0ba0*/  S2UR UR5, SR_CgaCtaId ;  /* 0x00000000000579c3 */ /* 0x000f620000008800 */
[----:B------:R-:W-:Y:S01]  /*0bb0*/  BSSY.RECONVERGENT B0, `(.L_x_281) ;  /* 0x000050d000007945 */ /* 0x000fe20003800200 */
[C---:B----4-:R-:W-:Y:S01]  /*0bc0*/  FADD R78, -R71.reuse, R43 ;  /* 0x0000002b474e7221 */ /* 0x050fe20000000100 */
[----:B---3--:R-:W-:-:S03]  /*0bd0*/  FADD R0, R71, -R0 ;  /* 0x8000000047007221 */ /* 0x008fc60000000000 */
[-C--:B------:R-:W-:Y:S01]  /*0be0*/  FMUL R43, R78, R51.reuse ;  /* 0x000000334e2b7220 */ /* 0x080fe20000400000 */
[----:B-1----:R-:W-:Y:S01]  /*0bf0*/  FMUL R39, R0, R51 ;  /* 0x0000003300277220 */ /* 0x002fe20000400000 */
[----:B------:R-:W-:-:S04]  /*0c00*/  FADD R36, -R72, R49 ;  /* 0x0000003148247221 */ /* 0x000fc80000000100 */
[----:B0-----:R-:W-:Y:S01]  /*0c10*/  FFMA R3, R36, R51, R43 ;  /* 0x0000003324037223 */ /* 0x001fe2000000002b */
[----:B------:R-:W-:-:S04]  /*0c20*/  FADD R0, R73, -R46 ;  /* 0x8000002e49007221 */ /* 0x000fc80000000000 */
[----:B------:R-:W-:Y:S01]  /*0c30*/  FMUL R43, R0, R51 ;  /* 0x00000033002b7220 */ /* 0x000fe20000400000 */
[C---:B------:R-:W-:Y:S01]  /*0c40*/  FADD R68, -R69.reuse, R68 ;  /* 0x0000004445447221 */ /* 0x040fe20000000100 */
[----:B------:R-:W-:-:S03]  /*0c50*/  FADD R70, R69, -R70 ;  /* 0x8000004645467221 */ /* 0x000fc60000000000 */
[-C--:B------:R-:W-:Y:S01]  /*0c60*/  FFMA R39, R68, R51.reuse, R39 ;  /* 0x0000003344277223 */ /* 0x080fe20000000027 */
[----:B------:R-:W-:Y:S01]  /*0c70*/  FSEL R36, RZ, 1, !P1 ;  /* 0x3f800000ff247808 */ /* 0x000fe20004800000 */
[----:B------:R-:W-:Y:S01]  /*0c80*/  FADD R62, -R73, R62 ;  /* 0x0000003e493e7221 */ /* 0x000fe20000000100 */
[-C--:B------:R-:W-:Y:S01]  /*0c90*/  FFMA R70, R70, R51.reuse, R43 ;  /* 0x0000003346467223 */ /* 0x080fe2000000002b */
[----:B------:R-:W-:Y:S01]  /*0ca0*/  FMUL R43, R3, 0.5 ;  /* 0x3f000000032b7820 */ /* 0x000fe20000400000 */
[----:B------:R-:W-:Y:S01]  /*0cb0*/  FADD R68, -R69, R72 ;  /* 0x0000004845447221 */ /* 0x000fe20000000100 */
[----:B------:R-:W-:Y:S01]  /*0cc0*/  FMUL R47, R62, R51 ;  /* 0x000000333e2f7220 */ /* 0x000fe20000400000 */
[----:B------:R-:W-:Y:S01]  /*0cd0*/  FMUL R62, R39, 0.5 ;  /* 0x3f000000273e7820 */ /* 0x000fe20000400000 */
[----:B------:R-:W-:Y:S01]  /*0ce0*/  FADD R46, R71, -R73 ;  /* 0x80000049472e7221 */ /* 0x000fe20000000000 */
[----:B------:R-:W-:Y:S01]  /*0cf0*/  FADD R72, R72, -R79 ;  /* 0x8000004f48487221 */ /* 0x000fe20000000000 */
[----:B------:R-:W-:Y:S01]  /*0d00*/  FMUL R39, R36, R43 ;  /* 0x0000002b24277220 */ /* 0x000fe20000400000 */
[----:B------:R-:W-:Y:S01]  /*0d10*/  FSEL R0, RZ, 1, !P2 ;  /* 0x3f800000ff007808 */ /* 0x000fe20005000000 */
[-C--:B------:R-:W-:Y:S01]  /*0d20*/  FMUL R49, R46, R51.reuse ;  /* 0x000000332e317220 */ /* 0x080fe20000400000 */
[----:B------:R-:W-:Y:S01]  /*0d30*/  FFMA R47, R72, R51, R47 ;  /* 0x00000033482f7223 */ /* 0x000fe2000000002f */
[----:B------:R-:W-:Y:S01]  /*0d40*/  FMUL R43, R70, 0.5 ;  /* 0x3f000000462b7820 */ /* 0x000fe20000400000 */
[----:B------:R-:W-:Y:S01]  /*0d50*/  FMUL R62, R67, R62 ;  /* 0x0000003e433e7220 */ /* 0x000fe20000400000 */
[----:B------:R-:W-:Y:S01]  /*0d60*/  FMUL R69, R39, R39 ;  /* 0x0000002727457220 */ /* 0x000fe20000400000 */
[----:B------:R-:W-:Y:S01]  /*0d70*/  FSEL R3, RZ, 1, !P3 ;  /* 0x3f800000ff037808 */ /* 0x000fe20005800000 */
[----:B------:R-:W-:Y:S01]  /*0d80*/  FMUL R46, R68, R51 ;  /* 0x00000033442e7220 */ /* 0x000fe20000400000 */
[----:B------:R-:W-:Y:S01]  /*0d90*/  FMUL R71, R49, R49 ;  /* 0x0000003131477220 */ /* 0x000fe20000400000 */
[----:B------:R-:W-:Y:S01]  /*0da0*/  FMUL R68, R47, 0.5 ;  /* 0x3f0000002f447820 */ /* 0x000fe20000400000 */
[----:B------:R-:W-:Y:S01]  /*0db0*/  FMUL R43, R0, R43 ;  /* 0x0000002b002b7220 */ /* 0x000fe20000400000 */
[----:B------:R-:W-:Y:S01]  /*0dc0*/  FFMA R70, R62, R62, R69 ;  /* 0x0000003e3e467223 */ /* 0x000fe20000000045 */
[----:B------:R-:W-:Y:S01]  /*0dd0*/  FFMA R71, R46, R46, R71 ;  /* 0x0000002e2e477223 */ /* 0x000fe20000000047 */
[----:B------:R-:W-:-:S02]  /*0de0*/  FMUL R47, R3, R68 ;  /* 0x00000044032f7220 */ /* 0x000fc40000400000 */
[----:B------:R-:W-:Y:S01]  /*0df0*/  FFMA R70, R43, R43, R70 ;  /* 0x0000002b2b467223 */ /* 0x000fe20000000046 */
[----:B------:R-:W-:-:S03]  /*0e00*/  FFMA R71, R46, R49, R71 ;  /* 0x000000312e477223 */ /* 0x000fc60000000047 */
[----:B------:R-:W-:Y:S01]  /*0e10*/  FFMA R70, R47, R47, R70 ;  /* 0x0000002f2f467223 */ /* 0x000fe20000000046 */
[----:B------:R-:W0:Y:S03]  /*0e20*/  S2R R78, SR_TID.X ;  /* 0x00000000004e7919 */ /* 0x000e260000002100 */
[----:B------:R-:W-:-:S04]  /*0e30*/  FFMA R70, R70, 0.25, R71 ;  /* 0x3e80000046467823 */ /* 0x000fc80000000047 */
[----:B------:R-:W-:Y:S01]  /*0e40*/  FADD R79, R70, UR4 ;  /* 0x00000004464f7e21 */ /* 0x000fe20008000000 */
[----:B--2---:R-:W-:-:S04]  /*0e50*/  FADD R82, R75, -R82 ;  /* 0x800000524b527221 */ /* 0x004fc80000000000 */
[----:B------:R-:W-:Y:S01]  /*0e60*/  FSETP.GEU.AND P1, PT, |R79|, 1.175494350822287508e-38, PT ;  /* 0x008000004f00780b */ /* 0x000fe20003f2e200 */
[----:B-----5:R-:W-:Y:S01]  /*0e70*/  FADD R74, -R77, R74 ;  /* 0x0000004a4d4a7221 */ /* 0x020fe20000000100 */
[----:B------:R-:W-:-:S04]  /*0e80*/  FMUL R69, R82, R51 ;  /* 0x0000003352457220 */ /* 0x000fc80000400000 */
[----:B------:R-:W-:-:S04]  /*0e90*/  FFMA R69, R74, R51, R69 ;  /* 0x000000334a457223 */ /* 0x000fc80000000045 */
[----:B------:R-:W-:-:S03]  /*0ea0*/  FMUL R68, R69, 0.5 ;  /* 0x3f00000045447820 */ /* 0x000fc60000400000 */
[----:B------:R-:W-:Y:S01]  /*0eb0*/  @!P1 FMUL R79, R79, 16777216 ;  /* 0x4b8000004f4f9820 */ /* 0x000fe20000400000 */
[----:B------:R-:W-:-:S03]  /*0ec0*/  FMUL R69, R67, R68 ;  /* 0x0000004443457220 */ /* 0x000fc60000400000 */
[----:B------:R-:W1:Y:S01]  /*0ed0*/  MUFU.LG2 R67, R79 ;  /* 0x0000004f00437308 */ /* 0x000e620000000c00 */
[----:B------:R-:W-:Y:S01]  /*0ee0*/  IADD3 R71, PT, PT, -R81, UR8, RZ ;  /* 0x0000000851477c10 */ /* 0x000fe2000fffe1ff */
[----:B------:R-:W-:Y:S01]  /*0ef0*/  FADD R68, -R84, R83 ;  /* 0x0000005354447221 */ /* 0x000fe20000000100 */
[----:B------:R-:W-:Y:S02]  /*0f00*/  FMUL R73, R62, R69 ;  /* 0x000000453e497220 */ /* 0x000fe40000400000 */
[----:B0-----:R-:W-:Y:S01]  /*0f10*/  ISETP.GE.U32.AND P0, PT, R78, R71, PT ;  /* 0x000000474e00720c */ /* 0x001fe20003f06070 */
[----:B------:R-:W-:Y:S01]  /*0f20*/  FMUL R71, R68, R51 ;  /* 0x0000003344477220 */ /* 0x000fe20000400000 */
[----:B------:R-:W-:Y:S01]  /*0f30*/  FADD R68, -R75, R38 ;  /* 0x000000264b447221 */ /* 0x000fe20000000100 */
[----:B------:R-:W-:Y:S01]  /*0f40*/  FADD R72, R86, -R37 ;  /* 0x8000002556487221 */ /* 0x000fe20000000000 */
[----:B------:R-:W-:Y:S01]  /*0f50*/  FFMA R37, R62, R69, R73 ;  /* 0x000000453e257223 */ /* 0x000fe20000000049 */
[----:B------:R-:W-:Y:S01]  /*0f60*/  FADD R62, -R77, R86 ;  /* 0x000000564d3e7221 */ /* 0x000fe20000000100 */
[----:B------:R-:W-:Y:S01]  /*0f70*/  FADD R86, -R86, R87 ;  /* 0x0000005756567221 */ /* 0x000fe20000000100 */
[-C--:B------:R-:W-:Y:S01]  /*0f80*/  FMUL R69, R68, R51.reuse ;  /* 0x0000003344457220 */ /* 0x080fe20000400000 */
[-C--:B------:R-:W-:Y:S01]  /*0f90*/  FFMA R38, R72, R51.reuse, R71 ;  /* 0x0000003348267223 */ /* 0x080fe20000000047 */
[----:B------:R-:W-:Y:S01]  /*0fa0*/  FADD R72, R42, -1 ;  /* 0xbf8000002a487421 */ /* 0x000fe20000000000 */
[----:B------:R-:W-:Y:S01]  /*0fb0*/  FADD R70, R75, -R84 ;  /* 0x800000544b467221 */ /* 0x000fe20000000000 */
[----:B-1----:R-:W-:Y:S01]  /*0fc0*/  @!P1 FADD R67, R67, -24 ;  /* 0xc1c0000043439421 */ /* 0x002fe20000000000 */
[----:B------:R-:W-:-:S02]  /*0fd0*/  FFMA R69, R86, R51, R69 ;  /* 0x0000003356457223 */ /* 0x000fc40000000045 */
[-C--:B------:R-:W-:Y:S01]  /*0fe0*/  FMUL R70, R70, R51.reuse ;  /* 0x0000003346467220 */ /* 0x080fe20000400000 */
[----:B------:R-:W-:Y:S01]  /*0ff0*/  FMUL R74, R62, R51 ;  /* 0x000000333e4a7220 */ /* 0x000fe20000400000 */
[----:B------:R-:W-:Y:S01]  /*1000*/  FMUL R68, R67, R72 ;  /* 0x0000004843447220 */ /* 0x000fe20000400000 */
[----:B------:R-:W-:Y:S01]  /*1010*/  FMUL R69, R69, 0.5 ;  /* 0x3f00000045457820 */ /* 0x000fe20000400000 */
[C---:B------:R-:W-:Y:S01]  /*1020*/  FMUL R62, R49.reuse, R70 ;  /* 0x00000046313e7220 */ /* 0x040fe20000400000 */
[----:B------:R-:W-:Y:S01]  /*1030*/  FMUL R73, R74, R49 ;  /* 0x000000314a497220 */ /* 0x000fe20000400000 */
[----:B------:R-:W-:Y:S01]  /*1040*/  FMUL R71, R46, R74 ;  /* 0x0000004a2e477220 */ /* 0x000fe20000400000 */
[----:B------:R-:W-:Y:S01]  /*1050*/  FSETP.GEU.AND P2, PT, R68, -126, PT ;  /* 0xc2fc00004400780b */ /* 0x000fe20003f4e000 */
[----:B------:R-:W-:Y:S01]  /*1060*/  FMUL R36, R36, R69 ;  /* 0x0000004524247220 */ /* 0x000fe20000400000 */
[----:B------:R-:W-:Y:S01]  /*1070*/  FADD R84, R84, -R85 ;  /* 0x8000005554547221 */ /* 0x000fe20000000000 */
[-C--:B------:R-:W-:Y:S01]  /*1080*/  FFMA R62, R49, R70.reuse, R62 ;  /* 0x00000046313e7223 */ /* 0x080fe2000000003e */
[C---:B------:R-:W-:Y:S01]  /*1090*/  FFMA R72, R46.reuse, R70, R73 ;  /* 0x000000462e487223 */ /* 0x040fe20000000049 */
[----:B------:R-:W-:Y:S01]  /*10a0*/  FFMA R49, R46, R74, R71 ;  /* 0x0000004a2e317223 */ /* 0x000fe20000000047 */
[-C--:B------:R-:W-:Y:S01]  /*10b0*/  FMUL R70, R39, R36.reuse ;  /* 0x0000002427467220 */ /* 0x080fe20000400000 */
[----:B------:R-:W-:Y:S01]  /*10c0*/  FADD R88, R77, -R88 ;  /* 0x800000584d587221 */ /* 0x000fe20000000000 */
[----:B------:R-:W-:Y:S01]  /*10d0*/  FMUL R71, R84, R51 ;  /* 0x0000003354477220 */ /* 0x000fe20000400000 */
[----:B------:R-:W-:Y:S01]  /*10e0*/  FMUL R38, R38, 0.5 ;  /* 0x3f00000026267820 */ /* 0x000fe20000400000 */
[----:B------:R-:W-:Y:S01]  /*10f0*/  ISETP.LT.U32.OR P0, PT, R78, R81, P0 ;  /* 0x000000514e00720c */ /* 0x000fe20000701470 */
[----:B------:R-:W-:Y:S01]  /*1100*/  FFMA R70, R39, R36, R70 ;  /* 0x0000002427467223 */ /* 0x000fe20000000046 */
[----:B------:R-:W-:Y:S01]  /*1110*/  FMUL R67, R67, R42 ;  /* 0x0000002a43437220 */ /* 0x000fe20000400000 */
[----:B------:R-:W-:Y:S01]  /*1120*/  FFMA R71, R88, R51, R71 ;  /* 0x0000003358477223 */ /* 0x000fe20000000047 */
[----:B------:R-:W-:Y:S01]  /*1130*/  FMUL R38, R3, R38 ;  /* 0x0000002603267220 */ /* 0x000fe20000400000 */
[----:B------:R-:W-:Y:S01]  /*1140*/  @!P2 FMUL R68, R68, 0.5 ;  /* 0x3f0000004444a820 */ /* 0x000fe20000400000 */
[----:B------:R-:W-:Y:S01]  /*1150*/  FADD R37, R37, R70 ;  /* 0x0000004625257221 */ /* 0x000fe20000000000 */
[----:B------:R-:W-:Y:S01]  /*1160*/  FMUL R71, R71, 0.5 ;  /* 0x3f00000047477820 */ /* 0x000fe20000400000 */
[-C--:B------:R-:W-:Y:S01]  /*1170*/  FMUL R70, R47, R38.reuse ;  /* 0x000000262f467220 */ /* 0x080fe20000400000 */
[----:B------:R-:W-:Y:S01]  /*1180*/  FSETP.GEU.AND P1, PT, R67, -126, PT ;  /* 0xc2fc00004300780b */ /* 0x000fe20003f2e000 */
[----:B------:R-:W0:Y:S01]  /*1190*/  S2R R46, SR_TID.Y ;  /* 0x00000000002e7919 */ /* 0x000e220000002200 */
[----:B------:R-:W1:Y:S01]  /*11a0*/  MUFU.EX2 R3, R68 ;  /* 0x0000004400037308 */ /* 0x000e620000000800 */
[----:B------:R-:W-:Y:S01]  /*11b0*/  FMUL R0, R0, R71 ;  /* 0x0000004700007220 */ /* 0x000fe20000400000 */
[----:B------:R-:W-:-:S02]  /*11c0*/  FFMA R47, R47, R38, R70 ;  /* 0x000000262f2f7223 */ /* 0x000fc40000000046 */
[----:B------:R-:W2:Y:S01]  /*11d0*/  @!P0 LDC R38, c[0x0][0x364] ;  /* 0x0000d900ff268b82 */ /* 0x000ea20000000800 */
[----:B------:R-:W-:-:S04]  /*11e0*/  FMUL R36, R43, R0 ;  /* 0x000000002b247220 */ /* 0x000fc80000400000 */
[----:B------:R-:W-:Y:S02]  /*11f0*/  FFMA R36, R43, R0, R36 ;  /* 0x000000002b247223 */ /* 0x000fe40000000024 */
[----:B------:R-:W-:Y:S01]  /*1200*/  @!P1 FMUL R67, R67, 0.5 ;  /* 0x3f00000043439820 */ /* 0x000fe20000400000 */
[----:B------:R-:W-:Y:S01]  /*1210*/  FADD R49, R49, R62 ;  /* 0x0000003e31317221 */ /* 0x000fe20000000000 */
[----:B------:R-:W-:Y:S02]  /*1220*/  FADD R36, R37, R36 ;  /* 0x0000002425247221 */ /* 0x000fe40000000000 */
[----:B------:R-:W3:Y:S01]  /*1230*/  MUFU.EX2 R0, R67 ;  /* 0x0000004300007308 */ /* 0x000ee20000000800 */
[----:B------:R-:W-:Y:S01]  /*1240*/  FADD R49, R49, R72 ;  /* 0x0000004831317221 */ /* 0x000fe20000000000 */
[----:B------:R-:W-:Y:S01]  /*1250*/  FADD R36, R36, R47 ;  /* 0x0000002f24247221 */ /* 0x000fe20000000000 */
[----:B-1----:R-:W-:Y:S01]  /*1260*/  @!P2 FMUL R3, R3, R3 ;  /* 0x000000030303a220 */ /* 0x002fe20000400000 */
[----:B------:R-:W-:-:S02]  /*1270*/  UMOV UR4, 0x400 ;  /* 0x0000040000047882 */ /* 0x000fc40000000000 */
[----:B------:R-:W-:Y:S01]  /*1280*/  FFMA R36, R36, 0.25, R49 ;  /* 0x3e80000024247823 */ /* 0x000fe20000000031 */
[----:B------:R-:W-:Y:S01]  /*1290*/  FMUL R37, R3, R42 ;  /* 0x0000002a03257220 */ /* 0x000fe20000400000 */
[----:B------:R-:W-:-:S03]  /*12a0*/  MOV R47, UR4 ;  /* 0x00000004002f7c02 */ /* 0x000fc60008000f00 */
[----:B------:R-:W-:Y:S01]  /*12b0*/  FMUL R36, R36, R37 ;  /* 0x0000002524247220 */ /* 0x000fe20000400000 */
[----:B--2---:R-:W-:Y:S02]  /*12c0*/  @!P0 IADD3 R37, PT, PT, R38, -R81, RZ ;  /* 0x8000005126258210 */ /* 0x004fe40007ffe0ff */
[----:B------:R-:W-:Y:S02]  /*12d0*/  MOV R70, UR5 ;  /* 0x0000000500467c02 */ /* 0x000fe40008000f00 */
[----:B------:R-:W-:Y:S02]  /*12e0*/  IADD3 R39, PT, PT, R47, 0xc80, RZ ;  /* 0x00000c802f277810 */ /* 0x000fe40007ffe0ff */
[----:B0-----:R-:W-:Y:S01]  /*12f0*/  @!P0 ISETP.GE.U32.AND P2, PT, R46, R37, PT ;  /* 0x000000252e00820c */ /* 0x001fe20003f46070 */
[----:B---3--:R-:W-:Y:S01]  /*1300*/  @!P1 FMUL R0, R0, R0 ;  /* 0x0000000000009220 */ /* 0x008fe20000400000 */
[----:B------:R-:W-:Y:S02]  /*1310*/  LEA R39, R70, R39, 0x18 ;  /* 0x0000002746277211 */ /* 0x000fe400078ec0ff */
[----:B------:R-:W-:Y:S01]  /*1320*/  PLOP3.LUT P1, PT, PT, PT, PT, 0x8, 0x80 ;  /* 0x000000000080781c */ /* 0x000fe20003f2e170 */
[----:B------:R-:W-:Y:S01]  /*1330*/  FMUL R3, R2, 0.5 ;  /* 0x3f00000002037820 */ /* 0x000fe20000400000 */
[----:B------:R-:W-:-:S02]  /*1340*/  @!P0 ISETP.GE.U32.AND P1, PT, R46, R81, !P2 ;  /* 0x000000512e00820c */ /* 0x000fc40005726070 */
[----:B------:R-:W-:Y:S01]  /*1350*/  LEA R39, R46, R39, 0x7 ;  /* 0x000000272e277211 */ /* 0x000fe200078e38ff */
[C---:B------:R-:W-:Y:S01]  /*1360*/  FMUL R2, R3.reuse, R0 ;  /* 0x0000000003027220 */ /* 0x040fe20000400000 */
[----:B------:R-:W-:Y:S02]  /*1370*/  FMUL R3, R3, R36 ;  /* 0x0000002403037220 */ /* 0x000fe40000400000 */
[----:B------:R-:W-:-:S05]  /*1380*/  LEA R62, R78, R39, 0x3 ;  /* 0x000000274e3e7211 */ /* 0x000fca00078e18ff */
[----:B------:R0:W-:Y:S01]  /*1390*/  STS.64 [R62], R2 ;  /* 0x000000023e007388 */ /* 0x0001e20000000a00 */
[----:B------:R-:W-:Y:S06]  /*13a0*/  BAR.SYNC.DEFER_BLOCKING 0x0 ;  /* 0x0000000000007b1d */ /* 0x000fec0000010000 */
[----:B------:R-:W-:Y:S05]  /*13b0*/  @!P1 BRA `(.L_x_282) ;  /* 0x0000004800309947 */ /* 0x000fea0003800000 */
[----:B------:R-:W-:Y:S01]  /*13c0*/  LOP3.LUT R0, R76, R64, RZ, 0xfc, !PT ;  /* 0x000000404c007212 */ /* 0x000fe200078efcff */
[----:B------:R-:W1:Y:S01]  /*13d0*/  LDC.64 R36, c[0x0][0x3a8] ;  /* 0x0000ea00ff247b82 */ /* 0x000e620000000a00 */
[----:B------:R-:W-:Y:S02]  /*13e0*/  BSSY.RECONVERGENT B1, `(.L_x_283) ;  /* 0x0000125000017945 */ /* 0x000fe40003800200 */
[----:B------:R-:W-:-:S04]  /*13f0*/  ISETP.GT.AND P0, PT, R0, -0x1, PT ;  /* 0xffffffff0000780c */ /* 0x000fc80003f04270 */
[----:B------:R-:W-:Y:S01]  /*1400*/  ISETP.LT.AND P1, PT, R64, R63, P0 ;  /* 0x0000003f4000720c */ /* 0x000fe20000721270 */
[----:B------:R-:W2:Y:S03]  /*1410*/  LDC.64 R38, c[0x0][0x3c8] ;  /* 0x0000f200ff267b82 */ /* 0x000ea60000000a00 */
[----:B------:R-:W-:Y:S01]  /*1420*/  ISETP.LT.AND P2, PT, R76, R65, P1 ;  /* 0x000000414c00720c */ /* 0x000fe20000f41270 */
[----:B-1----:R-:W-:-:S04]  /*1430*/  IMAD.WIDE R36, R41, 0x4, R36 ;  /* 0x0000000429247825 */ /* 0x002fc800078e0224 */
[----:B--2---:R-:W-:-:S08]  /*1440*/  IMAD.WIDE R38, R41, 0x4, R38 ;  /* 0x0000000429267825 */ /* 0x004fd000078e0226 */
[----:B------:R-:W-:Y:S05]  /*1450*/  @!P2 BRA `(.L_x_284) ;  /* 0x000000100074a947 */ /* 0x000fea0003800000 */
[----:B------:R-:W1:Y:S01]  /*1460*/  LDC.64 R66, c[0x0][0x3e0] ;  /* 0x0000f800ff427b82 */ /* 0x000e620000000a00 */
[----:B------:R2:W5:Y:S07]  /*1470*/  LDG.E.CONSTANT R42, desc[UR10][R36.64] ;  /* 0x0000000a242a7981 */ /* 0x00056e000c1e9900 */
[----:B0-----:R-:W0:Y:S08]  /*1480*/  LDC.64 R2, c[0x0][0x3c0] ;  /* 0x0000f000ff027b82 */ /* 0x001e300000000a00 */
[----:B------:R-:W3:Y:S01]  /*1490*/  LDC R49, c[0x0][0x3fc] ;  /* 0x0000ff00ff317b82 */ /* 0x000ee20000000800 */
[----:B-1----:R-:W-:-:S06]  /*14a0*/  IMAD.WIDE R66, R41, 0x4, R66 ;  /* 0x0000000429427825 */ /* 0x002fcc00078e0242 */
[----:B------:R-:W4:Y:S01]  /*14b0*/  LDG.E.CONSTANT R66, desc[UR10][R66.64] ;  /* 0x0000000a42427981 */ /* 0x000f22000c1e9900 */
[----:B0-----:R-:W-:-:S05]  /*14c0*/  IMAD.WIDE R2, R41, 0x4, R2 ;  /* 0x0000000429027825 */ /* 0x001fca00078e0202 */
[----:B------:R-:W2:Y:S01]  /*14d0*/  LDG.E.CONSTANT R0, desc[UR10][R2.64] ;  /* 0x0000000a02007981 */ /* 0x000ea2000c1e9900 */
[----:B---3--:R-:W0:Y:S01]  /*14e0*/  MUFU.RCP R47, R49 ;  /* 0x00000031002f7308 */ /* 0x008e220000001000 */
[----:B------:R-:W-:Y:S01]  /*14f0*/  BSSY.RECONVERGENT B2, `(.L_x_285) ;  /* 0x0000010000027945 */ /* 0x000fe20003800200 */
[----:B0-----:R-:W-:-:S04]  /*1500*/  FFMA R64, R47, -R49, 1 ;  /* 0x3f8000002f407423 */ /* 0x001fc80000000831 */
[----:B------:R-:W-:Y:S01]  /*1510*/  FFMA R47, R47, R64, R47 ;  /* 0x000000402f2f7223 */ /* 0x000fe2000000002f */
[----:B------:R-:W-:Y:S02]  /*1520*/  IMAD R65, R59, R65, R58 ;  /* 0x000000413b417224 */ /* 0x000fe400078e023a */
[----:B----4-:R-:W-:-:S04]  /*1530*/  FADD R43, -R66, 1 ;  /* 0x3f800000422b7421 */ /* 0x010fc80000000100 */
[----:B--2---:R-:W-:-:S04]  /*1540*/  FMUL R0, R0, R43 ;  /* 0x0000002b00007220 */ /* 0x004fc80000400000 */
[----:B------:R-:W0:Y:S01]  /*1550*/  FCHK P2, R0, R49 ;  /* 0x0000003100007302 */ /* 0x000e220000040000 */
[----:B------:R-:W-:-:S04]  /*1560*/  FFMA R43, R0, R47, RZ ;  /* 0x0000002f002b7223 */ /* 0x000fc800000000ff */
[----:B------:R-:W-:-:S04]  /*1570*/  FFMA R64, R43, -R49, R0 ;  /* 0x800000312b407223 */ /* 0x000fc80000000000 */
[----:B------:R-:W-:Y:S01]  /*1580*/  FFMA R43, R47, R64, R43 ;  /* 0x000000402f2b7223 */ /* 0x000fe2000000002b */
[----:B0-----:R-:W-:Y:S06]  /*1590*/  @!P2 BRA `(.L_x_286) ;  /* 0x000000000014a947 */ /* 0x001fec0003800000 */
[----:B------:R-:W0:Y:S01]  /*15a0*/  LDCU UR4, c[0x0][0x3fc] ;  /* 0x00007f80ff0477ac */ /* 0x000e220008000800 */
[----:B------:R-:W-:Y:S02]  /*15b0*/  MOV R64, 0x15e0 ;  /* 0x000015e000407802 */ /* 0x000fe40000000f00 */
[----:B0-----:R-:W-:-:S07]  /*15c0*/  MOV R3, UR4 ;  /* 0x0000000400037c02 */ /* 0x001fce0008000f00 */
[----:B-----5:R-:W-:Y:S05]  /*15d0*/  CALL.REL.NOINC `($__internal_8_$__cuda_sm3x_div_rn_noftz_f32_slowpath) ;  /* 0x0000005000507944 */ /* 0x020fea0003c00000 */
[----:B------:R-:W-:-:S07]  /*15e0*/  MOV R43, R47 ;  /* 0x0000002f002b7202 */ /* 0x000fce0000000f00 */
.L_x_286:
[----:B------:R-:W-:Y:S05]  /*15f0*/  BSYNC.RECONVERGENT B2 ;  /* 0x0000000000027941 */ /* 0x000fea0003800200 */
.L_x_285:
[----:B------:R-:W-:Y:S01]  /*1600*/  BSSY.RECONVERGENT B2, `(.L_x_287) ;  /* 0x0000005000027945 */ /* 0x000fe20003800200 */
.L_x_288:
[----:B------:R-:W0:Y:S02]  /*1610*/  LDS R2, [R50] ;  /* 0x0000000032027984 */ /* 0x000e240000000800 */
[----:B0-----:R-:W-:-:S05]  /*1620*/  FADD R3, R43, R2 ;  /* 0x000000022b037221 */ /* 0x001fca0000000000 */
[----:B------:R-:W0:Y:S02]  /*1630*/  ATOMS.CAST.SPIN P2, [R50], R2, R3 ;  /* 0x000000023200758d */ /* 0x000e240001840003 */
[----:B0-----:R-:W-:Y:S05]  /*1640*/  @!P2 BRA `(.L_x_288) ;  /* 0xfffffffc00f0a947 */ /* 0x001fea000383ffff */
[----:B------:R-:W-:Y:S05]  /*1650*/  BSYNC.RECONVERGENT B2 ;  /* 0x0000000000027941 */ /* 0x000fea0003800200 */
.L_x_287:
        /* <DEDUP_REMOVED lines=16> */
[----:B------:R-:W-:Y:S05]  /*1760*/  CALL.REL.NOINC `($__internal_7_$__cuda_sm20_rcp_rn_f32_slowpath) ;  /* 0x0000004c00187944 */ /* 0x000fea0003c00000 */
[----:B------:R-:W-:Y:S01]  /*1770*/  MOV R3, R47 ;  /* 0x0000002f00037202 */ /* 0x000fe20000000f00 */
[----:B------:R-:W-:Y:S06]  /*1780*/  BRA `(.L_x_291) ;  /* 0x0000000000107947 */ /* 0x000fec0003800000 */
.L_x_290:
[----:B------:R-:W0:Y:S02]  /*1790*/  MUFU.RCP R3, R2 ;  /* 0x0000000200037308 */ /* 0x000e240000001000 */
[----:B0-----:R-:W-:-:S04]  /*17a0*/  FFMA R43, R2, R3, -1 ;  /* 0xbf800000022b7423 */ /* 0x001fc80000000003 */
[----:B------:R-:W-:-:S04]  /*17b0*/  FADD.FTZ R64, -R43, -RZ ;  /* 0x800000ff2b407221 */ /* 0x000fc80000010100 */
[----:B------:R-:W-:-:S07]  /*17c0*/  FFMA R3, R3, R64, R3 ;  /* 0x0000004003037223 */ /* 0x000fce0000000003 */
.L_x_291:
[----:B------:R-:W-:Y:S05]  /*17d0*/  BSYNC.RECONVERGENT B2 ;  /* 0x0000000000027941 */ /* 0x000fea0003800200 */
.L_x_289:
[----:B------:R-:W-:Y:S01]  /*17e0*/  FADD R3, -R3, 1 ;  /* 0x3f80000003037421 */ /* 0x000fe20000000100 */
[----:B------:R-:W-:Y:S03]  /*17f0*/  BSSY.RECONVERGENT B2, `(.L_x_292) ;  /* 0x0000006000027945 */ /* 0x000fe60003800200 */
[----:B------:R-:W-:-:S07]  /*1800*/  FMUL R43, R0, R3 ;  /* 0x00000003002b7220 */ /* 0x000fce0000400000 */
.L_x_293:
[----:B------:R-:W0:Y:S02]  /*1810*/  LDS R2, [R50] ;  /* 0x0000000032027984 */ /* 0x000e240000000800 */
[----:B0-----:R-:W-:-:S05]  /*1820*/  FADD R3, R43, R2 ;  /* 0x000000022b037221 */ /* 0x001fca0000000000 */
[----:B------:R-:W0:Y:S02]  /*1830*/  ATOMS.CAST.SPIN P2, [R50], R2, R3 ;  /* 0x000000023200758d */ /* 0x000e240001840003 */
[----:B0-----:R-:W-:Y:S05]  /*1840*/  @!P2 BRA `(.L_x_293) ;  /* 0xfffffffc00f0a947 */ /* 0x001fea000383ffff */
[----:B------:R-:W-:Y:S05]  /*1850*/  BSYNC.RECONVERGENT B2 ;  /* 0x0000000000027941 */ /* 0x000fea0003800200 */
.L_x_292:
[----:B------:R-:W-:Y:S01]  /*1860*/  ISETP.GE.AND P2, PT, R76, 0x1, PT ;  /* 0x000000014c00780c */ /* 0x000fe20003f46270 */
[----:B------:R-:W-:Y:S01]  /*1870*/  BSSY.RECONVERGENT B2, `(.L_x_294) ;  /* 0x0000014000027945 */ /* 0x000fe20003800200 */
[----:B------:R-:W-:Y:S01]  /*1880*/  HFMA2 R3, -RZ, RZ, 0, 0 ;  /* 0x00000000ff037431 */ /* 0x000fe200000001ff */
[----:B------:R-:W-:Y:S01]  /*1890*/  MOV R43, RZ ;  /* 0x000000ff002b7202 */ /* 0x000fe20000000f00 */
[----:B------:R-:W-:-:S09]  /*18a0*/  HFMA2 R47, -RZ, RZ, 0, 0 ;  /* 0x00000000ff2f7431 */ /* 0x000fd200000001ff */
[----:B------:R-:W-:Y:S05]  /*18b0*/  @!P2 BRA `(.L_x_295) ;  /* 0x00000000003ca947 */ /* 0x000fea0003800000 */
[----:B------:R-:W0:Y:S01]  /*18c0*/  LDC.64 R2, c[0x0][0x3a8] ;  /* 0x0000ea00ff027b82 */ /* 0x000e220000000a00 */
[----:B------:R-:W2:Y:S01]  /*18d0*/  LDG.E.CONSTANT R66, desc[UR10][R10.64] ;  /* 0x0000000a0a427981 */ /* 0x000ea2000c1e9900 */
[----:B0-----:R-:W-:-:S06]  /*18e0*/  IMAD.WIDE R2, R65, 0x4, R2 ;  /* 0x0000000441027825 */ /* 0x001fcc00078e0202 */
[----:B------:R-:W3:Y:S01]  /*18f0*/  LDG.E.CONSTANT R3, desc[UR10][R2.64] ;  /* 0x0000000a02037981 */ /* 0x000ee2000c1e9900 */
[----:B------:R-:W-:-:S04]  /*1900*/  MOV R43, 0x3f800000 ;  /* 0x3f800000002b7802 */ /* 0x000fc80000000f00 */
[--C-:B--2---:R-:W-:Y:S01]  /*1910*/  LOP3.LUT R43, R43, 0x80000000, R66.reuse, 0xb8, !PT ;  /* 0x800000002b2b7812 */ /* 0x104fe200078eb842 */
[C-C-:B------:R-:W-:Y:S01]  /*1920*/  FADD R47, R66.reuse, |R66|.reuse ;  /* 0x40000042422f7221 */ /* 0x140fe20000000000 */
[----:B------:R-:W-:-:S03]  /*1930*/  FADD R63, R66, -|R66| ;  /* 0xc0000042423f7221 */ /* 0x000fc60000000000 */
[----:B------:R-:W-:Y:S01]  /*1940*/  FMUL R64, R43, 0.5 ;  /* 0x3f0000002b407820 */ /* 0x000fe20000400000 */
[C-C-:B---3--:R-:W-:Y:S01]  /*1950*/  FADD R43, R42.reuse, -R3.reuse ;  /* 0x800000032a2b7221 */ /* 0x148fe20000000000 */
[----:B------:R-:W-:-:S03]  /*1960*/  FADD R49, R42, R3 ;  /* 0x000000032a317221 */ /* 0x000fc60000000000 */
[----:B------:R-:W-:Y:S01]  /*1970*/  FMUL R64, R43, R64 ;  /* 0x000000402b407220 */ /* 0x000fe20000400000 */
[----:B------:R-:W-:Y:S01]  /*1980*/  FMUL R43, R47, 0.5 ;  /* 0x3f0000002f2b7820 */ /* 0x000fe20000400000 */
[----:B------:R-:W-:Y:S02]  /*1990*/  FMUL R47, R63, 0.5 ;  /* 0x3f0000003f2f7820 */ /* 0x000fe40000400000 */
[----:B------:R-:W-:-:S07]  /*19a0*/  FFMA R3, R49, 0.5, -R64 ;  /* 0x3f00000031037823 */ /* 0x000fce0000000840 */
.L_x_295:
[----:B------:R-:W-:Y:S05]  /*19b0*/  BSYNC.RECONVERGENT B2 ;  /* 0x0000000000027941 */ /* 0x000fea0003800200 */
.L_x_294:
[----:B------:R-:W-:Y:S01]  /*19c0*/  FMUL R2, R0, -R47 ;  /* 0x8000002f00027220 */ /* 0x000fe20000400000 */
[----:B------:R-:W-:Y:S03]  /*19d0*/  BSSY.RECONVERGENT B2, `(.L_x_296) ;  /* 0x0000006000027945 */ /* 0x000fe60003800200 */
[----:B------:R-:W-:-:S07]  /*19e0*/  FMUL R47, R2, R51 ;  /* 0x00000033022f7220 */ /* 0x000fce0000400000 */
.L_x_297:
[----:B------:R-:W0:Y:S02]  /*19f0*/  LDS R64, [R50] ;  /* 0x0000000032407984 */ /* 0x000e240000000800 */
[----:B0-----:R-:W-:-:S05]  /*1a00*/  FADD R65, R47, R64 ;  /* 0x000000402f417221 */ /* 0x001fca0000000000 */
[----:B------:R-:W0:Y:S02]  /*1a10*/  ATOMS.CAST.SPIN P2, [R50], R64, R65 ;  /* 0x000000403200758d */ /* 0x000e240001840041 */
[----:B0-----:R-:W-:Y:S05]  /*1a20*/  @!P2 BRA `(.L_x_297) ;  /* 0xfffffffc00f0a947 */ /* 0x001fea000383ffff */
[----:B------:R-:W-:Y:S05]  /*1a30*/  BSYNC.RECONVERGENT B2 ;  /* 0x0000000000027941 */ /* 0x000fea0003800200 */
.L_x_296:
[----:B------:R-:W-:Y:S01]  /*1a40*/  FMUL R2, R0, -R43 ;  /* 0x8000002b00027220 */ /* 0x000fe20000400000 */
[----:B------:R-:W-:Y:S03]  /*1a50*/  BSSY.RECONVERGENT B2, `(.L_x_298) ;  /* 0x0000006000027945 */ /* 0x000fe60003800200 */
[----:B------:R-:W-:-:S07]  /*1a60*/  FMUL R43, R2, R51 ;  /* 0x00000033022b7220 */ /* 0x000fce0000400000 */
.L_x_299:
[----:B------:R-:W0:Y:S02]  /*1a70*/  LDS R64, [R50+-0x4] ;  /* 0xfffffc0032407984 */ /* 0x000e240000000800 */
[----:B0-----:R-:W-:-:S05]  /*1a80*/  FADD R65, R43, R64 ;  /* 0x000000402b417221 */ /* 0x001fca0000000000 */
[----:B------:R-:W0:Y:S02]  /*1a90*/  ATOMS.CAST.SPIN P2, [R50+-0x4], R64, R65 ;  /* 0xfffffc403200758d */ /* 0x000e240001840041 */
[----:B0-----:R-:W-:Y:S05]  /*1aa0*/  @!P2 BRA `(.L_x_299) ;  /* 0xfffffffc00f0a947 */ /* 0x001fea000383ffff */
[----:B------:R-:W-:Y:S05]  /*1ab0*/  BSYNC.RECONVERGENT B2 ;  /* 0x0000000000027941 */ /* 0x000fea0003800200 */
.L_x_298:
[----:B------:R-:W0:Y:S01]  /*1ac0*/  S2UR UR5, SR_CgaCtaId ;  /* 0x00000000000579c3 */ /* 0x000e220000008800 */
[----:B------:R-:W-:Y:S01]  /*1ad0*/  UMOV UR4, 0x400 ;  /* 0x0000040000047882 */ /* 0x000fe20000000000 */
[----:B------:R-:W-:Y:S01]  /*1ae0*/  FMUL R2, R0, -R3 ;  /* 0x8000000300027220 */ /* 0x000fe20000400000 */
[----:B------:R-:W-:Y:S01]  /*1af0*/  MOV R47, UR4 ;  /* 0x00000004002f7c02 */ /* 0x000fe20008000f00 */
[----:B------:R-:W-:Y:S02]  /*1b00*/  BSSY.RECONVERGENT B2, `(.L_x_300) ;  /* 0x000000a000027945 */ /* 0x000fe40003800200 */
[----:B------:R-:W-:Y:S01]  /*1b10*/  FMUL R49, R2, R51 ;  /* 0x0000003302317220 */ /* 0x000fe20000400000 */
[----:B0-----:R-:W-:-:S04]  /*1b20*/  MOV R70, UR5 ;  /* 0x0000000500467c02 */ /* 0x001fc80008000f00 */
[----:B------:R-:W-:-:S05]  /*1b30*/  LEA R43, R70, R47, 0x18 ;  /* 0x0000002f462b7211 */ /* 0x000fca00078ec0ff */
[----:B------:R-:W-:-:S05]  /*1b40*/  IMAD R43, R46, 0x44, R43 ;  /* 0x000000442e2b7824 */ /* 0x000fca00078e022b */
[----:B------:R-:W-:-:S07]  /*1b50*/  LEA R43, R78, R43, 0x2 ;  /* 0x0000002b4e2b7211 */ /* 0x000fce00078e10ff */
.L_x_301:
[----:B------:R-:W0:Y:S02]  /*1b60*/  LDS R2, [R43] ;  /* 0x000000002b027984 */ /* 0x000e240000000800 */
[----:B0-----:R-:W-:-:S05]  /*1b70*/  FADD R3, R49, R2 ;  /* 0x0000000231037221 */ /* 0x001fca0000000000 */
[----:B------:R-:W0:Y:S02]  /*1b80*/  ATOMS.CAST.SPIN P2, [R43], R2, R3 ;  /* 0x000000022b00758d */ /* 0x000e240001840003 */
[----:B0-----:R-:W-:Y:S05]  /*1b90*/  @!P2 BRA `(.L_x_301) ;  /* 0xfffffffc00f0a947 */ /* 0x001fea000383ffff */
[----:B------:R-:W-:Y:S05]  /*1ba0*/  BSYNC.RECONVERGENT B2 ;  /* 0x0000000000027941 */ /* 0x000fea0003800200 */
.L_x_300:
[----:B------:R-:W0:Y:S01]  /*1bb0*/  LDCU UR4, c[0x0][0x404] ;  /* 0x00008080ff0477ac */ /* 0x000e220008000800 */
[----:B------:R-:W-:Y:S01]  /*1bc0*/  BSSY.RECONVERGENT B2, `(.L_x_302) ;  /* 0x0000018000027945 */ /* 0x000fe20003800200 */
[----:B------:R-:W-:Y:S01]  /*1bd0*/  HFMA2 R63, -RZ, RZ, 0, 0 ;  /* 0x00000000ff3f7431 */ /* 0x000fe200000001ff */
[----:B------:R-:W-:Y:S02]  /*1be0*/  MOV R49, RZ ;  /* 0x000000ff00317202 */ /* 0x000fe40000000f00 */
[----:B------:R-:W-:Y:S02]  /*1bf0*/  MOV R67, RZ ;  /* 0x000000ff00437202 */ /* 0x000fe40000000f00 */
[----:B0-----:R-:W-:-:S04]  /*1c00*/  MOV R65, UR4 ;  /* 0x0000000400417c02 */ /* 0x001fc80008000f00 */
[----:B------:R-:W-:-:S04]  /*1c10*/  ISETP.GE.AND P2, PT, R40, R65, PT ;  /* 0x000000412800720c */ /* 0x000fc80003f46270 */
[----:B------:R-:W-:-:S13]  /*1c20*/  ISETP.LT.OR P2, PT, R76, RZ, P2 ;  /* 0x000000ff4c00720c */ /* 0x000fda0001741670 */
[----:B------:R-:W-:Y:S05]  /*1c30*/  @P2 BRA `(.L_x_303) ;  /* 0x0000000000402947 */ /* 0x000fea0003800000 */
[----:B------:R-:W0:Y:S01]  /*1c40*/  LDC.64 R2, c[0x0][0x3a8] ;  /* 0x0000ea00ff027b82 */ /* 0x000e220000000a00 */
[----:B------:R-:W-:Y:S01]  /*1c50*/  IMAD R49, R59, R65, R54 ;  /* 0x000000413b317224 */ /* 0x000fe200078e0236 */
[----:B------:R-:W2:Y:S03]  /*1c60*/  LDG.E.CONSTANT R67, desc[UR10][R8.64] ;  /* 0x0000000a08437981 */ /* 0x000ea6000c1e9900 */
[----:B0-----:R-:W-:-:S06]  /*1c70*/  IMAD.WIDE R2, R49, 0x4, R2 ;  /* 0x0000000431027825 */ /* 0x001fcc00078e0202 */
[----:B------:R-:W3:Y:S01]  /*1c80*/  LDG.E.CONSTANT R3, desc[UR10][R2.64] ;  /* 0x0000000a02037981 */ /* 0x000ee2000c1e9900 */
[----:B------:R-:W-:-:S04]  /*1c90*/  MOV R40, 0x3f800000 ;  /* 0x3f80000000287802 */ /* 0x000fc80000000f00 */
[--C-:B--2---:R-:W-:Y:S01]  /*1ca0*/  LOP3.LUT R40, R40, 0x80000000, R67.reuse, 0xb8, !PT ;  /* 0x8000000028287812 */ /* 0x104fe200078eb843 */
[C-C-:B------:R-:W-:Y:S01]  /*1cb0*/  FADD R63, R67.reuse, |R67|.reuse ;  /* 0x40000043433f7221 */ /* 0x140fe20000000000 */
[----:B------:R-:W-:-:S03]  /*1cc0*/  FADD R67, R67, -|R67| ;  /* 0xc000004343437221 */ /* 0x000fc60000000000 */
[----:B------:R-:W-:Y:S01]  /*1cd0*/  FMUL R49, R40, 0.5 ;  /* 0x3f00000028317820 */ /* 0x000fe20000400000 */
[----:B------:R-:W-:Y:S01]  /*1ce0*/  FMUL R63, R63, 0.5 ;  /* 0x3f0000003f3f7820 */ /* 0x000fe20000400000 */
[----:B------:R-:W-:Y:S01]  /*1cf0*/  FMUL R67, R67, 0.5 ;  /* 0x3f00000043437820 */ /* 0x000fe20000400000 */
[----:B---3--:R-:W-:-:S04]  /*1d00*/  FADD R40, -R42, R3 ;  /* 0x000000032a287221 */ /* 0x008fc80000000100 */
[----:B------:R-:W-:Y:S01]  /*1d10*/  FMUL R40, R40, R49 ;  /* 0x0000003128287220 */ /* 0x000fe20000400000 */
[----:B------:R-:W-:-:S04]  /*1d20*/  FADD R49, R42, R3 ;  /* 0x000000032a317221 */ /* 0x000fc80000000000 */
[----:B------:R-:W-:-:S07]  /*1d30*/  FFMA R49, R49, 0.5, -R40 ;  /* 0x3f00000031317823 */ /* 0x000fce0000000828 */
.L_x_303:
[----:B------:R-:W-:Y:S05]  /*1d40*/  BSYNC.RECONVERGENT B2 ;  /* 0x0000000000027941 */ /* 0x000fea0003800200 */
.L_x_302:
[----:B------:R-:W-:Y:S01]  /*1d50*/  FMUL R2, R0, R63 ;  /* 0x0000003f00027220 */ /* 0x000fe20000400000 */
[----:B------:R-:W-:Y:S03]  /*1d60*/  BSSY.RECONVERGENT B2, `(.L_x_304) ;  /* 0x0000006000027945 */ /* 0x000fe60003800200 */
[----:B------:R-:W-:-:S07]  /*1d70*/  FMUL R63, R2, R51 ;  /* 0x00000033023f7220 */ /* 0x000fce0000400000 */
.L_x_305:
[----:B------:R-:W0:Y:S02]  /*1d80*/  LDS R2, [R50] ;  /* 0x0000000032027984 */ /* 0x000e240000000800 */
[----:B0-----:R-:W-:-:S05]  /*1d90*/  FADD R3, R63, R2 ;  /* 0x000000023f037221 */ /* 0x001fca0000000000 */
[----:B------:R-:W0:Y:S02]  /*1da0*/  ATOMS.CAST.SPIN P2, [R50], R2, R3 ;  /* 0x000000023200758d */ /* 0x000e240001840003 */
[----:B0-----:R-:W-:Y:S05]  /*1db0*/  @!P2 BRA `(.L_x_305) ;  /* 0xfffffffc00f0a947 */ /* 0x001fea000383ffff */
[----:B------:R-:W-:Y:S05]  /*1dc0*/  BSYNC.RECONVERGENT B2 ;  /* 0x0000000000027941 */ /* 0x000fea0003800200 */
.L_x_304:
[----:B------:R-:W-:Y:S01]  /*1dd0*/  FMUL R2, R0, R67 ;  /* 0x0000004300027220 */ /* 0x000fe20000400000 */
[----:B------:R-:W-:Y:S03]  /*1de0*/  BSSY.RECONVERGENT B2, `(.L_x_306) ;  /* 0x0000006000027945 */ /* 0x000fe60003800200 */
[----:B------:R-:W-:-:S07]  /*1df0*/  FMUL R63, R2, R51 ;  /* 0x00000033023f7220 */ /* 0x000fce0000400000 */
.L_x_307:
[----:B------:R-:W0:Y:S02]  /*1e00*/  LDS R2, [R50+0x4] ;  /* 0x0000040032027984 */ /* 0x000e240000000800 */
[----:B0-----:R-:W-:-:S05]  /*1e10*/  FADD R3, R63, R2 ;  /* 0x000000023f037221 */ /* 0x001fca0000000000 */
[----:B------:R-:W0:Y:S02]  /*1e20*/  ATOMS.CAST.SPIN P2, [R50+0x4], R2, R3 ;  /* 0x000004023200758d */ /* 0x000e240001840003 */
[----:B0-----:R-:W-:Y:S05]  /*1e30*/  @!P2 BRA `(.L_x_307) ;  /* 0xfffffffc00f0a947 */ /* 0x001fea000383ffff */
[----:B------:R-:W-:Y:S05]  /*1e40*/  BSYNC.RECONVERGENT B2 ;  /* 0x0000000000027941 */ /* 0x000fea0003800200 */
.L_x_306:
[----:B------:R-:W-:Y:S01]  /*1e50*/  FMUL R2, R0, R49 ;  /* 0x0000003100027220 */ /* 0x000fe20000400000 */
[----:B------:R-:W-:Y:S03]  /*1e60*/  BSSY.RECONVERGENT B2, `(.L_x_308) ;  /* 0x0000006000027945 */ /* 0x000fe60003800200 */
[----:B------:R-:W-:-:S07]  /*1e70*/  FMUL R49, R2, R51 ;  /* 0x0000003302317220 */ /* 0x000fce0000400000 */
.L_x_309:
[----:B------:R-:W0:Y:S02]  /*1e80*/  LDS R2, [R43+0x4] ;  /* 0x000004002b027984 */ /* 0x000e240000000800 */
[----:B0-----:R-:W-:-:S05]  /*1e90*/  FADD R3, R49, R2 ;  /* 0x0000000231037221 */ /* 0x001fca0000000000 */
[----:B------:R-:W0:Y:S02]  /*1ea0*/  ATOMS.CAST.SPIN P2, [R43+0x4], R2, R3 ;  /* 0x000004022b00758d */ /* 0x000e240001840003 */
[----:B0-----:R-:W-:Y:S05]  /*1eb0*/  @!P2 BRA `(.L_x_309) ;  /* 0xfffffffc00f0a947 */ /* 0x001fea000383ffff */
[----:B------:R-:W-:Y:S05]  /*1ec0*/  BSYNC.RECONVERGENT B2 ;  /* 0x0000000000027941 */ /* 0x000fea0003800200 */
.L_x_308:
[----:B------:R-:W0:Y:S01]  /*1ed0*/  LDCU.64 UR4, c[0x0][0x408] ;  /* 0x00008100ff0477ac */ /* 0x000e220008000a00 */
[----:B------:R-:W-:Y:S01]  /*1ee0*/  BSSY.RECONVERGENT B2, `(.L_x_310) ;  /* 0x000001a000027945 */ /* 0x000fe20003800200 */
[----:B------:R-:W-:Y:S01]  /*1ef0*/  HFMA2 R43, -RZ, RZ, 0, 0 ;  /* 0x00000000ff2b7431 */ /* 0x000fe200000001ff */
[----:B------:R-:W-:Y:S01]  /*1f00*/  MOV R49, RZ ;  /* 0x000000ff00317202 */ /* 0x000fe20000000f00 */
[----:B------:R-:W-:Y:S01]  /*1f10*/  HFMA2 R63, -RZ, RZ, 0, 0 ;  /* 0x00000000ff3f7431 */ /* 0x000fe200000001ff */
[----:B0-----:R-:W-:Y:S02]  /*1f20*/  MOV R81, UR5 ;  /* 0x0000000500517c02 */ /* 0x001fe40008000f00 */
[----:B------:R-:W-:Y:S02]  /*1f30*/  MOV R80, UR4 ;  /* 0x0000000400507c02 */ /* 0x000fe40008000f00 */
[----:B------:R-:W-:-:S05]  /*1f40*/  IADD3 R3, PT, PT, R46, -R81, RZ ;  /* 0x800000512e037210 */ /* 0x000fca0007ffe0ff */
[----:B------:R-:W-:-:S05]  /*1f50*/  IMAD R64, R80, UR6, R3 ;  /* 0x0000000650407c24 */ /* 0x000fca000f8e0203 */
[----:B------:R-:W-:-:S13]  /*1f60*/  ISETP.GE.AND P2, PT, R64, 0x1, PT ;  /* 0x000000014000780c */ /* 0x000fda0003f46270 */
[----:B------:R-:W-:Y:S05]  /*1f70*/  @!P2 BRA `(.L_x_311) ;  /* 0x000000000040a947 */ /* 0x000fea0003800000 */
[----:B------:R-:W0:Y:S01]  /*1f80*/  LDC.64 R2, c[0x0][0x3a8] ;  /* 0x0000ea00ff027b82 */ /* 0x000e220000000a00 */
[----:B------:R-:W-:Y:S01]  /*1f90*/  IMAD R43, R52, R65, R61 ;  /* 0x00000041342b7224 */ /* 0x000fe200078e023d */
[----:B------:R-:W2:Y:S03]  /*1fa0*/  LDG.E.CONSTANT R63, desc[UR10][R4.64] ;  /* 0x0000000a043f7981 */ /* 0x000ea6000c1e9900 */
[----:B0-----:R-:W-:-:S06]  /*1fb0*/  IMAD.WIDE R2, R43, 0x4, R2 ;  /* 0x000000042b027825 */ /* 0x001fcc00078e0202 */
[----:B------:R-:W3:Y:S01]  /*1fc0*/  LDG.E.CONSTANT R3, desc[UR10][R2.64] ;  /* 0x0000000a02037981 */ /* 0x000ee2000c1e9900 */
[----:B------:R-:W-:-:S04]  /*1fd0*/  MOV R40, 0x3f800000 ;  /* 0x3f80000000287802 */ /* 0x000fc80000000f00 */
[--C-:B--2---:R-:W-:Y:S01]  /*1fe0*/  LOP3.LUT R40, R40, 0x80000000, R63.reuse, 0xb8, !PT ;  /* 0x8000000028287812 */ /* 0x104fe200078eb83f */
[C-C-:B------:R-:W-:Y:S01]  /*1ff0*/  FADD R49, R63.reuse, -|R63|.reuse ;  /* 0xc000003f3f317221 */ /* 0x140fe20000000000 */
[----:B------:R-:W-:-:S03]  /*2000*/  FADD R63, R63, |R63| ;  /* 0x4000003f3f3f7221 */ /* 0x000fc60000000000 */
[----:B------:R-:W-:Y:S01]  /*2010*/  FMUL R43, R40, 0.5 ;  /* 0x3f000000282b7820 */ /* 0x000fe20000400000 */
[----:B------:R-:W-:Y:S01]  /*2020*/  FMUL R49, R49, 0.5 ;  /* 0x3f00000031317820 */ /* 0x000fe20000400000 */
[----:B------:R-:W-:Y:S01]  /*2030*/  FMUL R63, R63, 0.5 ;  /* 0x3f0000003f3f7820 */ /* 0x000fe20000400000 */
[----:B---3--:R-:W-:-:S04]  /*2040*/  FADD R40, -R42, R3 ;  /* 0x000000032a287221 */ /* 0x008fc80000000100 */
[----:B------:R-:W-:Y:S01]  /*2050*/  FMUL R40, R40, R43 ;  /* 0x0000002b28287220 */ /* 0x000fe20000400000 */
[----:B------:R-:W-:-:S04]  /*2060*/  FADD R43, R42, R3 ;  /* 0x000000032a2b7221 */ /* 0x000fc80000000000 */
[----:B------:R-:W-:-:S07]  /*2070*/  FFMA R43, R43, 0.5, -R40 ;  /* 0x3f0000002b2b7823 */ /* 0x000fce0000000828 */
.L_x_311:
[----:B------:R-:W-:Y:S05]  /*2080*/  BSYNC.RECONVERGENT B2 ;  /* 0x0000000000027941 */ /* 0x000fea0003800200 */
.L_x_310:
[----:B------:R-:W-:Y:S01]  /*2090*/  FMUL R2, R0, R63 ;  /* 0x0000003f00027220 */ /* 0x000fe20000400000 */
[----:B------:R-:W-:Y:S03]  /*20a0*/  BSSY.RECONVERGENT B2, `(.L_x_312) ;  /* 0x0000006000027945 */ /* 0x000fe60003800200 */
[----:B------:R-:W-:-:S07]  /*20b0*/  FMUL R63, R2, R51 ;  /* 0x00000033023f7220 */ /* 0x000fce0000400000 */
.L_x_313:
[----:B------:R-:W0:Y:S02]  /*20c0*/  LDS R2, [R50] ;  /* 0x0000000032027984 */ /* 0x000e240000000800 */
[----:B0-----:R-:W-:-:S05]  /*20d0*/  FADD R3, R63, R2 ;  /* 0x000000023f037221 */ /* 0x001fca0000000000 */
[----:B------:R-:W0:Y:S02]  /*20e0*/  ATOMS.CAST.SPIN P2, [R50], R2, R3 ;  /* 0x000000023200758d */ /* 0x000e240001840003 */
[----:B0-----:R-:W-:Y:S05]  /*20f0*/  @!P2 BRA `(.L_x_313) ;  /* 0xfffffffc00f0a947 */ /* 0x001fea000383ffff */
[----:B------:R-:W-:Y:S05]  /*2100*/  BSYNC.RECONVERGENT B2 ;  /* 0x0000000000027941 */ /* 0x000fea0003800200 */
.L_x_312:
[----:B------:R-:W-:Y:S01]  /*2110*/  FMUL R2, R0, R49 ;  /* 0x0000003100027220 */ /* 0x000fe20000400000 */
[----:B------:R-:W-:Y:S03]  /*2120*/  BSSY.RECONVERGENT B2, `(.L_x_314) ;  /* 0x0000006000027945 */ /* 0x000fe60003800200 */
[----:B------:R-:W-:-:S07]  /*2130*/  FMUL R49, R2, R51 ;  /* 0x0000003302317220 */ /* 0x000fce0000400000 */
.L_x_315:
[----:B------:R-:W0:Y:S02]  /*2140*/  LDS R2, [R50+-0x40] ;  /* 0xffffc00032027984 */ /* 0x000e240000000800 */
[----:B0-----:R-:W-:-:S05]  /*2150*/  FADD R3, R49, R2 ;  /* 0x0000000231037221 */ /* 0x001fca0000000000 */
[----:B------:R-:W0:Y:S02]  /*2160*/  ATOMS.CAST.SPIN P2, [R50+-0x40], R2, R3 ;  /* 0xffffc0023200758d */ /* 0x000e240001840003 */
[----:B0-----:R-:W-:Y:S05]  /*2170*/  @!P2 BRA `(.L_x_315) ;  /* 0xfffffffc00f0a947 */ /* 0x001fea000383ffff */
[----:B------:R-:W-:Y:S05]  /*2180*/  BSYNC.RECONVERGENT B2 ;  /* 0x0000000000027941 */ /* 0x000fea0003800200 */
.L_x_314:
[----:B------:R-:W-:Y:S01]  /*2190*/  IADD3 R3, PT, PT, R47, 0x440, RZ ;  /* 0x000004402f037810 */ /* 0x000fe20007ffe0ff */
[----:B------:R-:W-:Y:S01]  /*21a0*/  FMUL R2, R0, R43 ;  /* 0x0000002b00027220 */ /* 0x000fe20000400000 */
[----:B------:R-:W-:Y:S02]  /*21b0*/  BSSY.RECONVERGENT B2, `(.L_x_316) ;  /* 0x0000009000027945 */ /* 0x000fe40003800200 */
[----:B------:R-:W-:Y:S01]  /*21c0*/  LEA R3, R70, R3, 0x18 ;  /* 0x0000000346037211 */ /* 0x000fe200078ec0ff */
[----:B------:R-:W-:-:S03]  /*21d0*/  FMUL R43, R2, R51 ;  /* 0x00000033022b7220 */ /* 0x000fc60000400000 */
[----:B------:R-:W-:-:S04]  /*21e0*/  LEA R3, R46, R3, 0x6 ;  /* 0x000000032e037211 */ /* 0x000fc800078e30ff */
[----:B------:R-:W-:-:S07]  /*21f0*/  LEA R40, R78, R3, 0x2 ;  /* 0x000000034e287211 */ /* 0x000fce00078e10ff */
.L_x_317:
[----:B------:R-:W0:Y:S02]  /*2200*/  LDS R2, [R40] ;  /* 0x0000000028027984 */ /* 0x000e240000000800 */
[----:B0-----:R-:W-:-:S05]  /*2210*/  FADD R3, R43, R2 ;  /* 0x000000022b037221 */ /* 0x001fca0000000000 */
[----:B------:R-:W0:Y:S02]  /*2220*/  ATOMS.CAST.SPIN P2, [R40], R2, R3 ;  /* 0x000000022800758d */ /* 0x000e240001840003 */
[----:B0-----:R-:W-:Y:S05]  /*2230*/  @!P2 BRA `(.L_x_317) ;  /* 0xfffffffc00f0a947 */ /* 0x001fea000383ffff */
[----:B------:R-:W-:Y:S05]  /*2240*/  BSYNC.RECONVERGENT B2 ;  /* 0x0000000000027941 */ /* 0x000fea0003800200 */
.L_x_316:
[----:B------:R-:W0:Y:S01]  /*2250*/  LDCU UR4, c[0x0][0x400] ;  /* 0x00008000ff0477ac */ /* 0x000e220008000800 */
[----:B------:R-:W-:Y:S01]  /*2260*/  IADD3 R66, PT, PT, R64, 0x1, RZ ;  /* 0x0000000140427810 */ /* 0x000fe20007ffe0ff */
        /* <DEDUP_REMOVED lines=20> */
[C-C-:B---3--:R-:W-:Y:S01]  /*23b0*/  FADD R43, R42.reuse, -R3.reuse ;  /* 0x800000032a2b7221 */ /* 0x148fe20000000000 */
[----:B------:R-:W-:-:S03]  /*23c0*/  FADD R42, R42, R3 ;  /* 0x000000032a2a7221 */ /* 0x000fc60000000000 */
[----:B------:R-:W-:-:S04]  /*23d0*/  FMUL R43, R43, R68 ;  /* 0x000000442b2b7220 */ /* 0x000fc80000400000 */
[----:B------:R-:W-:-:S07]  /*23e0*/  FFMA R43, R42, 0.5, -R43 ;  /* 0x3f0000002a2b7823 */ /* 0x000fce000000082b */
.L_x_319:
[----:B------:R-:W-:Y:S05]  /*23f0*/  BSYNC.RECONVERGENT B2 ;  /* 0x0000000000027941 */ /* 0x000fea0003800200 */
.L_x_318:
[----:B------:R-:W-:Y:S01]  /*2400*/  FMUL R2, R0, -R49 ;  /* 0x8000003100027220 */ /* 0x000fe20000400000 */
[----:B------:R-:W-:Y:S03]  /*2410*/  BSSY.RECONVERGENT B2, `(.L_x_320) ;  /* 0x0000006000027945 */ /* 0x000fe60003800200 */
[----:B------:R-:W-:-:S07]  /*2420*/  FMUL R49, R2, R51 ;  /* 0x0000003302317220 */ /* 0x000fce0000400000 */
.L_x_321:
[----:B------:R-:W0:Y:S02]  /*2430*/  LDS R2, [R50] ;  /* 0x0000000032027984 */ /* 0x000e240000000800 */
[----:B0-----:R-:W-:-:S05]  /*2440*/  FADD R3, R49, R2 ;  /* 0x0000000231037221 */ /* 0x001fca0000000000 */
[----:B------:R-:W0:Y:S02]  /*2450*/  ATOMS.CAST.SPIN P2, [R50], R2, R3 ;  /* 0x000000023200758d */ /* 0x000e240001840003 */
[----:B0-----:R-:W-:Y:S05]  /*2460*/  @!P2 BRA `(.L_x_321) ;  /* 0xfffffffc00f0a947 */ /* 0x001fea000383ffff */
[----:B------:R-:W-:Y:S05]  /*2470*/  BSYNC.RECONVERGENT B2 ;  /* 0x0000000000027941 */ /* 0x000fea0003800200 */
.L_x_320:
[----:B------:R-:W-:Y:S01]  /*2480*/  FMUL R2, R0, -R67 ;  /* 0x8000004300027220 */ /* 0x000fe20000400000 */
[----:B------:R-:W-:Y:S03]  /*2490*/  BSSY.RECONVERGENT B2, `(.L_x_322) ;  /* 0x0000006000027945 */ /* 0x000fe60003800200 */
[----:B------:R-:W-:-:S07]  /*24a0*/  FMUL R49, R2, R51 ;  /* 0x0000003302317220 */ /* 0x000fce0000400000 */
.L_x_323:
[----:B------:R-:W0:Y:S02]  /*24b0*/  LDS R2, [R50+0x40] ;  /* 0x0000400032027984 */ /* 0x000e240000000800 */
[----:B0-----:R-:W-:-:S05]  /*24c0*/  FADD R3, R49, R2 ;  /* 0x0000000231037221 */ /* 0x001fca0000000000 */
[----:B------:R-:W0:Y:S02]  /*24d0*/  ATOMS.CAST.SPIN P2, [R50+0x40], R2, R3 ;  /* 0x000040023200758d */ /* 0x000e240001840003 */
[----:B0-----:R-:W-:Y:S05]  /*24e0*/  @!P2 BRA `(.L_x_323) ;  /* 0xfffffffc00f0a947 */ /* 0x001fea000383ffff */
[----:B------:R-:W-:Y:S05]  /*24f0*/  BSYNC.RECONVERGENT B2 ;  /* 0x0000000000027941 */ /* 0x000fea0003800200 */
.L_x_322:
[----:B------:R-:W-:Y:S01]  /*2500*/  FMUL R0, R0, -R43 ;  /* 0x8000002b00007220 */ /* 0x000fe20000400000 */
[----:B------:R-:W-:Y:S03]  /*2510*/  BSSY.RECONVERGENT B2, `(.L_x_324) ;  /* 0x0000006000027945 */ /* 0x000fe60003800200 */
[----:B------:R-:W-:-:S07]  /*2520*/  FMUL R43, R0, R51 ;  /* 0x00000033002b7220 */ /* 0x000fce0000400000 */
.L_x_325:
[----:B------:R-:W0:Y:S02]  /*2530*/  LDS R2, [R40+0x40] ;  /* 0x0000400028027984 */ /* 0x000e240000000800 */
[----:B0-----:R-:W-:-:S05]  /*2540*/  FADD R3, R43, R2 ;  /* 0x000000022b037221 */ /* 0x001fca0000000000 */
[----:B------:R-:W0:Y:S02]  /*2550*/  ATOMS.CAST.SPIN P2, [R40+0x40], R2, R3 ;  /* 0x000040022800758d */ /* 0x000e240001840003 */
[----:B0-----:R-:W-:Y:S05]  /*2560*/  @!P2 BRA `(.L_x_325) ;  /* 0xfffffffc00f0a947 */ /* 0x001fea000383ffff */
[----:B------:R-:W-:Y:S05]  /*2570*/  BSYNC.RECONVERGENT B2 ;  /* 0x0000000000027941 */ /* 0x000fea0003800200 */
.L_x_324:
[----:B------:R-:W0:Y:S08]  /*2580*/  LDC.64 R42, c[0x0][0x3e0] ;  /* 0x0000f800ff2a7b82 */ /* 0x000e300000000a00 */
[----:B------:R-:W1:Y:S01]  /*2590*/  LDC.64 R2, c[0x0][0x3c0] ;  /* 0x0000f000ff027b82 */ /* 0x000e620000000a00 */
[----:B0-----:R-:W-:-:S06]  /*25a0*/  IMAD.WIDE R42, R41, 0x4, R42 ;  /* 0x00000004292a7825 */ /* 0x001fcc00078e022a */
[----:B------:R-:W2:Y:S01]  /*25b0*/  LDG.E.CONSTANT R42, desc[UR10][R42.64] ;  /* 0x0000000a2a2a7981 */ /* 0x000ea2000c1e9900 */
[----:B-1----:R-:W-:-:S06]  /*25c0*/  IMAD.WIDE R2, R41, 0x4, R2 ;  /* 0x0000000429027825 */ /* 0x002fcc00078e0202 */
[----:B------:R-:W2:Y:S02]  /*25d0*/  LDG.E.CONSTANT R3, desc[UR10][R2.64] ;  /* 0x0000000a02037981 */ /* 0x000ea4000c1e9900 */
[----:B--2---:R-:W-:-:S07]  /*25e0*/  FMUL R49, R3, R42 ;  /* 0x0000002a03317220 */ /* 0x004fce0000400000 */
.L_x_326:
[----:B------:R-:W0:Y:S02]  /*25f0*/  LDS R2, [R50] ;  /* 0x0000000032027984 */ /* 0x000e240000000800 */
[----:B0-----:R-:W-:-:S05]  /*2600*/  FADD R3, R49, R2 ;  /* 0x0000000231037221 */ /* 0x001fca0000000000 */
[----:B------:R-:W0:Y:S02]  /*2610*/  ATOMS.CAST.SPIN P2, [R50], R2, R3 ;  /* 0x000000023200758d */ /* 0x000e240001840003 */
[----:B0-----:R-:W-:Y:S05]  /*2620*/  @!P2 BRA `(.L_x_326) ;  /* 0xfffffffc00f0a947 */ /* 0x001fea000383ffff */
.L_x_284:
[----:B------:R-:W-:Y:S05]  /*2630*/  BSYNC.RECONVERGENT B1 ;  /* 0x0000000000017941 */ /* 0x000fea0003800200 */
.L_x_283:
[----:B0-----:R-:W0:Y:S01]  /*2640*/  LDC.64 R2, c[0x0][0x3d8] ;  /* 0x0000f600ff027b82 */ /* 0x001e220000000a00 */
[----:B------:R-:W-:Y:S01]  /*2650*/  ISETP.GT.OR P1, PT, R76, R65, !P1 ;  /* 0x000000414c00720c */ /* 0x000fe20004f24670 */
[----:B------:R-:W-:Y:S01]  /*2660*/  BSSY.RECONVERGENT B1, `(.L_x_327) ;  /* 0x00001ab000017945 */ /* 0x000fe20003800200 */
[----:B0-----:R-:W-:-:S11]  /*2670*/  IMAD.WIDE R40, R41, 0x4, R2 ;  /* 0x0000000429287825 */ /* 0x001fd600078e0202 */
[----:B------:R-:W-:Y:S05]  /*2680*/  @P1 BRA `(.L_x_328) ;  /* 0x0000001800a01947 */ /* 0x000fea0003800000 */
[C---:B------:R-:W-:Y:S01]  /*2690*/  ISETP.GE.AND P1, PT, R76.reuse, R65, PT ;  /* 0x000000414c00720c */ /* 0x040fe20003f26270 */
[----:B------:R-:W2:Y:S03]  /*26a0*/  LDG.E.CONSTANT R67, desc[UR10][R36.64] ;  /* 0x0000000a24437981 */ /* 0x000ea6000c1e9900 */
[----:B------:R-:W-:Y:S01]  /*26b0*/  ISETP.LT.OR P1, PT, R76, RZ, P1 ;  /* 0x000000ff4c00720c */ /* 0x000fe20000f21670 */
[----:B------:R-:W3:Y:S04]  /*26c0*/  LDG.E.CONSTANT R71, desc[UR10][R30.64] ;  /* 0x0000000a1e477981 */ /* 0x000ee8000c1e9900 */
[----:B------:R-:W4:Y:S04]  /*26d0*/  LDG.E.CONSTANT R68, desc[UR10][R24.64] ;  /* 0x0000000a18447981 */ /* 0x000f28000c1e9900 */
[----:B------:R-:W5:Y:S04]  /*26e0*/  LDG.E.CONSTANT R72, desc[UR10][R20.64] ;  /* 0x0000000a14487981 */ /* 0x000f68000c1e9900 */
[----:B------:R-:W4:Y:S04]  /*26f0*/  @!P1 LDG.E.CONSTANT R49, desc[UR10][R14.64] ;  /* 0x0000000a0e319981 */ /* 0x000f28000c1e9900 */
[----:B------:R-:W4:Y:S04]  /*2700*/  @!P1 LDG.E.CONSTANT R74, desc[UR10][R4.64] ;  /* 0x0000000a044a9981 */ /* 0x000f28000c1e9900 */
[----:B------:R-:W5:Y:S04]  /*2710*/  @!P1 LDG.E.CONSTANT R43, desc[UR10][R8.64] ;  /* 0x0000000a082b9981 */ /* 0x000f68000c1e9900 */
[----:B------:R-:W5:Y:S04]  /*2720*/  @!P1 LDG.E.CONSTANT R82, desc[UR10][R10.64] ;  /* 0x0000000a0a529981 */ /* 0x000f68000c1e9900 */
[----:B------:R-:W5:Y:S04]  /*2730*/  LDG.E.CONSTANT R69, desc[UR10][R28.64] ;  /* 0x0000000a1c457981 */ /* 0x000f68000c1e9900 */
[----:B------:R-:W2:Y:S01]  /*2740*/  LDS.64 R2, [R62] ;  /* 0x000000003e027984 */ /* 0x000ea20000000a00 */
[----:B------:R-:W-:Y:S01]  /*2750*/  LEA R47, R70, R47, 0x18 ;  /* 0x0000002f462f7211 */ /* 0x000fe200078ec0ff */
[----:B------:R-:W-:Y:S04]  /*2760*/  BSSY.RECONVERGENT B2, `(.L_x_329) ;  /* 0x0000021000027945 */ /* 0x000fe80003800200 */
[----:B------:R-:W-:-:S05]  /*2770*/  IMAD R47, R46, 0x44, R47 ;  /* 0x000000442e2f7824 */ /* 0x000fca00078e022f */
[----:B------:R-:W-:Y:S01]  /*2780*/  LEA R70, R78, R47, 0x2 ;  /* 0x0000002f4e467211 */ /* 0x000fe200078e10ff */
[----:B--2---:R-:W-:-:S04]  /*2790*/  @!P1 FMUL R0, R67, R2 ;  /* 0x0000000243009220 */ /* 0x004fc80000400000 */
[----:B------:R-:W-:Y:S01]  /*27a0*/  @!P1 FFMA R42, R67, R2, R0 ;  /* 0x00000002432a9223 */ /* 0x000fe20000000000 */
[----:B------:R-:W-:-:S03]  /*27b0*/  HFMA2 R0, -RZ, RZ, 0, 0 ;  /* 0x00000000ff007431 */ /* 0x000fc600000001ff */
[----:B------:R-:W-:-:S04]  /*27c0*/  @!P1 FMUL R73, R42, R51 ;  /* 0x000000332a499220 */ /* 0x000fc80000400000 */
[----:B------:R-:W-:-:S04]  /*27d0*/  @!P1 FADD R0, R73, R73 ;  /* 0x0000004949009221 */ /* 0x000fc80000000000 */
[----:B---3--:R-:W-:Y:S01]  /*27e0*/  FMUL R71, R71, R0 ;  /* 0x0000000047477220 */ /* 0x008fe20000400000 */
[----:B----4-:R-:W-:Y:S01]  /*27f0*/  @!P1 FADD R75, R74, -R49 ;  /* 0x800000314a4b9221 */ /* 0x010fe20000000000 */
[----:B------:R-:W-:Y:S02]  /*2800*/  HFMA2 R49, -RZ, RZ, 0, 0 ;  /* 0x00000000ff317431 */ /* 0x000fe400000001ff */
[----:B-----5:R-:W-:Y:S01]  /*2810*/  @!P1 FADD R82, -R82, R43 ;  /* 0x0000002b52529221 */ /* 0x020fe20000000100 */
[----:B------:R-:W-:Y:S01]  /*2820*/  MOV R43, RZ ;  /* 0x000000ff002b7202 */ /* 0x000fe20000000f00 */
[----:B------:R-:W-:Y:S02]  /*2830*/  @!P1 FMUL R43, R73, -2 ;  /* 0xc0000000492b9820 */ /* 0x000fe40000400000 */
[----:B------:R-:W-:Y:S01]  /*2840*/  @!P1 FADD R42, R82, R82 ;  /* 0x00000052522a9221 */ /* 0x000fe20000000000 */
[----:B------:R-:W-:Y:S01]  /*2850*/  @!P1 MOV R49, R73 ;  /* 0x0000004900319202 */ /* 0x000fe20000000f00 */
[----:B------:R-:W-:-:S02]  /*2860*/  FFMA R43, R68, R43, R71 ;  /* 0x0000002b442b7223 */ /* 0x000fc40000000047 */
[----:B------:R-:W-:Y:S01]  /*2870*/  @!P1 FMUL R42, R42, R51 ;  /* 0x000000332a2a9220 */ /* 0x000fe20000400000 */
[----:B------:R-:W-:Y:S01]  /*2880*/  MOV R0, RZ ;  /* 0x000000ff00007202 */ /* 0x000fe20000000f00 */
[----:B------:R-:W-:Y:S02]  /*2890*/  HFMA2 R71, -RZ, RZ, 0, 0 ;  /* 0x00000000ff477431 */ /* 0x000fe400000001ff */
[----:B------:R-:W-:Y:S01]  /*28a0*/  @!P1 FADD R0, -R73, -RZ ;  /* 0x800000ff49009221 */ /* 0x000fe20000000100 */
[----:B------:R-:W-:Y:S01]  /*28b0*/  FFMA R74, R72, R49, R43 ;  /* 0x00000031484a7223 */ /* 0x000fe2000000002b */
[----:B------:R-:W-:Y:S01]  /*28c0*/  @!P1 FFMA R42, R75, R51, R42 ;  /* 0x000000334b2a9223 */ /* 0x000fe2000000002a */
[----:B------:R-:W-:Y:S02]  /*28d0*/  FMUL R3, R67, R3 ;  /* 0x0000000343037220 */ /* 0x000fe40000400000 */
[----:B------:R-:W-:Y:S01]  /*28e0*/  FFMA R43, R69, R0, R74 ;  /* 0x00000000452b7223 */ /* 0x000fe2000000004a */
[----:B------:R-:W-:Y:S01]  /*28f0*/  @!P1 FADD R71, R42, R42 ;  /* 0x0000002a2a479221 */ /* 0x000fe20000000000 */
[----:B------:R-:W-:-:S04]  /*2900*/  FFMA R0, RZ, R2, R3 ;  /* 0x00000002ff007223 */ /* 0x000fc80000000003 */
[----:B------:R-:W-:-:S04]  /*2910*/  FFMA R0, R0, R71, R43 ;  /* 0x0000004700007223 */ /* 0x000fc8000000002b */
[----:B------:R-:W-:-:S07]  /*2920*/  FMUL R3, R0, R51 ;  /* 0x0000003300037220 */ /* 0x000fce0000400000 */
.L_x_330:
[----:B------:R-:W0:Y:S02]  /*2930*/  LDS R42, [R70] ;  /* 0x00000000462a7984 */ /* 0x000e240000000800 */
[----:B0-----:R-:W-:-:S05]  /*2940*/  FADD R43, R3, R42 ;  /* 0x0000002a032b7221 */ /* 0x001fca0000000000 */
[----:B------:R-:W0:Y:S02]  /*2950*/  ATOMS.CAST.SPIN P1, [R70], R42, R43 ;  /* 0x0000002a4600758d */ /* 0x000e24000182002b */
[----:B0-----:R-:W-:Y:S05]  /*2960*/  @!P1 BRA `(.L_x_330) ;  /* 0xfffffffc00f09947 */ /* 0x001fea000383ffff */
[----:B------:R-:W-:Y:S05]  /*2970*/  BSYNC.RECONVERGENT B2 ;  /* 0x0000000000027941 */ /* 0x000fea0003800200 */
.L_x_329:
[----:B------:R-:W-:Y:S01]  /*2980*/  FMUL R71, R68, R71 ;  /* 0x0000004744477220 */ /* 0x000fe20000400000 */
[----:B------:R-:W-:Y:S03]  /*2990*/  BSSY.RECONVERGENT B2, `(.L_x_331) ;  /* 0x0000007000027945 */ /* 0x000fe60003800200 */
[----:B------:R-:W-:-:S04]  /*29a0*/  FMUL R2, R2, R71 ;  /* 0x0000004702027220 */ /* 0x000fc80000400000 */
[----:B------:R-:W-:-:S07]  /*29b0*/  FMUL R43, R2, R51 ;  /* 0x00000033022b7220 */ /* 0x000fce0000400000 */
.L_x_332:
[----:B------:R-:W0:Y:S02]  /*29c0*/  LDS R2, [R50] ;  /* 0x0000000032027984 */ /* 0x000e240000000800 */
[----:B0-----:R-:W-:-:S05]  /*29d0*/  FADD R3, R43, R2 ;  /* 0x000000022b037221 */ /* 0x001fca0000000000 */
[----:B------:R-:W0:Y:S02]  /*29e0*/  ATOMS.CAST.SPIN P1, [R50], R2, R3 ;  /* 0x000000023200758d */ /* 0x000e240001820003 */
[----:B0-----:R-:W-:Y:S05]  /*29f0*/  @!P1 BRA `(.L_x_332) ;  /* 0xfffffffc00f09947 */ /* 0x001fea000383ffff */
[----:B------:R-:W-:Y:S05]  /*2a00*/  BSYNC.RECONVERGENT B2 ;  /* 0x0000000000027941 */ /* 0x000fea0003800200 */
.L_x_331:
[----:B------:R-:W0:Y:S01]  /*2a10*/  LDC.64 R42, c[0x0][0x3a8] ;  /* 0x0000ea00ff2a7b82 */ /* 0x000e220000000a00 */
[CC--:B------:R-:W-:Y:S01]  /*2a20*/  IMAD R71, R59.reuse, R65.reuse, R58 ;  /* 0x000000413b477224 */ /* 0x0c0fe200078e023a */
[-C--:B------:R-:W-:Y:S01]  /*2a30*/  VIMNMX.RELU R0, PT, PT, R48, R65.reuse, PT ;  /* 0x0000004130007248 */ /* 0x080fe20003fe1100 */
[----:B------:R-:W-:Y:S01]  /*2a40*/  IMAD R75, R59, R65, R59 ;  /* 0x000000413b4b7224 */ /* 0x000fe200078e023b */
[----:B------:R-:W-:Y:S01]  /*2a50*/  ISETP.GE.AND P1, PT, R76, 0x1, PT ;  /* 0x000000014c00780c */ /* 0x000fe20003f26270 */
[----:B------:R-:W2:Y:S03]  /*2a60*/  LDG.E.CONSTANT R79, desc[UR10][R22.64] ;  /* 0x0000000a164f7981 */ /* 0x000ea6000c1e9900 */
[----:B------:R-:W1:Y:S01]  /*2a70*/  LDC.64 R46, c[0x0][0x398] ;  /* 0x0000e600ff2e7b82 */ /* 0x000e620000000a00 */
[----:B------:R-:W-:Y:S01]  /*2a80*/  IADD3 R75, PT, PT, R75, R0, RZ ;  /* 0x000000004b4b7210 */ /* 0x000fe20007ffe0ff */
[----:B------:R-:W3:Y:S06]  /*2a90*/  LDG.E.CONSTANT R77, desc[UR10][R44.64] ;  /* 0x0000000a2c4d7981 */ /* 0x000eec000c1e9900 */
[----:B------:R-:W4:Y:S01]  /*2aa0*/  LDC.64 R2, c[0x0][0x3b0] ;  /* 0x0000ec00ff027b82 */ /* 0x000f220000000a00 */
[----:B------:R-:W5:Y:S04]  /*2ab0*/  @P1 LDG.E.CONSTANT R85, desc[UR10][R10.64] ;  /* 0x0000000a0a551981 */ /* 0x000f68000c1e9900 */
[----:B------:R-:W2:Y:S01]  /*2ac0*/  @P1 LDG.E.CONSTANT R76, desc[UR10][R16.64] ;  /* 0x0000000a104c1981 */ /* 0x000ea2000c1e9900 */
[----:B0-----:R-:W-:-:S03]  /*2ad0*/  IMAD.WIDE R48, R71, 0x4, R42 ;  /* 0x0000000447307825 */ /* 0x001fc600078e022a */
[----:B------:R-:W2:Y:S04]  /*2ae0*/  @P1 LDG.E.CONSTANT R83, desc[UR10][R6.64] ;  /* 0x0000000a06531981 */ /* 0x000ea8000c1e9900 */
[----:B------:R0:W3:Y:S01]  /*2af0*/  LDG.E.CONSTANT R73, desc[UR10][R48.64] ;  /* 0x0000000a30497981 */ /* 0x0000e2000c1e9900 */
[----:B-1----:R-:W-:-:S06]  /*2b00*/  IMAD.WIDE R46, R75, 0x4, R46 ;  /* 0x000000044b2e7825 */ /* 0x002fcc00078e022e */
[----:B------:R1:W5:Y:S01]  /*2b10*/  @P1 LDG.E.CONSTANT R46, desc[UR10][R46.64] ;  /* 0x0000000a2e2e1981 */ /* 0x000362000c1e9900 */
[----:B----4-:R-:W-:-:S03]  /*2b20*/  IMAD.WIDE R74, R75, 0x4, R2 ;  /* 0x000000044b4a7825 */ /* 0x010fc600078e0202 */
[----:B------:R-:W3:Y:S04]  /*2b30*/  LDS.64 R2, [R62+-0x8] ;  /* 0xfffff8003e027984 */ /* 0x000ee80000000a00 */
[----:B------:R-:W4:Y:S01]  /*2b40*/  LDG.E.CONSTANT R74, desc[UR10][R74.64] ;  /* 0x0000000a4a4a7981 */ /* 0x000f22000c1e9900 */
[----:B0-----:R-:W-:Y:S01]  /*2b50*/  MOV R49, RZ ;  /* 0x000000ff00317202 */ /* 0x001fe20000000f00 */
[----:B-1----:R-:W-:Y:S01]  /*2b60*/  HFMA2 R47, -RZ, RZ, 0, 0 ;  /* 0x00000000ff2f7431 */ /* 0x002fe200000001ff */
[----:B------:R-:W0:Y:S01]  /*2b70*/  S2UR UR4, SR_CTAID.X ;  /* 0x00000000000479c3 */ /* 0x000e220000002500 */
[----:B------:R-:W-:Y:S01]  /*2b80*/  HFMA2 R44, -RZ, RZ, 0, 0 ;  /* 0x00000000ff2c7431 */ /* 0x000fe200000001ff */
[----:B------:R-:W-:Y:S01]  /*2b90*/  IADD3 R81, PT, PT, R78, -R81, RZ ;  /* 0x800000514e517210 */ /* 0x000fe20007ffe0ff */
[----:B------:R-:W-:Y:S01]  /*2ba0*/  BSSY.RECONVERGENT B2, `(.L_x_333) ;  /* 0x000001d000027945 */ /* 0x000fe20003800200 */
[----:B---3--:R-:W-:-:S04]  /*2bb0*/  @P1 FMUL R0, R73, R2 ;  /* 0x0000000249001220 */ /* 0x008fc80000400000 */
[----:B------:R-:W-:-:S04]  /*2bc0*/  @P1 FFMA R0, R73, R2, R0 ;  /* 0x0000000249001223 */ /* 0x000fc80000000000 */
[----:B------:R-:W-:Y:S01]  /*2bd0*/  @P1 FMUL R48, R0, R51 ;  /* 0x0000003300301220 */ /* 0x000fe20000400000 */
[----:B-----5:R-:W-:-:S03]  /*2be0*/  @P1 FADD R46, R85, -R46 ;  /* 0x8000002e552e1221 */ /* 0x020fc60000000000 */
[----:B------:R-:W-:Y:S01]  /*2bf0*/  @P1 FADD R49, R48, R48 ;  /* 0x0000003030311221 */ /* 0x000fe20000000000 */
[----:B------:R-:W-:Y:S01]  /*2c00*/  @P1 FADD R46, R46, R46 ;  /* 0x0000002e2e2e1221 */ /* 0x000fe20000000000 */
[----:B------:R-:W-:Y:S02]  /*2c10*/  @P1 FMUL R47, R48, -2 ;  /* 0xc0000000302f1820 */ /* 0x000fe40000400000 */
[----:B------:R-:W-:Y:S01]  /*2c20*/  FMUL R49, R68, R49 ;  /* 0x0000003144317220 */ /* 0x000fe20000400000 */
[----:B------:R-:W-:Y:S01]  /*2c30*/  MOV R0, RZ ;  /* 0x000000ff00007202 */ /* 0x000fe20000000f00 */
[----:B--2---:R-:W-:Y:S01]  /*2c40*/  @P1 FADD R45, R83, -R76 ;  /* 0x8000004c532d1221 */ /* 0x004fe20000000000 */
[----:B------:R-:W-:Y:S01]  /*2c50*/  @P1 MOV R0, R48 ;  /* 0x0000003000001202 */ /* 0x000fe20000000f00 */
[----:B------:R-:W-:Y:S01]  /*2c60*/  @P1 FMUL R46, R46, R51 ;  /* 0x000000332e2e1220 */ /* 0x000fe20000400000 */
[----:B----4-:R-:W-:Y:S01]  /*2c70*/  FFMA R74, R74, R47, R49 ;  /* 0x0000002f4a4a7223 */ /* 0x010fe20000000031 */
[----:B------:R-:W-:-:S02]  /*2c80*/  HFMA2 R47, -RZ, RZ, 0, 0 ;  /* 0x00000000ff2f7431 */ /* 0x000fc400000001ff */
[----:B------:R-:W-:Y:S01]  /*2c90*/  @P1 FADD R44, -R48, -RZ ;  /* 0x800000ff302c1221 */ /* 0x000fe20000000100 */
[----:B------:R-:W-:Y:S01]  /*2ca0*/  @P1 FFMA R45, R45, R51, R46 ;  /* 0x000000332d2d1223 */ /* 0x000fe2000000002e */
[----:B------:R-:W-:Y:S01]  /*2cb0*/  FFMA R0, R79, R0, R74 ;  /* 0x000000004f007223 */ /* 0x000fe2000000004a */
[----:B------:R-:W-:Y:S02]  /*2cc0*/  FMUL R3, R73, R3 ;  /* 0x0000000349037220 */ /* 0x000fe40000400000 */
[----:B------:R-:W-:Y:S01]  /*2cd0*/  @P1 FADD R47, R45, R45 ;  /* 0x0000002d2d2f1221 */ /* 0x000fe20000000000 */
[----:B------:R-:W-:Y:S01]  /*2ce0*/  FFMA R45, R77, R44, R0 ;  /* 0x0000002c4d2d7223 */ /* 0x000fe20000000000 */
[----:B------:R-:W-:-:S04]  /*2cf0*/  FFMA R0, RZ, R2, R3 ;  /* 0x00000002ff007223 */ /* 0x000fc80000000003 */
[----:B------:R-:W-:Y:S01]  /*2d00*/  FFMA R0, R0, R47, R45 ;  /* 0x0000002f00007223 */ /* 0x000fe2000000002d */
[----:B0-----:R-:W-:-:S03]  /*2d10*/  IMAD R76, R80, UR4, R81 ;  /* 0x00000004504c7c24 */ /* 0x001fc6000f8e0251 */
[----:B------:R-:W-:-:S07]  /*2d20*/  FMUL R3, R0, -R51 ;  /* 0x8000003300037220 */ /* 0x000fce0000400000 */
.L_x_334:
[----:B------:R-:W0:Y:S02]  /*2d30*/  LDS R44, [R70] ;  /* 0x00000000462c7984 */ /* 0x000e240000000800 */
[----:B0-----:R-:W-:-:S05]  /*2d40*/  FADD R45, R3, R44 ;  /* 0x0000002c032d7221 */ /* 0x001fca0000000000 */
[----:B------:R-:W0:Y:S02]  /*2d50*/  ATOMS.CAST.SPIN P2, [R70], R44, R45 ;  /* 0x0000002c4600758d */ /* 0x000e24000184002d */
[----:B0-----:R-:W-:Y:S05]  /*2d60*/  @!P2 BRA `(.L_x_334) ;  /* 0xfffffffc00f0a947 */ /* 0x001fea000383ffff */
[----:B------:R-:W-:Y:S05]  /*2d70*/  BSYNC.RECONVERGENT B2 ;  /* 0x0000000000027941 */ /* 0x000fea0003800200 */
.L_x_333:
[----:B------:R-:W-:Y:S01]  /*2d80*/  FMUL R47, R68, -R47 ;  /* 0x8000002f442f7220 */ /* 0x000fe20000400000 */
[----:B------:R-:W-:Y:S03]  /*2d90*/  BSSY.RECONVERGENT B2, `(.L_x_335) ;  /* 0x0000007000027945 */ /* 0x000fe60003800200 */
[----:B------:R-:W-:-:S04]  /*2da0*/  FMUL R2, R2, R47 ;  /* 0x0000002f02027220 */ /* 0x000fc80000400000 */
[----:B------:R-:W-:-:S07]  /*2db0*/  FMUL R45, R2, R51 ;  /* 0x00000033022d7220 */ /* 0x000fce0000400000 */
.L_x_336:
[----:B------:R-:W0:Y:S02]  /*2dc0*/  LDS R2, [R50+-0x4] ;  /* 0xfffffc0032027984 */ /* 0x000e240000000800 */
[----:B0-----:R-:W-:-:S05]  /*2dd0*/  FADD R3, R45, R2 ;  /* 0x000000022d037221 */ /* 0x001fca0000000000 */
[----:B------:R-:W0:Y:S02]  /*2de0*/  ATOMS.CAST.SPIN P2, [R50+-0x4], R2, R3 ;  /* 0xfffffc023200758d */ /* 0x000e240001840003 */
[----:B0-----:R-:W-:Y:S05]  /*2df0*/  @!P2 BRA `(.L_x_336) ;  /* 0xfffffffc00f0a947 */ /* 0x001fea000383ffff */
[----:B------:R-:W-:Y:S05]  /*2e00*/  BSYNC.RECONVERGENT B2 ;  /* 0x0000000000027941 */ /* 0x000fea0003800200 */
.L_x_335:
[-C--:B------:R-:W-:Y:S01]  /*2e10*/  IMAD R3, R52, R65.reuse, R58 ;  /* 0x0000004134037224 */ /* 0x080fe200078e023a */
[----:B------:R-:W-:Y:S01]  /*2e20*/  VIMNMX R0, PT, PT, R64, R76, PT ;  /* 0x0000004c40007248 */ /* 0x000fe20003fe0100 */
[----:B------:R-:W-:Y:S01]  /*2e30*/  IMAD R75, R52, R65, R61 ;  /* 0x00000041344b7224 */ /* 0x000fe200078e023d */
[----:B------:R-:W2:Y:S01]  /*2e40*/  LDG.E.CONSTANT R78, desc[UR10][R26.64] ;  /* 0x0000000a1a4e7981 */ /* 0x000ea2000c1e9900 */
[--C-:B------:R-:W-:Y:S01]  /*2e50*/  IMAD.WIDE R2, R3, 0x4, R42.reuse ;  /* 0x0000000403027825 */ /* 0x100fe200078e022a */
[----:B------:R-:W-:Y:S02]  /*2e60*/  ISETP.GE.AND P2, PT, R0, 0x1, PT ;  /* 0x000000010000780c */ /* 0x000fe40003f46270 */
[----:B------:R-:W0:Y:S01]  /*2e70*/  LDS.64 R46, [R62+-0x80] ;  /* 0xffff80003e2e7984 */ /* 0x000e220000000a00 */
[----:B------:R-:W-:-:S03]  /*2e80*/  IMAD.WIDE R74, R75, 0x4, R42 ;  /* 0x000000044b4a7825 */ /* 0x000fc600078e022a */
[----:B------:R1:W3:Y:S01]  /*2e90*/  LDG.E.CONSTANT R83, desc[UR10][R2.64] ;  /* 0x0000000a02537981 */ /* 0x0002e2000c1e9900 */
[----:B------:R-:W-:-:S03]  /*2ea0*/  ISETP.GE.OR P2, PT, R76, R65, !P2 ;  /* 0x000000414c00720c */ /* 0x000fc60005746670 */
[----:B------:R-:W0:Y:S04]  /*2eb0*/  LDG.E.CONSTANT R85, desc[UR10][R74.64] ;  /* 0x0000000a4a557981 */ /* 0x000e28000c1e9900 */
[----:B------:R-:W4:Y:S04]  /*2ec0*/  LDS.64 R48, [R62+-0x88] ;  /* 0xffff78003e307984 */ /* 0x000f280000000a00 */
[----:B------:R-:W5:Y:S04]  /*2ed0*/  LDS.64 R44, [R62+-0x8] ;  /* 0xfffff8003e2c7984 */ /* 0x000f680000000a00 */
[----:B------:R-:W2:Y:S04]  /*2ee0*/  @!P2 LDG.E.CONSTANT R82, desc[UR10][R10.64] ;  /* 0x0000000a0a52a981 */ /* 0x000ea8000c1e9900 */
[----:B------:R-:W2:Y:S04]  /*2ef0*/  @!P2 LDG.E.CONSTANT R87, desc[UR10][R12.64] ;  /* 0x0000000a0c57a981 */ /* 0x000ea8000c1e9900 */
[----:B------:R-:W2:Y:S04]  /*2f00*/  @!P2 LDG.E.CONSTANT R80, desc[UR10][R4.64] ;  /* 0x0000000a0450a981 */ /* 0x000ea8000c1e9900 */
[----:B------:R-:W2:Y:S04]  /*2f10*/  @!P2 LDG.E.CONSTANT R81, desc[UR10][R6.64] ;  /* 0x0000000a0651a981 */ /* 0x000ea8000c1e9900 */
[----:B-1----:R-:W1:Y:S01]  /*2f20*/  LDS.64 R2, [R62] ;  /* 0x000000003e027984 */ /* 0x002e620000000a00 */
[----:B------:R-:W-:Y:S01]  /*2f30*/  BSSY.RECONVERGENT B2, `(.L_x_337) ;  /* 0x000002b000027945 */ /* 0x000fe20003800200 */
[----:B---3--:R-:W-:Y:S01]  /*2f40*/  FMUL R0, R83, 0.25 ;  /* 0x3e80000053007820 */ /* 0x008fe20000400000 */
[----:B0-----:R-:W-:-:S03]  /*2f50*/  @!P2 FMUL R75, R85, R46 ;  /* 0x0000002e554ba220 */ /* 0x001fc60000400000 */
[----:B----4-:R-:W-:Y:S01]  /*2f60*/  FMUL R0, R0, R49 ;  /* 0x0000003100007220 */ /* 0x010fe20000400000 */
[C---:B------:R-:W-:Y:S01]  /*2f70*/  FMUL R49, R48.reuse, 0.25 ;  /* 0x3e80000030317820 */ /* 0x040fe20000400000 */
[----:B------:R-:W-:Y:S01]  /*2f80*/  @!P2 FFMA R48, R48, R83, R75 ;  /* 0x000000533030a223 */ /* 0x000fe2000000004b */
[----:B------:R-:W-:Y:S02]  /*2f90*/  FMUL R75, R85, 0.25 ;  /* 0x3e800000554b7820 */ /* 0x000fe40000400000 */
[----:B------:R-:W-:Y:S01]  /*2fa0*/  FFMA R0, RZ, R49, R0 ;  /* 0x00000031ff007223 */ /* 0x000fe20000000000 */
[----:B-----5:R-:W-:-:S03]  /*2fb0*/  @!P2 FFMA R48, R73, R44, R48 ;  /* 0x0000002c4930a223 */ /* 0x020fc60000000030 */
[----:B------:R-:W-:Y:S01]  /*2fc0*/  FFMA R0, R75, R47, R0 ;  /* 0x0000002f4b007223 */ /* 0x000fe20000000000 */
[----:B-1----:R-:W-:Y:S01]  /*2fd0*/  @!P2 FFMA R48, R67, R2, R48 ;  /* 0x000000024330a223 */ /* 0x002fe20000000030 */
[----:B------:R-:W-:Y:S01]  /*2fe0*/  FMUL R47, R46, 0.25 ;  /* 0x3e8000002e2f7820 */ /* 0x000fe20000400000 */
[----:B------:R-:W-:Y:S02]  /*2ff0*/  FMUL R46, R73, 0.25 ;  /* 0x3e800000492e7820 */ /* 0x000fe40000400000 */
[----:B------:R-:W-:Y:S01]  /*3000*/  @!P2 FMUL R74, R48, 0.25 ;  /* 0x3e800000304aa820 */ /* 0x000fe20000400000 */
[----:B------:R-:W-:Y:S01]  /*3010*/  FFMA R83, RZ, R47, R0 ;  /* 0x0000002fff537223 */ /* 0x000fe20000000000 */
[----:B------:R-:W-:Y:S01]  /*3020*/  HFMA2 R48, -RZ, RZ, 0, 0 ;  /* 0x00000000ff307431 */ /* 0x000fe200000001ff */
[----:B------:R-:W-:Y:S01]  /*3030*/  MOV R75, RZ ;  /* 0x000000ff004b7202 */ /* 0x000fe20000000f00 */
[----:B--2---:R-:W-:Y:S01]  /*3040*/  @!P2 FADD R82, -R82, R87 ;  /* 0x000000575252a221 */ /* 0x004fe20000000100 */
[----:B------:R-:W-:Y:S01]  /*3050*/  @!P2 FMUL R75, R74, R51 ;  /* 0x000000334a4ba220 */ /* 0x000fe20000400000 */
[----:B------:R-:W-:Y:S01]  /*3060*/  FFMA R0, R46, R45, R83 ;  /* 0x0000002d2e007223 */ /* 0x000fe20000000053 */
[----:B------:R-:W-:Y:S01]  /*3070*/  FMUL R45, R44, 0.25 ;  /* 0x3e8000002c2d7820 */ /* 0x000fe20000400000 */
[----:B------:R-:W-:Y:S01]  /*3080*/  @!P2 FADD R85, R80, -R81 ;  /* 0x800000515055a221 */ /* 0x000fe20000000000 */
[----:B------:R-:W-:Y:S01]  /*3090*/  @!P2 FMUL R74, R82, R51 ;  /* 0x00000033524aa220 */ /* 0x000fe20000400000 */
[----:B------:R-:W-:Y:S01]  /*30a0*/  @!P2 FADD R48, -R75, -RZ ;  /* 0x800000ff4b30a221 */ /* 0x000fe20000000100 */
[----:B------:R-:W-:Y:S01]  /*30b0*/  FMUL R83, R78, R75 ;  /* 0x0000004b4e537220 */ /* 0x000fe20000400000 */
[----:B------:R-:W-:Y:S01]  /*30c0*/  FMUL R44, R67, 0.25 ;  /* 0x3e800000432c7820 */ /* 0x000fe20000400000 */
[----:B------:R-:W-:Y:S01]  /*30d0*/  FFMA R81, RZ, R45, R0 ;  /* 0x0000002dff517223 */ /* 0x000fe20000000000 */
[----:B------:R-:W-:Y:S01]  /*30e0*/  @!P2 FFMA R74, R85, R51, R74 ;  /* 0x00000033554aa223 */ /* 0x000fe2000000004a */
[----:B------:R-:W-:-:S02]  /*30f0*/  FFMA R78, R68, R48, R83 ;  /* 0x00000030444e7223 */ /* 0x000fc40000000053 */
[----:B------:R-:W-:Y:S01]  /*3100*/  FFMA R0, R44, R3, R81 ;  /* 0x000000032c007223 */ /* 0x000fe20000000051 */
[----:B------:R-:W-:Y:S01]  /*3110*/  @!P2 FMUL R3, R74, 0.5 ;  /* 0x3f0000004a03a820 */ /* 0x000fe20000400000 */
[----:B------:R-:W-:Y:S01]  /*3120*/  FMUL R81, R2, 0.25 ;  /* 0x3e80000002517820 */ /* 0x000fe20000400000 */
[----:B------:R-:W-:Y:S01]  /*3130*/  FFMA R79, R79, R48, R78 ;  /* 0x000000304f4f7223 */ /* 0x000fe2000000004e */
[----:B------:R-:W-:Y:S01]  /*3140*/  MOV R83, RZ ;  /* 0x000000ff00537202 */ /* 0x000fe20000000f00 */
[----:B------:R-:W-:Y:S01]  /*3150*/  @!P2 FFMA R83, R74, 0.5, R3 ;  /* 0x3f0000004a53a823 */ /* 0x000fe20000000003 */
[----:B------:R-:W-:Y:S01]  /*3160*/  FFMA R0, RZ, R81, R0 ;  /* 0x00000051ff007223 */ /* 0x000fe20000000000 */
[----:B------:R-:W-:-:S04]  /*3170*/  FFMA R79, R72, R75, R79 ;  /* 0x0000004b484f7223 */ /* 0x000fc8000000004f */
[----:B------:R-:W-:-:S04]  /*3180*/  FFMA R0, R0, R83, R79 ;  /* 0x0000005300007223 */ /* 0x000fc8000000004f */
[----:B------:R-:W-:-:S07]  /*3190*/  FMUL R75, R0, R51 ;  /* 0x00000033004b7220 */ /* 0x000fce0000400000 */
.L_x_338:
[----:B------:R-:W0:Y:S02]  /*31a0*/  LDS R2, [R70] ;  /* 0x0000000046027984 */ /* 0x000e240000000800 */
[----:B0-----:R-:W-:-:S05]  /*31b0*/  FADD R3, R75, R2 ;  /* 0x000000024b037221 */ /* 0x001fca0000000000 */
[----:B------:R-:W0:Y:S02]  /*31c0*/  ATOMS.CAST.SPIN P2, [R70], R2, R3 ;  /* 0x000000024600758d */ /* 0x000e240001840003 */
[----:B0-----:R-:W-:Y:S05]  /*31d0*/  @!P2 BRA `(.L_x_338) ;  /* 0xfffffffc00f0a947 */ /* 0x001fea000383ffff */
[----:B------:R-:W-:Y:S05]  /*31e0*/  BSYNC.RECONVERGENT B2 ;  /* 0x0000000000027941 */ /* 0x000fea0003800200 */
.L_x_337:
[----:B------:R-:W-:Y:S01]  /*31f0*/  FMUL R48, R68, R83 ;  /* 0x0000005344307220 */ /* 0x000fe20000400000 */
[----:B------:R-:W-:Y:S03]  /*3200*/  BSSY.RECONVERGENT B2, `(.L_x_339) ;  /* 0x0000007000027945 */ /* 0x000fe60003800200 */
[----:B------:R-:W-:-:S04]  /*3210*/  FMUL R0, R49, R48 ;  /* 0x0000003031007220 */ /* 0x000fc80000400000 */
[----:B------:R-:W-:-:S07]  /*3220*/  FMUL R49, R0, R51 ;  /* 0x0000003300317220 */ /* 0x000fce0000400000 */
.L_x_340:
[----:B------:R-:W0:Y:S02]  /*3230*/  LDS R2, [R50+-0x44] ;  /* 0xffffbc0032027984 */ /* 0x000e240000000800 */
[----:B0-----:R-:W-:-:S05]  /*3240*/  FADD R3, R49, R2 ;  /* 0x0000000231037221 */ /* 0x001fca0000000000 */
[----:B------:R-:W0:Y:S02]  /*3250*/  ATOMS.CAST.SPIN P2, [R50+-0x44], R2, R3 ;  /* 0xffffbc023200758d */ /* 0x000e240001840003 */
[----:B0-----:R-:W-:Y:S05]  /*3260*/  @!P2 BRA `(.L_x_340) ;  /* 0xfffffffc00f0a947 */ /* 0x001fea000383ffff */
[----:B------:R-:W-:Y:S05]  /*3270*/  BSYNC.RECONVERGENT B2 ;  /* 0x0000000000027941 */ /* 0x000fea0003800200 */
.L_x_339:
[----:B------:R-:W-:Y:S01]  /*3280*/  FMUL R0, R47, R48 ;  /* 0x000000302f007220 */ /* 0x000fe20000400000 */
[----:B------:R-:W-:Y:S03]  /*3290*/  BSSY.RECONVERGENT B2, `(.L_x_341) ;  /* 0x0000006000027945 */ /* 0x000fe60003800200 */
[----:B------:R-:W-:-:S07]  /*32a0*/  FMUL R47, R0, R51 ;  /* 0x00000033002f7220 */ /* 0x000fce0000400000 */
.L_x_342:
[----:B------:R-:W0:Y:S02]  /*32b0*/  LDS R2, [R50+-0x40] ;  /* 0xffffc00032027984 */ /* 0x000e240000000800 */
[----:B0-----:R-:W-:-:S05]  /*32c0*/  FADD R3, R47, R2 ;  /* 0x000000022f037221 */ /* 0x001fca0000000000 */
[----:B------:R-:W0:Y:S02]  /*32d0*/  ATOMS.CAST.SPIN P2, [R50+-0x40], R2, R3 ;  /* 0xffffc0023200758d */ /* 0x000e240001840003 */
[----:B0-----:R-:W-:Y:S05]  /*32e0*/  @!P2 BRA `(.L_x_342) ;  /* 0xfffffffc00f0a947 */ /* 0x001fea000383ffff */
[----:B------:R-:W-:Y:S05]  /*32f0*/  BSYNC.RECONVERGENT B2 ;  /* 0x0000000000027941 */ /* 0x000fea0003800200 */
.L_x_341:
[----:B------:R-:W-:Y:S01]  /*3300*/  FMUL R0, R45, R48 ;  /* 0x000000302d007220 */ /* 0x000fe20000400000 */
[----:B------:R-:W-:Y:S03]  /*3310*/  BSSY.RECONVERGENT B2, `(.L_x_343) ;  /* 0x0000006000027945 */ /* 0x000fe60003800200 */
[----:B------:R-:W-:-:S07]  /*3320*/  FMUL R45, R0, R51 ;  /* 0x00000033002d7220 */ /* 0x000fce0000400000 */
.L_x_344:
[----:B------:R-:W0:Y:S02]  /*3330*/  LDS R2, [R50+-0x4] ;  /* 0xfffffc0032027984 */ /* 0x000e240000000800 */
[----:B0-----:R-:W-:-:S05]  /*3340*/  FADD R3, R45, R2 ;  /* 0x000000022d037221 */ /* 0x001fca0000000000 */
[----:B------:R-:W0:Y:S02]  /*3350*/  ATOMS.CAST.SPIN P2, [R50+-0x4], R2, R3 ;  /* 0xfffffc023200758d */ /* 0x000e240001840003 */
[----:B0-----:R-:W-:Y:S05]  /*3360*/  @!P2 BRA `(.L_x_344) ;  /* 0xfffffffc00f0a947 */ /* 0x001fea000383ffff */
[----:B------:R-:W-:Y:S05]  /*3370*/  BSYNC.RECONVERGENT B2 ;  /* 0x0000000000027941 */ /* 0x000fea0003800200 */
.L_x_343:
[----:B------:R-:W-:Y:S01]  /*3380*/  FMUL R0, R81, R48 ;  /* 0x0000003051007220 */ /* 0x000fe20000400000 */
[----:B------:R-:W-:Y:S03]  /*3390*/  BSSY.RECONVERGENT B2, `(.L_x_345) ;  /* 0x0000006000027945 */ /* 0x000fe60003800200 */
[----:B------:R-:W-:-:S07]  /*33a0*/  FMUL R45, R0, R51 ;  /* 0x00000033002d7220 */ /* 0x000fce0000400000 */
.L_x_346:
[----:B------:R-:W0:Y:S02]  /*33b0*/  LDS R2, [R50] ;  /* 0x0000000032027984 */ /* 0x000e240000000800 */
[----:B0-----:R-:W-:-:S05]  /*33c0*/  FADD R3, R45, R2 ;  /* 0x000000022d037221 */ /* 0x001fca0000000000 */
[----:B------:R-:W0:Y:S02]  /*33d0*/  ATOMS.CAST.SPIN P2, [R50], R2, R3 ;  /* 0x000000023200758d */ /* 0x000e240001840003 */
[----:B0-----:R-:W-:Y:S05]  /*33e0*/  @!P2 BRA `(.L_x_346) ;  /* 0xfffffffc00f0a947 */ /* 0x001fea000383ffff */
[----:B------:R-:W-:Y:S05]  /*33f0*/  BSYNC.RECONVERGENT B2 ;  /* 0x0000000000027941 */ /* 0x000fea0003800200 */
.L_x_345:
[----:B------:R-:W-:Y:S01]  /*3400*/  ISETP.LT.OR P2, PT, R64, RZ, !P1 ;  /* 0x000000ff4000720c */ /* 0x000fe20004f41670 */
[CC--:B------:R-:W-:Y:S01]  /*3410*/  IMAD R75, R60.reuse, R65.reuse, R58 ;  /* 0x000000413c4b7224 */ /* 0x0c0fe200078e023a */
[----:B------:R-:W0:Y:S01]  /*3420*/  LDS.64 R48, [R62] ;  /* 0x000000003e307984 */ /* 0x000e220000000a00 */
[----:B------:R-:W-:Y:S01]  /*3430*/  IMAD R79, R60, R65, R61 ;  /* 0x000000413c4f7224 */ /* 0x000fe200078e023d */
[----:B------:R-:W-:Y:S01]  /*3440*/  ISETP.GE.OR P2, PT, R66, R63, P2 ;  /* 0x0000003f4200720c */ /* 0x000fe20001746670 */
[--C-:B------:R-:W-:Y:S01]  /*3450*/  IMAD.WIDE R74, R75, 0x4, R42.reuse ;  /* 0x000000044b4a7825 */ /* 0x100fe200078e022a */
[----:B------:R-:W2:Y:S02]  /*3460*/  LDG.E.CONSTANT R60, desc[UR10][R34.64] ;  /* 0x0000000a223c7981 */ /* 0x000ea4000c1e9900 */
[----:B------:R-:W-:Y:S01]  /*3470*/  ISETP.GE.OR P2, PT, R76, R65, P2 ;  /* 0x000000414c00720c */ /* 0x000fe20001746670 */
[----:B------:R-:W-:Y:S01]  /*3480*/  IMAD.WIDE R78, R79, 0x4, R42 ;  /* 0x000000044f4e7825 */ /* 0x000fe200078e022a */
[----:B------:R-:W1:Y:S04]  /*3490*/  LDS.64 R64, [R62+-0x8] ;  /* 0xfffff8003e407984 */ /* 0x000e680000000a00 */
[----:B------:R-:W3:Y:S04]  /*34a0*/  LDG.E.CONSTANT R75, desc[UR10][R74.64] ;  /* 0x0000000a4a4b7981 */ /* 0x000ee8000c1e9900 */
[----:B------:R-:W4:Y:S04]  /*34b0*/  LDG.E.CONSTANT R78, desc[UR10][R78.64] ;  /* 0x0000000a4e4e7981 */ /* 0x000f28000c1e9900 */
[----:B------:R-:W5:Y:S04]  /*34c0*/  @!P2 LDG.E.CONSTANT R18, desc[UR10][R18.64] ;  /* 0x0000000a1212a981 */ /* 0x000f68000c1e9900 */
[----:B------:R-:W5:Y:S04]  /*34d0*/  @!P2 LDG.E.CONSTANT R63, desc[UR10][R10.64] ;  /* 0x0000000a0a3fa981 */ /* 0x000f68000c1e9900 */
[----:B------:R0:W2:Y:S04]  /*34e0*/  @!P2 LDG.E.CONSTANT R66, desc[UR10][R16.64] ;  /* 0x0000000a1042a981 */ /* 0x0000a8000c1e9900 */
[----:B------:R-:W2:Y:S04]  /*34f0*/  @!P2 LDG.E.CONSTANT R47, desc[UR10][R14.64] ;  /* 0x0000000a0e2fa981 */ /* 0x000ea8000c1e9900 */
[----:B------:R-:W3:Y:S04]  /*3500*/  LDS.64 R42, [R62+0x78] ;  /* 0x000078003e2a7984 */ /* 0x000ee80000000a00 */
[----:B------:R-:W4:Y:S01]  /*3510*/  LDS.64 R2, [R62+0x80] ;  /* 0x000080003e027984 */ /* 0x000f220000000a00 */
[----:B0-----:R-:W-:Y:S01]  /*3520*/  @!P2 FMUL R16, R67, R48 ;  /* 0x000000304310a220 */ /* 0x001fe20000400000 */
[----:B-1----:R-:W-:Y:S01]  /*3530*/  FMUL R0, R46, R65 ;  /* 0x000000412e007220 */ /* 0x002fe20000400000 */
[----:B------:R-:W-:-:S02]  /*3540*/  FMUL R17, R64, 0.25 ;  /* 0x3e80000040117820 */ /* 0x000fc40000400000 */
[----:B------:R-:W-:Y:S02]  /*3550*/  @!P2 FFMA R19, R73, R64, R16 ;  /* 0x000000404913a223 */ /* 0x000fe40000000010 */
[----:B------:R-:W-:-:S04]  /*3560*/  FFMA R45, RZ, R17, R0 ;  /* 0x00000011ff2d7223 */ /* 0x000fc80000000000 */
[----:B------:R-:W-:Y:S01]  /*3570*/  FFMA R0, R44, R49, R45 ;  /* 0x000000312c007223 */ /* 0x000fe2000000002d */
[----:B------:R-:W-:Y:S01]  /*3580*/  MOV R16, RZ ;  /* 0x000000ff00107202 */ /* 0x000fe20000000f00 */
[----:B------:R-:W-:Y:S01]  /*3590*/  BSSY.RECONVERGENT B2, `(.L_x_347) ;  /* 0x0000022000027945 */ /* 0x000fe20003800200 */
[----:B---3--:R-:W-:Y:S01]  /*35a0*/  @!P2 FFMA R35, R42, R75, R19 ;  /* 0x0000004b2a23a223 */ /* 0x008fe20000000013 */
[----:B------:R-:W-:-:S03]  /*35b0*/  FMUL R19, R48, 0.25 ;  /* 0x3e80000030137820 */ /* 0x000fc60000400000 */
[----:B----4-:R-:W-:Y:S01]  /*35c0*/  @!P2 FFMA R35, R78, R2, R35 ;  /* 0x000000024e23a223 */ /* 0x010fe20000000023 */
[----:B------:R-:W-:Y:S01]  /*35d0*/  FMUL R75, R75, 0.25 ;  /* 0x3e8000004b4b7820 */ /* 0x000fe20000400000 */
[----:B------:R-:W-:Y:S02]  /*35e0*/  FFMA R0, RZ, R19, R0 ;  /* 0x00000013ff007223 */ /* 0x000fe40000000000 */
[----:B------:R-:W-:Y:S01]  /*35f0*/  @!P2 FMUL R34, R35, 0.25 ;  /* 0x3e8000002322a820 */ /* 0x000fe20000400000 */
[----:B-----5:R-:W-:Y:S01]  /*3600*/  @!P2 FADD R44, R63, -R18 ;  /* 0x800000123f2ca221 */ /* 0x020fe20000000000 */
[----:B------:R-:W-:Y:S02]  /*3610*/  HFMA2 R18, -RZ, RZ, 0, 0 ;  /* 0x00000000ff127431 */ /* 0x000fe400000001ff */
[----:B------:R-:W-:Y:S01]  /*3620*/  FFMA R0, R75, R43, R0 ;  /* 0x0000002b4b007223 */ /* 0x000fe20000000000 */
[----:B------:R-:W-:Y:S01]  /*3630*/  FMUL R43, R42, 0.25 ;  /* 0x3e8000002a2b7820 */ /* 0x000fe20000400000 */
[-C--:B------:R-:W-:Y:S01]  /*3640*/  @!P2 FMUL R18, R34, R51.reuse ;  /* 0x000000332212a220 */ /* 0x080fe20000400000 */
[----:B--2---:R-:W-:Y:S01]  /*3650*/  @!P2 FADD R47, R47, -R66 ;  /* 0x800000422f2fa221 */ /* 0x004fe20000000000 */
[----:B------:R-:W-:Y:S01]  /*3660*/  @!P2 FMUL R34, R44, R51 ;  /* 0x000000332c22a220 */ /* 0x000fe20000400000 */
[----:B------:R-:W-:Y:S01]  /*3670*/  FMUL R35, R78, 0.25 ;  /* 0x3e8000004e237820 */ /* 0x000fe20000400000 */
[----:B------:R-:W-:Y:S01]  /*3680*/  @!P2 FADD R16, -R18, -RZ ;  /* 0x800000ff1210a221 */ /* 0x000fe20000000100 */
[----:B------:R-:W-:Y:S01]  /*3690*/  FMUL R45, R68, R18 ;  /* 0x00000012442d7220 */ /* 0x000fe20000400000 */
[----:B------:R-:W-:Y:S01]  /*36a0*/  FFMA R0, RZ, R43, R0 ;  /* 0x0000002bff007223 */ /* 0x000fe20000000000 */
[----:B------:R-:W-:-:S02]  /*36b0*/  @!P2 FFMA R34, R47, R51, R34 ;  /* 0x000000332f22a223 */ /* 0x000fc40000000022 */
[-C--:B------:R-:W-:Y:S01]  /*36c0*/  FFMA R42, R60, R16.reuse, R45 ;  /* 0x000000103c2a7223 */ /* 0x080fe2000000002d */
[----:B------:R-:W-:Y:S01]  /*36d0*/  FFMA R0, R35, R3, R0 ;  /* 0x0000000323007223 */ /* 0x000fe20000000000 */
[----:B------:R-:W-:Y:S02]  /*36e0*/  HFMA2 R3, -RZ, RZ, 0, 0 ;  /* 0x00000000ff037431 */ /* 0x000fe400000001ff */
[----:B------:R-:W-:Y:S01]  /*36f0*/  @!P2 FMUL R35, R34, 0.5 ;  /* 0x3f0000002223a820 */ /* 0x000fe20000400000 */
[----:B------:R-:W-:Y:S01]  /*3700*/  FMUL R45, R2, 0.25 ;  /* 0x3e800000022d7820 */ /* 0x000fe20000400000 */
[----:B------:R-:W-:Y:S02]  /*3710*/  FFMA R42, R77, R16, R42 ;  /* 0x000000104d2a7223 */ /* 0x000fe4000000002a */
[----:B------:R-:W-:Y:S01]  /*3720*/  @!P2 FFMA R3, R34, 0.5, R35 ;  /* 0x3f0000002203a823 */ /* 0x000fe20000000023 */
[----:B------:R-:W-:Y:S01]  /*3730*/  FFMA R0, RZ, R45, R0 ;  /* 0x0000002dff007223 */ /* 0x000fe20000000000 */
[----:B------:R-:W-:-:S04]  /*3740*/  FFMA R69, R69, R18, R42 ;  /* 0x0000001245457223 */ /* 0x000fc8000000002a */
[----:B------:R-:W-:-:S04]  /*3750*/  FFMA R0, R0, R3, R69 ;  /* 0x0000000300007223 */ /* 0x000fc80000000045 */
[----:B------:R-:W-:-:S07]  /*3760*/  FMUL R47, R0, -R51 ;  /* 0x80000033002f7220 */ /* 0x000fce0000400000 */
.L_x_348:
[----:B------:R-:W0:Y:S02]  /*3770*/  LDS R34, [R70] ;  /* 0x0000000046227984 */ /* 0x000e240000000800 */
[----:B0-----:R-:W-:-:S05]  /*3780*/  FADD R35, R47, R34 ;  /* 0x000000222f237221 */ /* 0x001fca0000000000 */
[----:B------:R-:W0:Y:S02]  /*3790*/  ATOMS.CAST.SPIN P2, [R70], R34, R35 ;  /* 0x000000224600758d */ /* 0x000e240001840023 */
[----:B0-----:R-:W-:Y:S05]  /*37a0*/  @!P2 BRA `(.L_x_348) ;  /* 0xfffffffc00f0a947 */ /* 0x001fea000383ffff */
[----:B------:R-:W-:Y:S05]  /*37b0*/  BSYNC.RECONVERGENT B2 ;  /* 0x0000000000027941 */ /* 0x000fea0003800200 */
.L_x_347:
[----:B------:R-:W-:Y:S01]  /*37c0*/  FMUL R16, R68, -R3 ;  /* 0x8000000344107220 */ /* 0x000fe20000400000 */
[----:B------:R-:W-:Y:S03]  /*37d0*/  BSSY.RECONVERGENT B2, `(.L_x_349) ;  /* 0x0000007000027945 */ /* 0x000fe60003800200 */
[----:B------:R-:W-:-:S04]  /*37e0*/  FMUL R0, R17, R16 ;  /* 0x0000001011007220 */ /* 0x000fc80000400000 */
[----:B------:R-:W-:-:S07]  /*37f0*/  FMUL R17, R0, R51 ;  /* 0x0000003300117220 */ /* 0x000fce0000400000 */
.L_x_350:
[----:B------:R-:W0:Y:S02]  /*3800*/  LDS R2, [R50+-0x4] ;  /* 0xfffffc0032027984 */ /* 0x000e240000000800 */
[----:B0-----:R-:W-:-:S05]  /*3810*/  FADD R3, R17, R2 ;  /* 0x0000000211037221 */ /* 0x001fca0000000000 */
[----:B------:R-:W0:Y:S02]  /*3820*/  ATOMS.CAST.SPIN P2, [R50+-0x4], R2, R3 ;  /* 0xfffffc023200758d */ /* 0x000e240001840003 */
[----:B0-----:R-:W-:Y:S05]  /*3830*/  @!P2 BRA `(.L_x_350) ;  /* 0xfffffffc00f0a947 */ /* 0x001fea000383ffff */
[----:B------:R-:W-:Y:S05]  /*3840*/  BSYNC.RECONVERGENT B2 ;  /* 0x0000000000027941 */ /* 0x000fea0003800200 */
.L_x_349:
[----:B------:R-:W-:Y:S01]  /*3850*/  FMUL R0, R19, R16 ;  /* 0x0000001013007220 */ /* 0x000fe20000400000 */
[----:B------:R-:W-:Y:S03]  /*3860*/  BSSY.RECONVERGENT B2, `(.L_x_351) ;  /* 0x0000006000027945 */ /* 0x000fe60003800200 */
[----:B------:R-:W-:-:S07]  /*3870*/  FMUL R17, R0, R51 ;  /* 0x0000003300117220 */ /* 0x000fce0000400000 */
.L_x_352:
[----:B------:R-:W0:Y:S02]  /*3880*/  LDS R2, [R50] ;  /* 0x0000000032027984 */ /* 0x000e240000000800 */
[----:B0-----:R-:W-:-:S05]  /*3890*/  FADD R3, R17, R2 ;  /* 0x0000000211037221 */ /* 0x001fca0000000000 */
[----:B------:R-:W0:Y:S02]  /*38a0*/  ATOMS.CAST.SPIN P2, [R50], R2, R3 ;  /* 0x000000023200758d */ /* 0x000e240001840003 */
[----:B0-----:R-:W-:Y:S05]  /*38b0*/  @!P2 BRA `(.L_x_352) ;  /* 0xfffffffc00f0a947 */ /* 0x001fea000383ffff */
[----:B------:R-:W-:Y:S05]  /*38c0*/  BSYNC.RECONVERGENT B2 ;  /* 0x0000000000027941 */ /* 0x000fea0003800200 */
.L_x_351:
[----:B------:R-:W-:Y:S01]  /*38d0*/  FMUL R0, R43, R16 ;  /* 0x000000102b007220 */ /* 0x000fe20000400000 */
[----:B------:R-:W-:Y:S03]  /*38e0*/  BSSY.RECONVERGENT B2, `(.L_x_353) ;  /* 0x0000006000027945 */ /* 0x000fe60003800200 */
[----:B------:R-:W-:-:S07]  /*38f0*/  FMUL R17, R0, R51 ;  /* 0x0000003300117220 */ /* 0x000fce0000400000 */
.L_x_354:
[----:B------:R-:W0:Y:S02]  /*3900*/  LDS R2, [R50+0x3c] ;  /* 0x00003c0032027984 */ /* 0x000e240000000800 */
[----:B0-----:R-:W-:-:S05]  /*3910*/  FADD R3, R17, R2 ;  /* 0x0000000211037221 */ /* 0x001fca0000000000 */
[----:B------:R-:W0:Y:S02]  /*3920*/  ATOMS.CAST.SPIN P2, [R50+0x3c], R2, R3 ;  /* 0x00003c023200758d */ /* 0x000e240001840003 */
[----:B0-----:R-:W-:Y:S05]  /*3930*/  @!P2 BRA `(.L_x_354) ;  /* 0xfffffffc00f0a947 */ /* 0x001fea000383ffff */
[----:B------:R-:W-:Y:S05]  /*3940*/  BSYNC.RECONVERGENT B2 ;  /* 0x0000000000027941 */ /* 0x000fea0003800200 */
.L_x_353:
[----:B------:R-:W-:Y:S01]  /*3950*/  FMUL R0, R45, R16 ;  /* 0x000000102d007220 */ /* 0x000fe20000400000 */
[----:B------:R-:W-:Y:S03]  /*3960*/  BSSY.RECONVERGENT B2, `(.L_x_355) ;  /* 0x0000006000027945 */ /* 0x000fe60003800200 */
[----:B------:R-:W-:-:S07]  /*3970*/  FMUL R17, R0, R51 ;  /* 0x0000003300117220 */ /* 0x000fce0000400000 */
.L_x_356:
[----:B------:R-:W0:Y:S02]  /*3980*/  LDS R2, [R50+0x40] ;  /* 0x0000400032027984 */ /* 0x000e240000000800 */
[----:B0-----:R-:W-:-:S05]  /*3990*/  FADD R3, R17, R2 ;  /* 0x0000000211037221 */ /* 0x001fca0000000000 */
[----:B------:R-:W0:Y:S02]  /*39a0*/  ATOMS.CAST.SPIN P2, [R50+0x40], R2, R3 ;  /* 0x000040023200758d */ /* 0x000e240001840003 */
[----:B0-----:R-:W-:Y:S05]  /*39b0*/  @!P2 BRA `(.L_x_356) ;  /* 0xfffffffc00f0a947 */ /* 0x001fea000383ffff */
[----:B------:R-:W-:Y:S05]  /*39c0*/  BSYNC.RECONVERGENT B2 ;  /* 0x0000000000027941 */ /* 0x000fea0003800200 */
.L_x_355:
[----:B------:R-:W0:Y:S01]  /*39d0*/  LDC.64 R16, c[0x0][0x3c8] ;  /* 0x0000f200ff107b82 */ /* 0x000e220000000a00 */
[----:B------:R1:W5:Y:S04]  /*39e0*/  LDG.E.CONSTANT R34, desc[UR10][R38.64] ;  /* 0x0000000a26227981 */ /* 0x000368000c1e9900 */
[----:B------:R1:W5:Y:S03]  /*39f0*/  LDG.E.CONSTANT R0, desc[UR10][R40.64] ;  /* 0x0000000a28007981 */ /* 0x000366000c1e9900 */
[----:B------:R-:W2:Y:S01]  /*3a00*/  LDC.64 R18, c[0x0][0x3d8] ;  /* 0x0000f600ff127b82 */ /* 0x000ea20000000a00 */
[----:B0-----:R-:W-:-:S05]  /*3a10*/  IMAD.WIDE R16, R71, 0x4, R16 ;  /* 0x0000000447107825 */ /* 0x001fca00078e0210 */
[----:B------:R-:W3:Y:S01]  /*3a20*/  LDG.E.CONSTANT R2, desc[UR10][R16.64] ;  /* 0x0000000a10027981 */ /* 0x000ee2000c1e9900 */
[----:B--2---:R-:W-:-:S06]  /*3a30*/  IMAD.WIDE R18, R71, 0x4, R18 ;  /* 0x0000000447127825 */ /* 0x004fcc00078e0212 */
        /* <DEDUP_REMOVED lines=14> */
[----:B-1----:R-:W-:Y:S05]  /*3b20*/  @P2 BRA `(.L_x_358) ;  /* 0x0000000000102947 */ /* 0x002fea0003800000 */
[----:B------:R-:W-:-:S07]  /*3b30*/  MOV R43, 0x3b50 ;  /* 0x00003b50002b7802 */ /* 0x000fce0000000f00 */
[----:B-----5:R-:W-:Y:S05]  /*3b40*/  CALL.REL.NOINC `($__internal_7_$__cuda_sm20_rcp_rn_f32_slowpath) ;  /* 0x0000002800207944 */ /* 0x020fea0003c00000 */
[----:B------:R-:W-:Y:S01]  /*3b50*/  MOV R19, R47 ;  /* 0x0000002f00137202 */ /* 0x000fe20000000f00 */
[----:B------:R-:W-:Y:S06]  /*3b60*/  BRA `(.L_x_359) ;  /* 0x0000000000107947 */ /* 0x000fec0003800000 */
.L_x_358:
[----:B------:R-:W0:Y:S02]  /*3b70*/  MUFU.RCP R19, R2 ;  /* 0x0000000200137308 */ /* 0x000e240000001000 */
[----:B0-----:R-:W-:-:S04]  /*3b80*/  FFMA R3, R2, R19, -1 ;  /* 0xbf80000002037423 */ /* 0x001fc80000000013 */
[----:B------:R-:W-:-:S04]  /*3b90*/  FADD.FTZ R42, -R3, -RZ ;  /* 0x800000ff032a7221 */ /* 0x000fc80000010100 */
[----:B------:R-:W-:-:S07]  /*3ba0*/  FFMA R19, R19, R42, R19 ;  /* 0x0000002a13137223 */ /* 0x000fce0000000013 */
.L_x_359:
[----:B------:R-:W-:Y:S05]  /*3bb0*/  BSYNC.RECONVERGENT B2 ;  /* 0x0000000000027941 */ /* 0x000fea0003800200 */
.L_x_357:
        /* <DEDUP_REMOVED lines=18> */
.L_x_361:
[----:B------:R-:W0:Y:S02]  /*3ce0*/  MUFU.RCP R3, R2 ;  /* 0x0000000200037308 */ /* 0x000e240000001000 */
[----:B0-----:R-:W-:-:S04]  /*3cf0*/  FFMA R34, R2, R3, -1 ;  /* 0xbf80000002227423 */ /* 0x001fc80000000003 */
[----:B------:R-:W-:-:S04]  /*3d00*/  FADD.FTZ R34, -R34, -RZ ;  /* 0x800000ff22227221 */ /* 0x000fc80000010100 */
[----:B------:R-:W-:-:S07]  /*3d10*/  FFMA R3, R3, R34, R3 ;  /* 0x0000002203037223 */ /* 0x000fce0000000003 */
.L_x_362:
[----:B------:R-:W-:Y:S05]  /*3d20*/  BSYNC.RECONVERGENT B2 ;  /* 0x0000000000027941 */ /* 0x000fea0003800200 */
.L_x_360:
[----:B------:R-:W-:Y:S01]  /*3d30*/  FADD R2, -R19, 1 ;  /* 0x3f80000013027421 */ /* 0x000fe20000000100 */
[----:B------:R-:W-:Y:S01]  /*3d40*/  FADD R34, -R3, 1 ;  /* 0x3f80000003227421 */ /* 0x000fe20000000100 */
[----:B------:R-:W-:Y:S02]  /*3d50*/  BSSY.RECONVERGENT B2, `(.L_x_363) ;  /* 0x000000c000027945 */ /* 0x000fe40003800200 */
[----:B------:R-:W-:Y:S01]  /*3d60*/  FMUL R35, R2, 0.0010000000474974513054 ;  /* 0x3a83126f02237820 */ /* 0x000fe20000400000 */
[----:B------:R-:W-:-:S03]  /*3d70*/  FMUL R43, R34, 0.0010000000474974513054 ;  /* 0x3a83126f222b7820 */ /* 0x000fc60000400000 */
[----:B------:R-:W-:Y:S01]  /*3d80*/  FFMA R18, R18, R19, R35 ;  /* 0x0000001312127223 */ /* 0x000fe20000000023 */
[----:B------:R-:W-:-:S04]  /*3d90*/  FFMA R43, R0, R3, R43 ;  /* 0x00000003002b7223 */ /* 0x000fc8000000002b */
[----:B------:R-:W-:-:S04]  /*3da0*/  FADD R18, R18, R43 ;  /* 0x0000002b12127221 */ /* 0x000fc80000000000 */
[----:B------:R-:W-:-:S04]  /*3db0*/  FMUL R3, R18, -0.5 ;  /* 0xbf00000012037820 */ /* 0x000fc80000400000 */
[----:B------:R-:W-:-:S07]  /*3dc0*/  FMUL R19, R68, R3 ;  /* 0x0000000344137220 */ /* 0x000fce0000400000 */
.L_x_364:
[----:B------:R-:W0:Y:S02]  /*3dd0*/  LDS R2, [R70] ;  /* 0x0000000046027984 */ /* 0x000e240000000800 */
[----:B0-----:R-:W-:-:S05]  /*3de0*/  FADD R3, R19, R2 ;  /* 0x0000000213037221 */ /* 0x001fca0000000000 */
[----:B------:R-:W0:Y:S02]  /*3df0*/  ATOMS.CAST.SPIN P2, [R70], R2, R3 ;  /* 0x000000024600758d */ /* 0x000e240001840003 */
[----:B0-----:R-:W-:Y:S05]  /*3e00*/  @!P2 BRA `(.L_x_364) ;  /* 0xfffffffc00f0a947 */ /* 0x001fea000383ffff */
[----:B------:R-:W-:Y:S05]  /*3e10*/  BSYNC.RECONVERGENT B2 ;  /* 0x0000000000027941 */ /* 0x000fea0003800200 */
.L_x_363:
[----:B------:R0:W5:Y:S01]  /*3e20*/  LDG.E.CONSTANT R35, desc[UR10][R24.64] ;  /* 0x0000000a18237981 */ /* 0x000162000c1e9900 */
[----:B------:R-:W1:Y:S01]  /*3e30*/  LDCU UR4, c[0x0][0x404] ;  /* 0x00008080ff0477ac */ /* 0x000e620008000800 */
[----:B------:R-:W-:Y:S01]  /*3e40*/  BSSY.RECONVERGENT B2, `(.L_x_365) ;  /* 0x0000020000027945 */ /* 0x000fe20003800200 */
[----:B------:R-:W-:Y:S01]  /*3e50*/  HFMA2 R0, -RZ, RZ, 0, 0 ;  /* 0x00000000ff007431 */ /* 0x000fe200000001ff */
[----:B------:R-:W-:Y:S02]  /*3e60*/  MOV R2, RZ ;  /* 0x000000ff00027202 */ /* 0x000fe40000000f00 */
[----:B-1----:R-:W-:-:S04]  /*3e70*/  MOV R65, UR4 ;  /* 0x0000000400417c02 */ /* 0x002fc80008000f00 */
[----:B------:R-:W-:-:S13]  /*3e80*/  ISETP.GE.OR P1, PT, R76, R65, !P1 ;  /* 0x000000414c00720c */ /* 0x000fda0004f26670 */
[----:B0-----:R-:W-:Y:S05]  /*3e90*/  @P1 BRA `(.L_x_366) ;  /* 0x0000000000681947 */ /* 0x001fea0003800000 */
[----:B------:R-:W0:Y:S01]  /*3ea0*/  LDC.64 R2, c[0x0][0x3a8] ;  /* 0x0000ea00ff027b82 */ /* 0x000e220000000a00 */
[----:B------:R-:W2:Y:S04]  /*3eb0*/  LDG.E.CONSTANT R43, desc[UR10][R36.64] ;  /* 0x0000000a242b7981 */ /* 0x000ea8000c1e9900 */
[----:B------:R-:W3:Y:S04]  /*3ec0*/  LDG.E.CONSTANT R42, desc[UR10][R38.64] ;  /* 0x0000000a262a7981 */ /* 0x000ee8000c1e9900 */
[----:B------:R-:W4:Y:S01]  /*3ed0*/  LDG.E.CONSTANT R17, desc[UR10][R16.64] ;  /* 0x0000000a10117981 */ /* 0x000f22000c1e9900 */
[----:B0-----:R-:W-:-:S06]  /*3ee0*/  IMAD.WIDE R2, R71, 0x4, R2 ;  /* 0x0000000447027825 */ /* 0x001fcc00078e0202 */
[----:B------:R-:W4:Y:S01]  /*3ef0*/  LDG.E.CONSTANT R2, desc[UR10][R2.64] ;  /* 0x0000000a02027981 */ /* 0x000f22000c1e9900 */
[----:B--2---:R-:W-:-:S05]  /*3f00*/  FMUL R19, R43, -0.91699999570846557617 ;  /* 0xbf6ac0832b137820 */ /* 0x004fca0000400000 */
[CC--:B---3--:R-:W-:Y:S02]  /*3f10*/  FMNMX R34, R42.reuse, R19.reuse, !PT ;  /* 0x000000132a227209 */ /* 0x0c8fe40007800000 */
[----:B------:R-:W-:-:S03]  /*3f20*/  FSETP.GT.AND P2, PT, R42, R19, PT ;  /* 0x000000132a00720b */ /* 0x000fc60003f44000 */
[----:B------:R-:W-:Y:S01]  /*3f30*/  FADD R19, R43, R34 ;  /* 0x000000222b137221 */ /* 0x000fe20000000000 */
[----:B------:R-:W-:Y:S01]  /*3f40*/  MOV R34, 0x3f800000 ;  /* 0x3f80000000227802 */ /* 0x000fe20000000f00 */
[----:B----4-:R-:W-:-:S05]  /*3f50*/  FMUL R0, R2, -0.91699999570846557617 ;  /* 0xbf6ac08302007820 */ /* 0x010fca0000400000 */
[CC--:B------:R-:W-:Y:S02]  /*3f60*/  FMNMX R18, R17.reuse, R0.reuse, !PT ;  /* 0x0000000011127209 */ /* 0x0c0fe40007800000 */
[----:B------:R-:W-:-:S03]  /*3f70*/  FSETP.GT.AND P1, PT, R17, R0, PT ;  /* 0x000000001100720b */ /* 0x000fc60003f24000 */
[----:B------:R-:W-:Y:S01]  /*3f80*/  FADD R18, R2, R18 ;  /* 0x0000001202127221 */ /* 0x000fe20000000000 */
[----:B------:R-:W-:-:S03]  /*3f90*/  FADD R0, R43, R2 ;  /* 0x000000022b007221 */ /* 0x000fc60000000000 */
[----:B------:R-:W-:Y:S01]  /*3fa0*/  FADD R18, -R18, R19 ;  /* 0x0000001312127221 */ /* 0x000fe20000000100 */
[----:B------:R-:W-:Y:S01]  /*3fb0*/  FSEL R17, R34, 0.083000004291534423828, P2 ;  /* 0x3da9fbe822117808 */ /* 0x000fe20001000000 */
[----:B------:R-:W-:Y:S01]  /*3fc0*/  FMUL R0, R0, 0.5 ;  /* 0x3f00000000007820 */ /* 0x000fe20000400000 */
[----:B------:R-:W-:Y:S01]  /*3fd0*/  FSEL R3, R34, 0.083000004291534423828, P1 ;  /* 0x3da9fbe822037808 */ /* 0x000fe20000800000 */
[----:B------:R-:W-:Y:S02]  /*3fe0*/  FMUL R18, R18, 0.5 ;  /* 0x3f00000012127820 */ /* 0x000fe40000400000 */
[C---:B------:R-:W-:Y:S02]  /*3ff0*/  FMUL R17, R0.reuse, R17 ;  /* 0x0000001100117220 */ /* 0x040fe40000400000 */
[----:B------:R-:W-:Y:S01]  /*4000*/  FMUL R3, R0, R3 ;  /* 0x0000000300037220 */ /* 0x000fe20000400000 */
[----:B------:R-:W-:-:S04]  /*4010*/  FMUL R18, R18, R51 ;  /* 0x0000003312127220 */ /* 0x000fc80000400000 */
[-CC-:B------:R-:W-:Y:S01]  /*4020*/  FFMA R0, R3, -R51.reuse, R18.reuse ;  /* 0x8000003303007223 */ /* 0x180fe20000000012 */
[----:B------:R-:W-:-:S07]  /*4030*/  FFMA R2, R17, R51, R18 ;  /* 0x0000003311027223 */ /* 0x000fce0000000012 */
.L_x_366:
[----:B------:R-:W-:Y:S05]  /*4040*/  BSYNC.RECONVERGENT B2 ;  /* 0x0000000000027941 */ /* 0x000fea0003800200 */
.L_x_365:
[----:B------:R-:W-:Y:S01]  /*4050*/  BSSY.RECONVERGENT B2, `(.L_x_367) ;  /* 0x0000006000027945 */ /* 0x000fe20003800200 */
[----:B-----5:R-:W-:-:S07]  /*4060*/  FMUL R3, R35, -R0 ;  /* 0x8000000023037220 */ /* 0x020fce0000400000 */
.L_x_368:
[----:B------:R-:W0:Y:S02]  /*4070*/  LDS R16, [R50+-0x4] ;  /* 0xfffffc0032107984 */ /* 0x000e240000000800 */
[----:B0-----:R-:W-:-:S05]  /*4080*/  FADD R17, R3, R16 ;  /* 0x0000001003117221 */ /* 0x001fca0000000000 */
[----:B------:R-:W0:Y:S02]  /*4090*/  ATOMS.CAST.SPIN P1, [R50+-0x4], R16, R17 ;  /* 0xfffffc103200758d */ /* 0x000e240001820011 */
[----:B0-----:R-:W-:Y:S05]  /*40a0*/  @!P1 BRA `(.L_x_368) ;  /* 0xfffffffc00f09947 */ /* 0x001fea000383ffff */
[----:B------:R-:W-:Y:S05]  /*40b0*/  BSYNC.RECONVERGENT B2 ;  /* 0x0000000000027941 */ /* 0x000fea0003800200 */
.L_x_367:
[----:B------:R-:W-:-:S07]  /*40c0*/  FMUL R17, R35, -R2 ;  /* 0x8000000223117220 */ /* 0x000fce0000400000 */
.L_x_369:
[----:B------:R-:W0:Y:S02]  /*40d0*/  LDS R2, [R50] ;  /* 0x0000000032027984 */ /* 0x000e240000000800 */
[----:B0-----:R-:W-:-:S05]  /*40e0*/  FADD R3, R17, R2 ;  /* 0x0000000211037221 */ /* 0x001fca0000000000 */
[----:B------:R-:W0:Y:S02]  /*40f0*/  ATOMS.CAST.SPIN P1, [R50], R2, R3 ;  /* 0x000000023200758d */ /* 0x000e240001820003 */
[----:B0-----:R-:W-:Y:S05]  /*4100*/  @!P1 BRA `(.L_x_369) ;  /* 0xfffffffc00f09947 */ /* 0x001fea000383ffff */
.L_x_328:
[----:B------:R-:W-:Y:S05]  /*4110*/  BSYNC.RECONVERGENT B1 ;  /* 0x0000000000017941 */ /* 0x000fea0003800200 */
.L_x_327:
[----:B------:R-:W0:Y:S01]  /*4120*/  S2R R60, SR_TID.Y ;  /* 0x00000000003c7919 */ /* 0x000e220000002200 */
[----:B------:R-:W0:Y:S08]  /*4130*/  LDC.64 R42, c[0x0][0x408] ;  /* 0x00010200ff2a7b82 */ /* 0x000e300000000a00 */
[----:B------:R-:W1:Y:S08]  /*4140*/  S2UR UR4, SR_CTAID.Y ;  /* 0x00000000000479c3 */ /* 0x000e700000002600 */
[----:B------:R-:W2:Y:S01]  /*4150*/  LDC R63, c[0x0][0x400] ;  /* 0x00010000ff3f7b82 */ /* 0x000ea20000000800 */
[----:B0-----:R-:W-:-:S05]  /*4160*/  IADD3 R3, PT, PT, R60, -R43, RZ ;  /* 0x8000002b3c037210 */ /* 0x001fca0007ffe0ff */
[----:B-1----:R-:W-:-:S05]  /*4170*/  IMAD R0, R42, UR4, R3 ;  /* 0x000000042a007c24 */ /* 0x002fca000f8e0203 */
[----:B--2---:R-:W-:-:S04]  /*4180*/  ISETP.LE.AND P0, PT, R0, R63, P0 ;  /* 0x0000003f0000720c */ /* 0x004fc80000703270 */
[----:B------:R-:W-:-:S13]  /*4190*/  ISETP.LT.AND P0, PT, R76, R65, P0 ;  /* 0x000000414c00720c */ /* 0x000fda0000701270 */
[----:B------:R-:W-:Y:S05]  /*41a0*/  @!P0 BRA `(.L_x_282) ;  /* 0x0000001800b48947 */ /* 0x000fea0003800000 */
[----:B------:R-:W0:Y:S01]  /*41b0*/  LDC.64 R18, c[0x0][0x3a8] ;  /* 0x0000ea00ff127b82 */ /* 0x000e220000000a00 */
[----:B------:R-:W-:Y:S01]  /*41c0*/  IMAD R47, R52, R65, R61 ;  /* 0x00000041342f7224 */ /* 0x000fe200078e023d */
[C---:B------:R-:W-:Y:S01]  /*41d0*/  VIADDMNMX.RELU R2, R0.reuse, 0xffffffff, R63, PT ;  /* 0xffffffff00027846 */ /* 0x040fe2000380113f */
[----:B------:R-:W2:Y:S01]  /*41e0*/  LDG.E.CONSTANT R32, desc[UR10][R32.64] ;  /* 0x0000000a20207981 */ /* 0x000ea2000c1e9900 */
[----:B------:R-:W-:-:S04]  /*41f0*/  ISETP.GE.AND P0, PT, R0, 0x1, PT ;  /* 0x000000010000780c */ /* 0x000fc80003f06270 */
[----:B------:R-:W1:Y:S01]  /*4200*/  LDC.64 R66, c[0x0][0x3a0] ;  /* 0x0000e800ff427b82 */ /* 0x000e620000000a00 */
[----:B------:R-:W-:-:S07]  /*4210*/  IMAD R61, R2, R65, R61 ;  /* 0x00000041023d7224 */ /* 0x000fce00078e023d */
[----:B------:R-:W3:Y:S01]  /*4220*/  LDC.64 R44, c[0x0][0x398] ;  /* 0x0000e600ff2c7b82 */ /* 0x000ee20000000a00 */
[----:B------:R-:W-:Y:S01]  /*4230*/  IADD3 R55, PT, PT, R56, R55, RZ ;  /* 0x0000003738377210 */ /* 0x000fe20007ffe0ff */
[----:B------:R-:W4:Y:S04]  /*4240*/  @P0 LDG.E.CONSTANT R71, desc[UR10][R4.64] ;  /* 0x0000000a04470981 */ /* 0x000f28000c1e9900 */
[----:B------:R-:W5:Y:S01]  /*4250*/  @P0 LDG.E.CONSTANT R73, desc[UR10][R12.64] ;  /* 0x0000000a0c490981 */ /* 0x000f62000c1e9900 */
[----:B0-----:R-:W-:Y:S01]  /*4260*/  IMAD.WIDE R16, R47, 0x4, R18 ;  /* 0x000000042f107825 */ /* 0x001fe200078e0212 */
[----:B------:R-:W0:Y:S02]  /*4270*/  LDC.64 R34, c[0x0][0x3b8] ;  /* 0x0000ee00ff227b82 */ /* 0x000e240000000a00 */
[----:B------:R0:W2:Y:S04]  /*4280*/  LDG.E.CONSTANT R48, desc[UR10][R26.64] ;  /* 0x0000000a1a307981 */ /* 0x0000a8000c1e9900 */
[----:B------:R-:W4:Y:S01]  /*4290*/  LDG.E.CONSTANT R49, desc[UR10][R16.64] ;  /* 0x0000000a10317981 */ /* 0x000f22000c1e9900 */
[----:B-1----:R-:W-:-:S03]  /*42a0*/  IMAD.WIDE R66, R61, 0x4, R66 ;  /* 0x000000043d427825 */ /* 0x002fc600078e0242 */
[----:B------:R-:W2:Y:S04]  /*42b0*/  LDG.E.CONSTANT R46, desc[UR10][R20.64] ;  /* 0x0000000a142e7981 */ /* 0x000ea8000c1e9900 */
[----:B------:R-:W5:Y:S01]  /*42c0*/  @P0 LDG.E.CONSTANT R66, desc[UR10][R66.64] ;  /* 0x0000000a42420981 */ /* 0x000f62000c1e9900 */
[----:B---3--:R-:W-:-:S03]  /*42d0*/  IMAD.WIDE R44, R55, 0x4, R44 ;  /* 0x00000004372c7825 */ /* 0x008fc600078e022c */
[----:B------:R-:W4:Y:S04]  /*42e0*/  LDS.64 R2, [R62+-0x80] ;  /* 0xffff80003e027984 */ /* 0x000f280000000a00 */
[----:B------:R-:W3:Y:S01]  /*42f0*/  @P0 LDG.E.CONSTANT R70, desc[UR10][R44.64] ;  /* 0x0000000a2c460981 */ /* 0x000ee2000c1e9900 */
[----:B0-----:R-:W-:-:S06]  /*4300*/  IMAD.WIDE R68, R61, 0x4, R34 ;  /* 0x000000043d447825 */ /* 0x001fcc00078e0222 */
[----:B------:R-:W2:Y:S01]  /*4310*/  LDG.E.CONSTANT R68, desc[UR10][R68.64] ;  /* 0x0000000a44447981 */ /* 0x000ea2000c1e9900 */
[----:B------:R-:W0:Y:S01]  /*4320*/  S2UR UR5, SR_CgaCtaId ;  /* 0x00000000000579c3 */ /* 0x000e220000008800 */
[----:B------:R-:W-:Y:S01]  /*4330*/  HFMA2 R55, -RZ, RZ, 0, 0 ;  /* 0x00000000ff377431 */ /* 0x000fe200000001ff */
[----:B------:R-:W-:Y:S01]  /*4340*/  MOV R27, RZ ;  /* 0x000000ff001b7202 */ /* 0x000fe20000000f00 */
[----:B------:R-:W-:Y:S01]  /*4350*/  HFMA2 R33, -RZ, RZ, 0, 0 ;  /* 0x00000000ff217431 */ /* 0x000fe200000001ff */
[----:B------:R-:W-:Y:S02]  /*4360*/  UMOV UR4, 0x400 ;  /* 0x0000040000047882 */ /* 0x000fe40000000000 */
[----:B------:R-:W-:Y:S01]  /*4370*/  UIADD3 UR4, UPT, UPT, UR4, 0x440, URZ ;  /* 0x0000044004047890 */ /* 0x000fe2000fffe0ff */
[----:B------:R-:W-:Y:S03]  /*4380*/  BSSY.RECONVERGENT B1, `(.L_x_370) ;  /* 0x0000020000017945 */ /* 0x000fe60003800200 */
[----:B0-----:R-:W-:Y:S01]  /*4390*/  ULEA UR4, UR5, UR4, 0x18 ;  /* 0x0000000405047291 */ /* 0x001fe2000f8ec0ff */
[----:B----4-:R-:W-:-:S04]  /*43a0*/  @P0 FMUL R56, R49, R2 ;  /* 0x0000000231380220 */ /* 0x010fc80000400000 */
[----:B------:R-:W-:-:S04]  /*43b0*/  @P0 FFMA R56, R49, R2, R56 ;  /* 0x0000000231380223 */ /* 0x000fc80000000038 */
[----:B------:R-:W-:Y:S02]  /*43c0*/  @P0 FMUL R64, R56, R51 ;  /* 0x0000003338400220 */ /* 0x000fe40000400000 */
[----:B------:R-:W0:Y:S01]  /*43d0*/  S2R R56, SR_TID.X ;  /* 0x0000000000387919 */ /* 0x000e220000002100 */
[----:B-----5:R-:W-:Y:S02]  /*43e0*/  @P0 FADD R66, -R71, R66 ;  /* 0x0000004247420221 */ /* 0x020fe40000000100 */
[----:B------:R-:W-:Y:S01]  /*43f0*/  @P0 MOV R55, R64 ;  /* 0x0000004000370202 */ /* 0x000fe20000000f00 */
[----:B---3--:R-:W-:Y:S01]  /*4400*/  @P0 FADD R26, -R73, R70 ;  /* 0x00000046491a0221 */ /* 0x008fe20000000100 */
[----:B------:R-:W-:Y:S01]  /*4410*/  @P0 FADD R61, R66, R66 ;  /* 0x00000042423d0221 */ /* 0x000fe20000000000 */
[----:B------:R-:W-:Y:S02]  /*4420*/  @P0 FADD R27, -R64, -RZ ;  /* 0x800000ff401b0221 */ /* 0x000fe40000000100 */
[----:B--2---:R-:W-:Y:S01]  /*4430*/  FMUL R55, R32, R55 ;  /* 0x0000003720377220 */ /* 0x004fe20000400000 */
[----:B------:R-:W-:Y:S01]  /*4440*/  @P0 FMUL R26, R26, R51 ;  /* 0x000000331a1a0220 */ /* 0x000fe20000400000 */
[----:B------:R-:W-:-:S03]  /*4450*/  @P0 FADD R33, R64, R64 ;  /* 0x0000004040210221 */ /* 0x000fc60000000000 */
[----:B------:R-:W-:Y:S01]  /*4460*/  @P0 FFMA R26, R61, R51, R26 ;  /* 0x000000333d1a0223 */ /* 0x000fe2000000001a */
[----:B------:R-:W-:Y:S01]  /*4470*/  FFMA R61, R48, R27, R55 ;  /* 0x0000001b303d7223 */ /* 0x000fe20000000037 */
[----:B------:R-:W-:Y:S01]  /*4480*/  HFMA2 R55, -RZ, RZ, 0, 0 ;  /* 0x00000000ff377431 */ /* 0x000fe200000001ff */
[----:B------:R-:W-:Y:S01]  /*4490*/  MOV R27, RZ ;  /* 0x000000ff001b7202 */ /* 0x000fe20000000f00 */
[----:B------:R-:W-:Y:S01]  /*44a0*/  @P0 FMUL R27, R64, -2 ;  /* 0xc0000000401b0820 */ /* 0x000fe20000400000 */
[----:B------:R-:W-:Y:S01]  /*44b0*/  FFMA R33, R68, R33, R61 ;  /* 0x0000002144217223 */ /* 0x000fe2000000003d */
[----:B------:R-:W-:Y:S01]  /*44c0*/  FMUL R3, R49, R3 ;  /* 0x0000000331037220 */ /* 0x000fe20000400000 */
[----:B------:R-:W-:Y:S02]  /*44d0*/  @P0 FADD R55, R26, R26 ;  /* 0x0000001a1a370221 */ /* 0x000fe40000000000 */
[----:B------:R-:W-:Y:S01]  /*44e0*/  FFMA R27, R46, R27, R33 ;  /* 0x0000001b2e1b7223 */ /* 0x000fe20000000021 */
[----:B------:R-:W-:Y:S01]  /*44f0*/  FFMA R26, RZ, R2, R3 ;  /* 0x00000002ff1a7223 */ /* 0x000fe20000000003 */
[----:B------:R-:W-:-:S03]  /*4500*/  LEA R3, R60, UR4, 0x6 ;  /* 0x000000043c037c11 */ /* 0x000fc6000f8e30ff */
[----:B------:R-:W-:Y:S01]  /*4510*/  FFMA R60, R26, R55, R27 ;  /* 0x000000371a3c7223 */ /* 0x000fe2000000001b */
[----:B0-----:R-:W-:-:S03]  /*4520*/  LEA R26, R56, R3, 0x2 ;  /* 0x00000003381a7211 */ /* 0x001fc600078e10ff */
[----:B------:R-:W-:-:S07]  /*4530*/  FMUL R3, R60, R51 ;  /* 0x000000333c037220 */ /* 0x000fce0000400000 */
.L_x_371:
[----:B------:R-:W0:Y:S02]  /*4540*/  LDS R60, [R26] ;  /* 0x000000001a3c7984 */ /* 0x000e240000000800 */
[----:B0-----:R-:W-:-:S05]  /*4550*/  FADD R61, R3, R60 ;  /* 0x0000003c033d7221 */ /* 0x001fca0000000000 */
[----:B------:R-:W0:Y:S02]  /*4560*/  ATOMS.CAST.SPIN P0, [R26], R60, R61 ;  /* 0x0000003c1a00758d */ /* 0x000e24000180003d */
[----:B0-----:R-:W-:Y:S05]  /*4570*/  @!P0 BRA `(.L_x_371) ;  /* 0xfffffffc00f08947 */ /* 0x001fea000383ffff */
[----:B------:R-:W-:Y:S05]  /*4580*/  BSYNC.RECONVERGENT B1 ;  /* 0x0000000000017941 */ /* 0x000fea0003800200 */
.L_x_370:
[----:B------:R-:W-:Y:S01]  /*4590*/  FMUL R55, R46, R55 ;  /* 0x000000372e377220 */ /* 0x000fe20000400000 */
[----:B------:R-:W-:Y:S03]  /*45a0*/  BSSY.RECONVERGENT B1, `(.L_x_372) ;  /* 0x0000007000017945 */ /* 0x000fe60003800200 */
[----:B------:R-:W-:-:S04]  /*45b0*/  FMUL R2, R2, R55 ;  /* 0x0000003702027220 */ /* 0x000fc80000400000 */
[----:B------:R-:W-:-:S07]  /*45c0*/  FMUL R27, R2, R51 ;  /* 0x00000033021b7220 */ /* 0x000fce0000400000 */
.L_x_373:
[----:B------:R-:W0:Y:S02]  /*45d0*/  LDS R2, [R50+-0x40] ;  /* 0xffffc00032027984 */ /* 0x000e240000000800 */
[----:B0-----:R-:W-:-:S05]  /*45e0*/  FADD R3, R27, R2 ;  /* 0x000000021b037221 */ /* 0x001fca0000000000 */
[----:B------:R-:W0:Y:S02]  /*45f0*/  ATOMS.CAST.SPIN P0, [R50+-0x40], R2, R3 ;  /* 0xffffc0023200758d */ /* 0x000e240001800003 */
[----:B0-----:R-:W-:Y:S05]  /*4600*/  @!P0 BRA `(.L_x_373) ;  /* 0xfffffffc00f08947 */ /* 0x001fea000383ffff */
[----:B------:R-:W-:Y:S05]  /*4610*/  BSYNC.RECONVERGENT B1 ;  /* 0x0000000000017941 */ /* 0x000fea0003800200 */
.L_x_372:
[C---:B------:R-:W-:Y:S01]  /*4620*/  ISETP.GE.AND P0, PT, R0.reuse, R63, PT ;  /* 0x0000003f0000720c */ /* 0x040fe20003f06270 */
[----:B------:R-:W2:Y:S03]  /*4630*/  LDG.E.CONSTANT R27, desc[UR10][R36.64] ;  /* 0x0000000a241b7981 */ /* 0x000ea6000c1e9900 */
[----:B------:R-:W-:Y:S01]  /*4640*/  ISETP.LT.OR P1, PT, R0, RZ, P0 ;  /* 0x000000ff0000720c */ /* 0x000fe20000721670 */
[----:B------:R-:W3:Y:S04]  /*4650*/  LDG.E.CONSTANT R30, desc[UR10][R30.64] ;  /* 0x0000000a1e1e7981 */ /* 0x000ee8000c1e9900 */
[----:B------:R-:W4:Y:S04]  /*4660*/  LDG.E.CONSTANT R24, desc[UR10][R24.64] ;  /* 0x0000000a18187981 */ /* 0x000f28000c1e9900 */
[----:B------:R-:W5:Y:S04]  /*4670*/  LDG.E.CONSTANT R64, desc[UR10][R28.64] ;  /* 0x0000000a1c407981 */ /* 0x000f68000c1e9900 */
[----:B------:R0:W4:Y:S04]  /*4680*/  @!P1 LDG.E.CONSTANT R14, desc[UR10][R14.64] ;  /* 0x0000000a0e0e9981 */ /* 0x000128000c1e9900 */
[----:B------:R-:W4:Y:S04]  /*4690*/  @!P1 LDG.E.CONSTANT R55, desc[UR10][R4.64] ;  /* 0x0000000a04379981 */ /* 0x000f28000c1e9900 */
[----:B------:R-:W5:Y:S04]  /*46a0*/  @!P1 LDG.E.CONSTANT R61, desc[UR10][R8.64] ;  /* 0x0000000a083d9981 */ /* 0x000f68000c1e9900 */
[----:B------:R-:W5:Y:S04]  /*46b0*/  @!P1 LDG.E.CONSTANT R66, desc[UR10][R10.64] ;  /* 0x0000000a0a429981 */ /* 0x000f68000c1e9900 */
[----:B------:R-:W2:Y:S01]  /*46c0*/  LDS.64 R2, [R62] ;  /* 0x000000003e027984 */ /* 0x000ea20000000a00 */
[----:B------:R-:W-:Y:S01]  /*46d0*/  MOV R33, RZ ;  /* 0x000000ff00217202 */ /* 0x000fe20000000f00 */
[----:B0-----:R-:W-:-:S02]  /*46e0*/  HFMA2 R15, -RZ, RZ, 0, 0 ;  /* 0x00000000ff0f7431 */ /* 0x001fc400000001ff */
[----:B------:R-:W-:Y:S01]  /*46f0*/  HFMA2 R25, -RZ, RZ, 0, 0 ;  /* 0x00000000ff197431 */ /* 0x000fe200000001ff */
[----:B------:R-:W-:Y:S01]  /*4700*/  BSSY.RECONVERGENT B1, `(.L_x_374) ;  /* 0x000001c000017945 */ /* 0x000fe20003800200 */
[----:B--2---:R-:W-:-:S04]  /*4710*/  @!P1 FMUL R60, R27, R2 ;  /* 0x000000021b3c9220 */ /* 0x004fc80000400000 */
[----:B------:R-:W-:-:S04]  /*4720*/  @!P1 FFMA R60, R27, R2, R60 ;  /* 0x000000021b3c9223 */ /* 0x000fc8000000003c */
[----:B------:R-:W-:-:S05]  /*4730*/  @!P1 FMUL R60, R60, R51 ;  /* 0x000000333c3c9220 */ /* 0x000fca0000400000 */
[----:B------:R-:W-:Y:S01]  /*4740*/  @!P1 MOV R33, R60 ;  /* 0x0000003c00219202 */ /* 0x000fe20000000f00 */
[----:B------:R-:W-:-:S04]  /*4750*/  @!P1 FADD R15, -R60, -RZ ;  /* 0x800000ff3c0f9221 */ /* 0x000fc80000000100 */
[----:B---3--:R-:W-:Y:S01]  /*4760*/  FMUL R33, R30, R33 ;  /* 0x000000211e217220 */ /* 0x008fe20000400000 */
[----:B----4-:R-:W-:Y:S01]  /*4770*/  @!P1 FADD R14, R55, -R14 ;  /* 0x8000000e370e9221 */ /* 0x010fe20000000000 */
[----:B------:R-:W-:Y:S02]  /*4780*/  @!P1 FADD R25, R60, R60 ;  /* 0x0000003c3c199221 */ /* 0x000fe40000000000 */
[----:B------:R-:W-:Y:S01]  /*4790*/  FFMA R33, R24, R15, R33 ;  /* 0x0000000f18217223 */ /* 0x000fe20000000021 */
[----:B------:R-:W-:Y:S01]  /*47a0*/  @!P1 FADD R28, R14, R14 ;  /* 0x0000000e0e1c9221 */ /* 0x000fe20000000000 */
[----:B-----5:R-:W-:Y:S01]  /*47b0*/  @!P1 FADD R66, -R66, R61 ;  /* 0x0000003d42429221 */ /* 0x020fe20000000100 */
[----:B------:R-:W-:-:S03]  /*47c0*/  HFMA2 R15, -RZ, RZ, 0, 0 ;  /* 0x00000000ff0f7431 */ /* 0x000fc600000001ff */
[----:B------:R-:W-:Y:S01]  /*47d0*/  @!P1 FMUL R29, R66, R51 ;  /* 0x00000033421d9220 */ /* 0x000fe20000400000 */
[----:B------:R-:W-:Y:S01]  /*47e0*/  MOV R14, RZ ;  /* 0x000000ff000e7202 */ /* 0x000fe20000000f00 */
[----:B------:R-:W-:Y:S01]  /*47f0*/  @!P1 FMUL R14, R60, -2 ;  /* 0xc00000003c0e9820 */ /* 0x000fe20000400000 */
[----:B------:R-:W-:Y:S01]  /*4800*/  FMUL R3, R27, R3 ;  /* 0x000000031b037220 */ /* 0x000fe20000400000 */
[----:B------:R-:W-:Y:S01]  /*4810*/  @!P1 FFMA R28, R28, R51, R29 ;  /* 0x000000331c1c9223 */ /* 0x000fe2000000001d */
[----:B------:R-:W-:-:S03]  /*4820*/  FFMA R25, R46, R25, R33 ;  /* 0x000000192e197223 */ /* 0x000fc60000000021 */
[----:B------:R-:W-:Y:S01]  /*4830*/  @!P1 FADD R15, R28, R28 ;  /* 0x0000001c1c0f9221 */ /* 0x000fe20000000000 */
[----:B------:R-:W-:Y:S01]  /*4840*/  FFMA R28, RZ, R2, R3 ;  /* 0x00000002ff1c7223 */ /* 0x000fe20000000003 */
[----:B------:R-:W-:-:S04]  /*4850*/  FFMA R25, R64, R14, R25 ;  /* 0x0000000e40197223 */ /* 0x000fc80000000019 */
[----:B------:R-:W-:-:S04]  /*4860*/  FFMA R28, R28, R15, R25 ;  /* 0x0000000f1c1c7223 */ /* 0x000fc80000000019 */
[----:B------:R-:W-:-:S07]  /*4870*/  FMUL R3, R28, -R51 ;  /* 0x800000331c037220 */ /* 0x000fce0000400000 */
.L_x_375:
[----:B------:R-:W0:Y:S02]  /*4880*/  LDS R28, [R26] ;  /* 0x000000001a1c7984 */ /* 0x000e240000000800 */
[----:B0-----:R-:W-:-:S05]  /*4890*/  FADD R29, R3, R28 ;  /* 0x0000001c031d7221 */ /* 0x001fca0000000000 */
[----:B------:R-:W0:Y:S02]  /*48a0*/  ATOMS.CAST.SPIN P1, [R26], R28, R29 ;  /* 0x0000001c1a00758d */ /* 0x000e24000182001d */
[----:B0-----:R-:W-:Y:S05]  /*48b0*/  @!P1 BRA `(.L_x_375) ;  /* 0xfffffffc00f09947 */ /* 0x001fea000383ffff */
[----:B------:R-:W-:Y:S05]  /*48c0*/  BSYNC.RECONVERGENT B1 ;  /* 0x0000000000017941 */ /* 0x000fea0003800200 */
.L_x_374:
[----:B------:R-:W-:Y:S01]  /*48d0*/  FMUL R15, R46, -R15 ;  /* 0x8000000f2e0f7220 */ /* 0x000fe20000400000 */
[----:B------:R-:W-:Y:S03]  /*48e0*/  BSSY.RECONVERGENT B1, `(.L_x_376) ;  /* 0x0000007000017945 */ /* 0x000fe60003800200 */
[----:B------:R-:W-:-:S04]  /*48f0*/  FMUL R2, R2, R15 ;  /* 0x0000000f02027220 */ /* 0x000fc80000400000 */
[----:B------:R-:W-:-:S07]  /*4900*/  FMUL R15, R2, R51 ;  /* 0x00000033020f7220 */ /* 0x000fce0000400000 */
.L_x_377:
[----:B------:R-:W0:Y:S02]  /*4910*/  LDS R2, [R50] ;  /* 0x0000000032027984 */ /* 0x000e240000000800 */
[----:B0-----:R-:W-:-:S05]  /*4920*/  FADD R3, R15, R2 ;  /* 0x000000020f037221 */ /* 0x001fca0000000000 */
[----:B------:R-:W0:Y:S02]  /*4930*/  ATOMS.CAST.SPIN P1, [R50], R2, R3 ;  /* 0x000000023200758d */ /* 0x000e240001820003 */
[----:B0-----:R-:W-:Y:S05]  /*4940*/  @!P1 BRA `(.L_x_377) ;  /* 0xfffffffc00f09947 */ /* 0x001fea000383ffff */
[----:B------:R-:W-:Y:S05]  /*4950*/  BSYNC.RECONVERGENT B1 ;  /* 0x0000000000017941 */ /* 0x000fea0003800200 */
.L_x_376:
[----:B------:R-:W0:Y:S01]  /*4960*/  S2UR UR4, SR_CTAID.X ;  /* 0x00000000000479c3 */ /* 0x000e220000002500 */
[--C-:B------:R-:W-:Y:S01]  /*4970*/  IMAD R3, R52, R65, R58.reuse ;  /* 0x0000004134037224 */ /* 0x100fe200078e023a */
[----:B------:R-:W-:Y:S01]  /*4980*/  IADD3 R43, PT, PT, R56, -R43, RZ ;  /* 0x8000002b382b7210 */ /* 0x000fe20007ffe0ff */
[----:B------:R-:W-:Y:S01]  /*4990*/  IMAD R61, R59, R65, R58 ;  /* 0x000000413b3d7224 */ /* 0x000fe200078e023a */
[----:B------:R-:W-:Y:S01]  /*49a0*/  ISETP.LT.OR P0, PT, R0, 0x1, P0 ;  /* 0x000000010000780c */ /* 0x000fe20000701670 */
[--C-:B------:R-:W-:Y:S01]  /*49b0*/  IMAD.WIDE R2, R3, 0x4, R18.reuse ;  /* 0x0000000403027825 */ /* 0x100fe200078e0212 */
[----:B------:R-:W2:Y:S04]  /*49c0*/  LDG.E.CONSTANT R33, desc[UR10][R22.64] ;  /* 0x0000000a16217981 */ /* 0x000ea8000c1e9900 */
[----:B------:R1:W3:Y:S01]  /*49d0*/  LDG.E.CONSTANT R56, desc[UR10][R2.64] ;  /* 0x0000000a02387981 */ /* 0x0002e2000c1e9900 */
[----:B------:R-:W-:-:S03]  /*49e0*/  IMAD.WIDE R60, R61, 0x4, R18 ;  /* 0x000000043d3c7825 */ /* 0x000fc600078e0212 */
[----:B------:R-:W4:Y:S04]  /*49f0*/  LDS.64 R28, [R62+-0x80] ;  /* 0xffff80003e1c7984 */ /* 0x000f280000000a00 */
[----:B------:R-:W5:Y:S04]  /*4a00*/  LDG.E.CONSTANT R60, desc[UR10][R60.64] ;  /* 0x0000000a3c3c7981 */ /* 0x000f68000c1e9900 */
[----:B------:R-:W4:Y:S01]  /*4a10*/  LDS.64 R66, [R62+-0x88] ;  /* 0xffff78003e427984 */ /* 0x000f220000000a00 */
[----:B0-----:R-:W-:-:S03]  /*4a20*/  IMAD R42, R42, UR4, R43 ;  /* 0x000000042a2a7c24 */ /* 0x001fc6000f8e022b */
[----:B------:R-:W5:Y:S02]  /*4a30*/  LDS.64 R14, [R62+-0x8] ;  /* 0xfffff8003e0e7984 */ /* 0x000f640000000a00 */
[----:B------:R-:W-:Y:S02]  /*4a40*/  ISETP.LT.OR P1, PT, R42, 0x1, P0 ;  /* 0x000000012a00780c */ /* 0x000fe40000721670 */
[----:B-1----:R-:W0:Y:S11]  /*4a50*/  LDS.64 R2, [R62] ;  /* 0x000000003e027984 */ /* 0x002e360000000a00 */
[----:B------:R-:W2:Y:S04]  /*4a60*/  @!P1 LDG.E.CONSTANT R55, desc[UR10][R10.64] ;  /* 0x0000000a0a379981 */ /* 0x000ea8000c1e9900 */
[----:B------:R-:W2:Y:S04]  /*4a70*/  @!P1 LDG.E.CONSTANT R12, desc[UR10][R12.64] ;  /* 0x0000000a0c0c9981 */ /* 0x000ea8000c1e9900 */
[----:B------:R1:W2:Y:S04]  /*4a80*/  @!P1 LDG.E.CONSTANT R58, desc[UR10][R6.64] ;  /* 0x0000000a063a9981 */ /* 0x0002a8000c1e9900 */
[----:B------:R-:W2:Y:S01]  /*4a90*/  @!P1 LDG.E.CONSTANT R43, desc[UR10][R4.64] ;  /* 0x0000000a042b9981 */ /* 0x000ea2000c1e9900 */
[C---:B----4-:R-:W-:Y:S01]  /*4aa0*/  @!P1 FMUL R25, R49.reuse, R28 ;  /* 0x0000001c31199220 */ /* 0x050fe20000400000 */
[----:B------:R-:W-:Y:S01]  /*4ab0*/  FMUL R31, R66, 0.25 ;  /* 0x3e800000421f7820 */ /* 0x000fe20000400000 */
[----:B-1----:R-:W-:Y:S01]  /*4ac0*/  FMUL R6, R49, 0.25 ;  /* 0x3e80000031067820 */ /* 0x002fe20000400000 */
[----:B------:R-:W-:Y:S01]  /*4ad0*/  FMUL R13, R28, 0.25 ;  /* 0x3e8000001c0d7820 */ /* 0x000fe20000400000 */
[----:B------:R-:W-:Y:S01]  /*4ae0*/  MOV R11, RZ ;  /* 0x000000ff000b7202 */ /* 0x000fe20000000f00 */
[----:B------:R-:W-:Y:S01]  /*4af0*/  BSSY.RECONVERGENT B1, `(.L_x_378) ;  /* 0x0000026000017945 */ /* 0x000fe20003800200 */
[C---:B---3--:R-:W-:Y:S01]  /*4b00*/  FMUL R0, R56.reuse, 0.25 ;  /* 0x3e80000038007820 */ /* 0x048fe20000400000 */
[----:B------:R-:W-:-:S03]  /*4b10*/  @!P1 FFMA R25, R56, R66, R25 ;  /* 0x0000004238199223 */ /* 0x000fc60000000019 */
[----:B------:R-:W-:-:S04]  /*4b20*/  FMUL R0, R0, R67 ;  /* 0x0000004300007220 */ /* 0x000fc80000400000 */
[----:B------:R-:W-:Y:S01]  /*4b30*/  FFMA R7, RZ, R31, R0 ;  /* 0x0000001fff077223 */ /* 0x000fe20000000000 */
[----:B-----5:R-:W-:-:S03]  /*4b40*/  @!P1 FFMA R10, R60, R14, R25 ;  /* 0x0000000e3c0a9223 */ /* 0x020fc60000000019 */
[----:B------:R-:W-:Y:S01]  /*4b50*/  FFMA R0, R6, R29, R7 ;  /* 0x0000001d06007223 */ /* 0x000fe20000000007 */
[----:B0-----:R-:W-:Y:S01]  /*4b60*/  @!P1 FFMA R10, R27, R2, R10 ;  /* 0x000000021b0a9223 */ /* 0x001fe2000000000a */
[----:B------:R-:W-:Y:S02]  /*4b70*/  FMUL R7, R60, 0.25 ;  /* 0x3e8000003c077820 */ /* 0x000fe40000400000 */
[----:B------:R-:W-:Y:S01]  /*4b80*/  FFMA R0, RZ, R13, R0 ;  /* 0x0000000dff007223 */ /* 0x000fe20000000000 */
[----:B------:R-:W-:-:S03]  /*4b90*/  @!P1 FMUL R10, R10, 0.25 ;  /* 0x3e8000000a0a9820 */ /* 0x000fc60000400000 */
[----:B------:R-:W-:Y:S01]  /*4ba0*/  FFMA R0, R7, R15, R0 ;  /* 0x0000000f07007223 */ /* 0x000fe20000000000 */
[----:B------:R-:W-:Y:S02]  /*4bb0*/  HFMA2 R7, -RZ, RZ, 0, 0 ;  /* 0x00000000ff077431 */ /* 0x000fe400000001ff */
[----:B------:R-:W-:Y:S01]  /*4bc0*/  @!P1 FMUL R11, R10, R51 ;  /* 0x000000330a0b9220 */ /* 0x000fe20000400000 */
[----:B------:R-:W-:-:S03]  /*4bd0*/  FMUL R15, R14, 0.25 ;  /* 0x3e8000000e0f7820 */ /* 0x000fc60000400000 */
[----:B------:R-:W-:Y:S01]  /*4be0*/  FMUL R25, R48, R11 ;  /* 0x0000000b30197220 */ /* 0x000fe20000400000 */
[----:B------:R-:W-:Y:S01]  /*4bf0*/  @!P1 FADD R7, -R11, -RZ ;  /* 0x800000ff0b079221 */ /* 0x000fe20000000100 */
[----:B------:R-:W-:Y:S01]  /*4c00*/  FMUL R10, R27, 0.25 ;  /* 0x3e8000001b0a7820 */ /* 0x000fe20000400000 */
[----:B------:R-:W-:Y:S01]  /*4c10*/  FFMA R23, RZ, R15, R0 ;  /* 0x0000000fff177223 */ /* 0x000fe20000000000 */
[----:B--2---:R-:W-:-:S04]  /*4c20*/  @!P1 FADD R12, -R55, R12 ;  /* 0x0000000c370c9221 */ /* 0x004fc80000000100 */
[----:B------:R-:W-:Y:S01]  /*4c30*/  @!P1 FMUL R12, R12, R51 ;  /* 0x000000330c0c9220 */ /* 0x000fe20000400000 */
[----:B------:R-:W-:Y:S01]  /*4c40*/  @!P1 FADD R43, R43, -R58 ;  /* 0x8000003a2b2b9221 */ /* 0x000fe20000000000 */
[----:B------:R-:W-:-:S03]  /*4c50*/  FFMA R24, R24, R7, R25 ;  /* 0x0000000718187223 */ /* 0x000fc60000000019 */
[----:B------:R-:W-:Y:S01]  /*4c60*/  @!P1 FFMA R12, R43, R51, R12 ;  /* 0x000000332b0c9223 */ /* 0x000fe2000000000c */
[----:B------:R-:W-:Y:S01]  /*4c70*/  FFMA R0, R10, R3, R23 ;  /* 0x000000030a007223 */ /* 0x000fe20000000017 */
[----:B------:R-:W-:Y:S01]  /*4c80*/  FMUL R23, R2, 0.25 ;  /* 0x3e80000002177820 */ /* 0x000fe20000400000 */
[----:B------:R-:W-:Y:S01]  /*4c90*/  FFMA R7, R33, R7, R24 ;  /* 0x0000000721077223 */ /* 0x000fe20000000018 */
[----:B------:R-:W-:Y:S01]  /*4ca0*/  @!P1 FMUL R25, R12, 0.5 ;  /* 0x3f0000000c199820 */ /* 0x000fe20000400000 */
[----:B------:R-:W-:Y:S01]  /*4cb0*/  MOV R3, RZ ;  /* 0x000000ff00037202 */ /* 0x000fe20000000f00 */
[----:B------:R-:W-:Y:S01]  /*4cc0*/  FFMA R0, RZ, R23, R0 ;  /* 0x00000017ff007223 */ /* 0x000fe20000000000 */
[----:B------:R-:W-:Y:S01]  /*4cd0*/  FFMA R7, R46, R11, R7 ;  /* 0x0000000b2e077223 */ /* 0x000fe20000000007 */
[----:B------:R-:W-:-:S04]  /*4ce0*/  @!P1 FFMA R3, R12, 0.5, R25 ;  /* 0x3f0000000c039823 */ /* 0x000fc80000000019 */
[----:B------:R-:W-:-:S04]  /*4cf0*/  FFMA R0, R0, R3, R7 ;  /* 0x0000000300007223 */ /* 0x000fc80000000007 */
[----:B------:R-:W-:-:S07]  /*4d00*/  FMUL R7, R0, -R51 ;  /* 0x8000003300077220 */ /* 0x000fce0000400000 */
.L_x_379:
[----:B------:R-:W0:Y:S02]  /*4d10*/  LDS R24, [R26] ;  /* 0x000000001a187984 */ /* 0x000e240000000800 */
[----:B0-----:R-:W-:-:S05]  /*4d20*/  FADD R25, R7, R24 ;  /* 0x0000001807197221 */ /* 0x001fca0000000000 */
[----:B------:R-:W0:Y:S02]  /*4d30*/  ATOMS.CAST.SPIN P1, [R26], R24, R25 ;  /* 0x000000181a00758d */ /* 0x000e240001820019 */
[----:B0-----:R-:W-:Y:S05]  /*4d40*/  @!P1 BRA `(.L_x_379) ;  /* 0xfffffffc00f09947 */ /* 0x001fea000383ffff */
[----:B------:R-:W-:Y:S05]  /*4d50*/  BSYNC.RECONVERGENT B1 ;  /* 0x0000000000017941 */ /* 0x000fea0003800200 */
.L_x_378:
[----:B------:R-:W-:Y:S01]  /*4d60*/  FMUL R12, R46, -R3 ;  /* 0x800000032e0c7220 */ /* 0x000fe20000400000 */
[----:B------:R-:W-:Y:S03]  /*4d70*/  BSSY.RECONVERGENT B1, `(.L_x_380) ;  /* 0x0000007000017945 */ /* 0x000fe60003800200 */
[----:B------:R-:W-:-:S04]  /*4d80*/  FMUL R0, R31, R12 ;  /* 0x0000000c1f007220 */ /* 0x000fc80000400000 */
[----:B------:R-:W-:-:S07]  /*4d90*/  FMUL R7, R0, R51 ;  /* 0x0000003300077220 */ /* 0x000fce0000400000 */
.L_x_381:
[----:B------:R-:W0:Y:S02]  /*4da0*/  LDS R2, [R50+-0x44] ;  /* 0xffffbc0032027984 */ /* 0x000e240000000800 */
[----:B0-----:R-:W-:-:S05]  /*4db0*/  FADD R3, R7, R2 ;  /* 0x0000000207037221 */ /* 0x001fca0000000000 */
[----:B------:R-:W0:Y:S02]  /*4dc0*/  ATOMS.CAST.SPIN P1, [R50+-0x44], R2, R3 ;  /* 0xffffbc023200758d */ /* 0x000e240001820003 */
[----:B0-----:R-:W-:Y:S05]  /*4dd0*/  @!P1 BRA `(.L_x_381) ;  /* 0xfffffffc00f09947 */ /* 0x001fea000383ffff */
[----:B------:R-:W-:Y:S05]  /*4de0*/  BSYNC.RECONVERGENT B1 ;  /* 0x0000000000017941 */ /* 0x000fea0003800200 */
.L_x_380:
[----:B------:R-:W-:Y:S01]  /*4df0*/  FMUL R0, R13, R12 ;  /* 0x0000000c0d007220 */ /* 0x000fe20000400000 */
[----:B------:R-:W-:Y:S03]  /*4e00*/  BSSY.RECONVERGENT B1, `(.L_x_382) ;  /* 0x0000006000017945 */ /* 0x000fe60003800200 */
[----:B------:R-:W-:-:S07]  /*4e10*/  FMUL R7, R0, R51 ;  /* 0x0000003300077220 */ /* 0x000fce0000400000 */
.L_x_383:
[----:B------:R-:W0:Y:S02]  /*4e20*/  LDS R2, [R50+-0x40] ;  /* 0xffffc00032027984 */ /* 0x000e240000000800 */
[----:B0-----:R-:W-:-:S05]  /*4e30*/  FADD R3, R7, R2 ;  /* 0x0000000207037221 */ /* 0x001fca0000000000 */
[----:B------:R-:W0:Y:S02]  /*4e40*/  ATOMS.CAST.SPIN P1, [R50+-0x40], R2, R3 ;  /* 0xffffc0023200758d */ /* 0x000e240001820003 */
[----:B0-----:R-:W-:Y:S05]  /*4e50*/  @!P1 BRA `(.L_x_383) ;  /* 0xfffffffc00f09947 */ /* 0x001fea000383ffff */
[----:B------:R-:W-:Y:S05]  /*4e60*/  BSYNC.RECONVERGENT B1 ;  /* 0x0000000000017941 */ /* 0x000fea0003800200 */
.L_x_382:
[----:B------:R-:W-:Y:S01]  /*4e70*/  FMUL R0, R15, R12 ;  /* 0x0000000c0f007220 */ /* 0x000fe20000400000 */
[----:B------:R-:W-:Y:S03]  /*4e80*/  BSSY.RECONVERGENT B1, `(.L_x_384) ;  /* 0x0000006000017945 */ /* 0x000fe60003800200 */
[----:B------:R-:W-:-:S07]  /*4e90*/  FMUL R7, R0, R51 ;  /* 0x0000003300077220 */ /* 0x000fce0000400000 */
.L_x_385:
[----:B------:R-:W0:Y:S02]  /*4ea0*/  LDS R2, [R50+-0x4] ;  /* 0xfffffc0032027984 */ /* 0x000e240000000800 */
[----:B0-----:R-:W-:-:S05]  /*4eb0*/  FADD R3, R7, R2 ;  /* 0x0000000207037221 */ /* 0x001fca0000000000 */
[----:B------:R-:W0:Y:S02]  /*4ec0*/  ATOMS.CAST.SPIN P1, [R50+-0x4], R2, R3 ;  /* 0xfffffc023200758d */ /* 0x000e240001820003 */
[----:B0-----:R-:W-:Y:S05]  /*4ed0*/  @!P1 BRA `(.L_x_385) ;  /* 0xfffffffc00f09947 */ /* 0x001fea000383ffff */
[----:B------:R-:W-:Y:S05]  /*4ee0*/  BSYNC.RECONVERGENT B1 ;  /* 0x0000000000017941 */ /* 0x000fea0003800200 */
.L_x_384:
[----:B------:R-:W-:Y:S01]  /*4ef0*/  FMUL R0, R23, R12 ;  /* 0x0000000c17007220 */ /* 0x000fe20000400000 */
[----:B------:R-:W-:Y:S03]  /*4f00*/  BSSY.RECONVERGENT B1, `(.L_x_386) ;  /* 0x0000006000017945 */ /* 0x000fe60003800200 */
[----:B------:R-:W-:-:S07]  /*4f10*/  FMUL R7, R0, R51 ;  /* 0x0000003300077220 */ /* 0x000fce0000400000 */
.L_x_387:
[----:B------:R-:W0:Y:S02]  /*4f20*/  LDS R2, [R50] ;  /* 0x0000000032027984 */ /* 0x000e240000000800 */
[----:B0-----:R-:W-:-:S05]  /*4f30*/  FADD R3, R7, R2 ;  /* 0x0000000207037221 */ /* 0x001fca0000000000 */
[----:B------:R-:W0:Y:S02]  /*4f40*/  ATOMS.CAST.SPIN P1, [R50], R2, R3 ;  /* 0x000000023200758d */ /* 0x000e240001820003 */
[----:B0-----:R-:W-:Y:S05]  /*4f50*/  @!P1 BRA `(.L_x_387) ;  /* 0xfffffffc00f09947 */ /* 0x001fea000383ffff */
[----:B------:R-:W-:Y:S05]  /*4f60*/  BSYNC.RECONVERGENT B1 ;  /* 0x0000000000017941 */ /* 0x000fea0003800200 */
.L_x_386:
[-CC-:B------:R-:W-:Y:S01]  /*4f70*/  IMAD R3, R52, R65.reuse, R54.reuse ;  /* 0x0000004134037224 */ /* 0x180fe200078e0236 */
[----:B------:R-:W0:Y:S01]  /*4f80*/  LDC.64 R12, c[0x0][0x3a0] ;  /* 0x0000e800ff0c7b82 */ /* 0x000e220000000a00 */
[----:B------:R-:W-:Y:S01]  /*4f90*/  IADD3 R0, PT, PT, R42, 0x1, RZ ;  /* 0x000000012a007810 */ /* 0x000fe20007ffe0ff */
[-C--:B------:R-:W-:Y:S01]  /*4fa0*/  IMAD R59, R59, R65.reuse, R54 ;  /* 0x000000413b3b7224 */ /* 0x080fe200078e0236 */
[----:B------:R-:W-:Y:S01]  /*4fb0*/  LDS.64 R22, [R62+-0x78] ;  /* 0xffff88003e167984 */ /* 0x000fe20000000a00 */
[----:B------:R-:W-:Y:S01]  /*4fc0*/  IMAD.WIDE R2, R3, 0x4, R18 ;  /* 0x0000000403027825 */ /* 0x000fe200078e0212 */
[----:B------:R-:W-:Y:S02]  /*4fd0*/  ISETP.GE.AND P1, PT, R0, R65, PT ;  /* 0x000000410000720c */ /* 0x000fe40003f26270 */
[----:B------:R-:W1:Y:S02]  /*4fe0*/  LDS.64 R14, [R62+-0x80] ;  /* 0xffff80003e0e7984 */ /* 0x000e640000000a00 */
[----:B------:R-:W-:-:S02]  /*4ff0*/  ISETP.LT.OR P1, PT, R42, RZ, P1 ;  /* 0x000000ff2a00720c */ /* 0x000fc40000f21670 */
[----:B------:R2:W3:Y:S01]  /*5000*/  LDG.E.CONSTANT R7, desc[UR10][R2.64] ;  /* 0x0000000a02077981 */ /* 0x0004e2000c1e9900 */
[----:B------:R-:W-:Y:S01]  /*5010*/  IMAD.WIDE R18, R59, 0x4, R18 ;  /* 0x000000043b127825 */ /* 0x000fe200078e0212 */
[----:B------:R-:W-:Y:S02]  /*5020*/  PLOP3.LUT P1, PT, P0, P1, PT, 0xf8, 0x8f ;  /* 0x00000000008f781c */ /* 0x000fe40000723f70 */
[----:B------:R-:W4:Y:S04]  /*5030*/  LDS.64 R24, [R62] ;  /* 0x000000003e187984 */ /* 0x000f280000000a00 */
[----:B------:R-:W5:Y:S01]  /*5040*/  LDG.E.CONSTANT R18, desc[UR10][R18.64] ;  /* 0x0000000a12127981 */ /* 0x000f62000c1e9900 */
[----:B------:R-:W-:-:S03]  /*5050*/  IMAD R53, R53, R65, R54 ;  /* 0x0000004135357224 */ /* 0x000fc600078e0236 */
[----:B--2---:R-:W5:Y:S01]  /*5060*/  LDS.64 R2, [R62+0x8] ;  /* 0x000008003e027984 */ /* 0x004f620000000a00 */
[----:B0-----:R-:W-:-:S03]  /*5070*/  IMAD.WIDE R12, R57, 0x4, R12 ;  /* 0x00000004390c7825 */ /* 0x001fc600078e020c */
[----:B------:R-:W2:Y:S04]  /*5080*/  @!P1 LDG.E.CONSTANT R8, desc[UR10][R8.64] ;  /* 0x0000000a08089981 */ /* 0x000ea8000c1e9900 */
[----:B------:R-:W2:Y:S04]  /*5090*/  @!P1 LDG.E.CONSTANT R45, desc[UR10][R44.64] ;  /* 0x0000000a2c2d9981 */ /* 0x000ea8000c1e9900 */
[----:B------:R-:W2:Y:S04]  /*50a0*/  @!P1 LDG.E.CONSTANT R29, desc[UR10][R4.64] ;  /* 0x0000000a041d9981 */ /* 0x000ea8000c1e9900 */
[----:B------:R0:W2:Y:S01]  /*50b0*/  @!P1 LDG.E.CONSTANT R12, desc[UR10][R12.64] ;  /* 0x0000000a0c0c9981 */ /* 0x0000a2000c1e9900 */
[----:B------:R-:W-:-:S06]  /*50c0*/  IMAD.WIDE R34, R53, 0x4, R34 ;  /* 0x0000000435227825 */ /* 0x000fcc00078e0222 */
[----:B------:R-:W2:Y:S01]  /*50d0*/  LDG.E.CONSTANT R35, desc[UR10][R34.64] ;  /* 0x0000000a22237981 */ /* 0x000ea2000c1e9900 */
[----:B-1----:R-:W-:Y:S01]  /*50e0*/  FMUL R0, R6, R15 ;  /* 0x0000000f06007220 */ /* 0x002fe20000400000 */
[----:B------:R-:W-:-:S04]  /*50f0*/  FMUL R11, R14, 0.25 ;  /* 0x3e8000000e0b7820 */ /* 0x000fc80000400000 */
[----:B------:R-:W-:Y:S01]  /*5100*/  FFMA R0, RZ, R11, R0 ;  /* 0x0000000bff007223 */ /* 0x000fe20000000000 */
[----:B0-----:R-:W-:Y:S01]  /*5110*/  FMUL R13, R22, 0.25 ;  /* 0x3e800000160d7820 */ /* 0x001fe20000400000 */
[----:B----4-:R-:W-:Y:S01]  /*5120*/  FMUL R15, R24, 0.25 ;  /* 0x3e800000180f7820 */ /* 0x010fe20000400000 */
[----:B------:R-:W-:Y:S01]  /*5130*/  BSSY.RECONVERGENT B1, `(.L_x_388) ;  /* 0x0000024000017945 */ /* 0x000fe20003800200 */
[----:B---3--:R-:W-:-:S04]  /*5140*/  FMUL R4, R22, R7 ;  /* 0x0000000716047220 */ /* 0x008fc80000400000 */
[----:B------:R-:W-:Y:S01]  /*5150*/  FFMA R4, R49, R14, R4 ;  /* 0x0000000e31047223 */ /* 0x000fe20000000004 */
[----:B------:R-:W-:-:S03]  /*5160*/  FMUL R7, R7, 0.25 ;  /* 0x3e80000007077820 */ /* 0x000fc60000400000 */
[----:B------:R-:W-:Y:S01]  /*5170*/  FFMA R5, R27, R24, R4 ;  /* 0x000000181b057223 */ /* 0x000fe20000000004 */
[----:B------:R-:W-:Y:S01]  /*5180*/  FFMA R0, R7, R23, R0 ;  /* 0x0000001707007223 */ /* 0x000fe20000000000 */
[----:B------:R-:W-:Y:S02]  /*5190*/  HFMA2 R7, -RZ, RZ, 0, 0 ;  /* 0x00000000ff077431 */ /* 0x000fe400000001ff */
[----:B-----5:R-:W-:Y:S01]  /*51a0*/  FFMA R5, R18, R2, R5 ;  /* 0x0000000212057223 */ /* 0x020fe20000000005 */
[----:B------:R-:W-:-:S03]  /*51b0*/  FFMA R9, RZ, R13, R0 ;  /* 0x0000000dff097223 */ /* 0x000fc60000000000 */
[----:B------:R-:W-:Y:S01]  /*51c0*/  @!P1 FMUL R4, R5, 0.25 ;  /* 0x3e80000005049820 */ /* 0x000fe20000400000 */
[----:B------:R-:W-:Y:S01]  /*51d0*/  FFMA R0, R10, R25, R9 ;  /* 0x000000190a007223 */ /* 0x000fe20000000009 */
[----:B--2---:R-:W-:Y:S02]  /*51e0*/  @!P1 FADD R8, -R8, R45 ;  /* 0x0000002d08089221 */ /* 0x004fe40000000100 */
[-C--:B------:R-:W-:Y:S01]  /*51f0*/  @!P1 FMUL R7, R4, R51.reuse ;  /* 0x0000003304079220 */ /* 0x080fe20000400000 */
[----:B------:R-:W-:Y:S01]  /*5200*/  MOV R5, RZ ;  /* 0x000000ff00057202 */ /* 0x000fe20000000f00 */
[----:B------:R-:W-:Y:S01]  /*5210*/  FMUL R9, R18, 0.25 ;  /* 0x3e80000012097820 */ /* 0x000fe20000400000 */
[----:B------:R-:W-:Y:S01]  /*5220*/  @!P1 FMUL R4, R8, R51 ;  /* 0x0000003308049220 */ /* 0x000fe20000400000 */
[----:B------:R-:W-:Y:S01]  /*5230*/  @!P1 FADD R5, -R7, -RZ ;  /* 0x800000ff07059221 */ /* 0x000fe20000000100 */
[----:B------:R-:W-:Y:S01]  /*5240*/  FMUL R19, R32, R7 ;  /* 0x0000000720137220 */ /* 0x000fe20000400000 */
[----:B------:R-:W-:Y:S01]  /*5250*/  FFMA R0, RZ, R15, R0 ;  /* 0x0000000fff007223 */ /* 0x000fe20000000000 */
[----:B------:R-:W-:-:S02]  /*5260*/  @!P1 FADD R29, -R29, R12 ;  /* 0x0000000c1d1d9221 */ /* 0x000fc40000000100 */
[----:B------:R-:W-:Y:S01]  /*5270*/  FFMA R23, R30, R5, R19 ;  /* 0x000000051e177223 */ /* 0x000fe20000000013 */
[----:B------:R-:W-:Y:S01]  /*5280*/  FFMA R0, R9, R3, R0 ;  /* 0x0000000309007223 */ /* 0x000fe20000000000 */
[----:B------:R-:W-:Y:S01]  /*5290*/  @!P1 FFMA R4, R29, R51, R4 ;  /* 0x000000331d049223 */ /* 0x000fe20000000004 */
[----:B------:R-:W-:Y:S02]  /*52a0*/  HFMA2 R3, -RZ, RZ, 0, 0 ;  /* 0x00000000ff037431 */ /* 0x000fe400000001ff */
[----:B------:R-:W-:Y:S01]  /*52b0*/  FMUL R19, R2, 0.25 ;  /* 0x3e80000002137820 */ /* 0x000fe20000400000 */
[----:B------:R-:W-:Y:S01]  /*52c0*/  FFMA R2, R46, R5, R23 ;  /* 0x000000052e027223 */ /* 0x000fe20000000017 */
[C---:B------:R-:W-:Y:S02]  /*52d0*/  @!P1 FMUL R9, R4.reuse, 0.5 ;  /* 0x3f00000004099820 */ /* 0x040fe40000400000 */
[----:B------:R-:W-:Y:S01]  /*52e0*/  FFMA R0, RZ, R19, R0 ;  /* 0x00000013ff007223 */ /* 0x000fe20000000000 */
[----:B------:R-:W-:Y:S01]  /*52f0*/  FFMA R7, R35, R7, R2 ;  /* 0x0000000723077223 */ /* 0x000fe20000000002 */
[----:B------:R-:W-:-:S04]  /*5300*/  @!P1 FFMA R3, R4, 0.5, R9 ;  /* 0x3f00000004039823 */ /* 0x000fc80000000009 */
[----:B------:R-:W-:-:S04]  /*5310*/  FFMA R0, R0, R3, R7 ;  /* 0x0000000300007223 */ /* 0x000fc80000000007 */
[----:B------:R-:W-:-:S07]  /*5320*/  FMUL R7, R0, R51 ;  /* 0x0000003300077220 */ /* 0x000fce0000400000 */
.L_x_389:
[----:B------:R-:W0:Y:S02]  /*5330*/  LDS R4, [R26] ;  /* 0x000000001a047984 */ /* 0x000e240000000800 */
[----:B0-----:R-:W-:-:S05]  /*5340*/  FADD R5, R7, R4 ;  /* 0x0000000407057221 */ /* 0x001fca0000000000 */
[----:B------:R-:W0:Y:S02]  /*5350*/  ATOMS.CAST.SPIN P1, [R26], R4, R5 ;  /* 0x000000041a00758d */ /* 0x000e240001820005 */
[----:B0-----:R-:W-:Y:S05]  /*5360*/  @!P1 BRA `(.L_x_389) ;  /* 0xfffffffc00f09947 */ /* 0x001fea000383ffff */
[----:B------:R-:W-:Y:S05]  /*5370*/  BSYNC.RECONVERGENT B1 ;  /* 0x0000000000017941 */ /* 0x000fea0003800200 */
.L_x_388:
[----:B------:R-:W-:Y:S01]  /*5380*/  FMUL R4, R46, R3 ;  /* 0x000000032e047220 */ /* 0x000fe20000400000 */
[----:B------:R-:W-:Y:S03]  /*5390*/  BSSY.RECONVERGENT B1, `(.L_x_390) ;  /* 0x0000007000017945 */ /* 0x000fe60003800200 */
[----:B------:R-:W-:-:S04]  /*53a0*/  FMUL R0, R11, R4 ;  /* 0x000000040b007220 */ /* 0x000fc80000400000 */
[----:B------:R-:W-:-:S07]  /*53b0*/  FMUL R5, R0, R51 ;  /* 0x0000003300057220 */ /* 0x000fce0000400000 */
.L_x_391:
[----:B------:R-:W0:Y:S02]  /*53c0*/  LDS R2, [R50+-0x40] ;  /* 0xffffc00032027984 */ /* 0x000e240000000800 */
[----:B0-----:R-:W-:-:S05]  /*53d0*/  FADD R3, R5, R2 ;  /* 0x0000000205037221 */ /* 0x001fca0000000000 */
[----:B------:R-:W0:Y:S02]  /*53e0*/  ATOMS.CAST.SPIN P1, [R50+-0x40], R2, R3 ;  /* 0xffffc0023200758d */ /* 0x000e240001820003 */
[----:B0-----:R-:W-:Y:S05]  /*53f0*/  @!P1 BRA `(.L_x_391) ;  /* 0xfffffffc00f09947 */ /* 0x001fea000383ffff */
[----:B------:R-:W-:Y:S05]  /*5400*/  BSYNC.RECONVERGENT B1 ;  /* 0x0000000000017941 */ /* 0x000fea0003800200 */
.L_x_390:
[----:B------:R-:W-:Y:S01]  /*5410*/  FMUL R0, R13, R4 ;  /* 0x000000040d007220 */ /* 0x000fe20000400000 */
[----:B------:R-:W-:Y:S03]  /*5420*/  BSSY.RECONVERGENT B1, `(.L_x_392) ;  /* 0x0000006000017945 */ /* 0x000fe60003800200 */
[----:B------:R-:W-:-:S07]  /*5430*/  FMUL R5, R0, R51 ;  /* 0x0000003300057220 */ /* 0x000fce0000400000 */
.L_x_393:
[----:B------:R-:W0:Y:S02]  /*5440*/  LDS R2, [R50+-0x3c] ;  /* 0xffffc40032027984 */ /* 0x000e240000000800 */
[----:B0-----:R-:W-:-:S05]  /*5450*/  FADD R3, R5, R2 ;  /* 0x0000000205037221 */ /* 0x001fca0000000000 */
[----:B------:R-:W0:Y:S02]  /*5460*/  ATOMS.CAST.SPIN P1, [R50+-0x3c], R2, R3 ;  /* 0xffffc4023200758d */ /* 0x000e240001820003 */
[----:B0-----:R-:W-:Y:S05]  /*5470*/  @!P1 BRA `(.L_x_393) ;  /* 0xfffffffc00f09947 */ /* 0x001fea000383ffff */
[----:B------:R-:W-:Y:S05]  /*5480*/  BSYNC.RECONVERGENT B1 ;  /* 0x0000000000017941 */ /* 0x000fea0003800200 */
.L_x_392:
[----:B------:R-:W-:Y:S01]  /*5490*/  FMUL R0, R15, R4 ;  /* 0x000000040f007220 */ /* 0x000fe20000400000 */
[----:B------:R-:W-:Y:S03]  /*54a0*/  BSSY.RECONVERGENT B1, `(.L_x_394) ;  /* 0x0000006000017945 */ /* 0x000fe60003800200 */
[----:B------:R-:W-:-:S07]  /*54b0*/  FMUL R5, R0, R51 ;  /* 0x0000003300057220 */ /* 0x000fce0000400000 */
.L_x_395:
[----:B------:R-:W0:Y:S02]  /*54c0*/  LDS R2, [R50] ;  /* 0x0000000032027984 */ /* 0x000e240000000800 */
[----:B0-----:R-:W-:-:S05]  /*54d0*/  FADD R3, R5, R2 ;  /* 0x0000000205037221 */ /* 0x001fca0000000000 */
[----:B------:R-:W0:Y:S02]  /*54e0*/  ATOMS.CAST.SPIN P1, [R50], R2, R3 ;  /* 0x000000023200758d */ /* 0x000e240001820003 */
[----:B0-----:R-:W-:Y:S05]  /*54f0*/  @!P1 BRA `(.L_x_395) ;  /* 0xfffffffc00f09947 */ /* 0x001fea000383ffff */
[----:B------:R-:W-:Y:S05]  /*5500*/  BSYNC.RECONVERGENT B1 ;  /* 0x0000000000017941 */ /* 0x000fea0003800200 */
.L_x_394:
[----:B------:R-:W-:Y:S01]  /*5510*/  FMUL R0, R19, R4 ;  /* 0x0000000413007220 */ /* 0x000fe20000400000 */
[----:B------:R-:W-:Y:S03]  /*5520*/  BSSY.RECONVERGENT B1, `(.L_x_396) ;  /* 0x0000006000017945 */ /* 0x000fe60003800200 */
[----:B------:R-:W-:-:S07]  /*5530*/  FMUL R5, R0, R51 ;  /* 0x0000003300057220 */ /* 0x000fce0000400000 */
.L_x_397:
[----:B------:R-:W0:Y:S02]  /*5540*/  LDS R2, [R50+0x4] ;  /* 0x0000040032027984 */ /* 0x000e240000000800 */
[----:B0-----:R-:W-:-:S05]  /*5550*/  FADD R3, R5, R2 ;  /* 0x0000000205037221 */ /* 0x001fca0000000000 */
[----:B------:R-:W0:Y:S02]  /*5560*/  ATOMS.CAST.SPIN P1, [R50+0x4], R2, R3 ;  /* 0x000004023200758d */ /* 0x000e240001820003 */
[----:B0-----:R-:W-:Y:S05]  /*5570*/  @!P1 BRA `(.L_x_397) ;  /* 0xfffffffc00f09947 */ /* 0x001fea000383ffff */
[----:B------:R-:W-:Y:S05]  /*5580*/  BSYNC.RECONVERGENT B1 ;  /* 0x0000000000017941 */ /* 0x000fea0003800200 */
.L_x_396:
[----:B------:R-:W0:Y:S01]  /*5590*/  LDC.64 R4, c[0x0][0x3c8] ;  /* 0x0000f200ff047b82 */ /* 0x000e220000000a00 */
[----:B------:R-:W5:Y:S04]  /*55a0*/  LDG.E.CONSTANT R40, desc[UR10][R40.64] ;  /* 0x0000000a28287981 */ /* 0x000f68000c1e9900 */
[----:B------:R-:W5:Y:S03]  /*55b0*/  LDG.E.CONSTANT R8, desc[UR10][R38.64] ;  /* 0x0000000a26087981 */ /* 0x000f66000c1e9900 */
        /* <DEDUP_REMOVED lines=14> */
[----:B0-----:R-:W-:-:S05]  /*56a0*/  FADD R2, R7, 1 ;  /* 0x3f80000007027421 */ /* 0x001fca0000000000 */
[----:B------:R-:W-:-:S04]  /*56b0*/  IADD3 R3, PT, PT, R2, 0x1800000, RZ ;  /* 0x0180000002037810 */ /* 0x000fc80007ffe0ff */
[----:B------:R-:W-:-:S04]  /*56c0*/  LOP3.LUT R3, R3, 0x7f800000, RZ, 0xc0, !PT ;  /* 0x7f80000003037812 */ /* 0x000fc800078ec0ff */
[----:B------:R-:W-:-:S13]  /*56d0*/  ISETP.GT.U32.AND P1, PT, R3, 0x1ffffff, PT ;  /* 0x01ffffff0300780c */ /* 0x000fda0003f24070 */
[----:B------:R-:W-:Y:S05]  /*56e0*/  @P1 BRA `(.L_x_399) ;  /* 0x0000000000101947 */ /* 0x000fea0003800000 */
[----:B------:R-:W-:-:S07]  /*56f0*/  MOV R43, 0x5710 ;  /* 0x00005710002b7802 */ /* 0x000fce0000000f00 */
[----:B-----5:R-:W-:Y:S05]  /*5700*/  CALL.REL.NOINC `($__internal_7_$__cuda_sm20_rcp_rn_f32_slowpath) ;  /* 0x0000000c00307944 */ /* 0x020fea0003c00000 */
[----:B------:R-:W-:Y:S01]  /*5710*/  MOV R7, R47 ;  /* 0x0000002f00077202 */ /* 0x000fe20000000f00 */
[----:B------:R-:W-:Y:S06]  /*5720*/  BRA `(.L_x_400) ;  /* 0x0000000000107947 */ /* 0x000fec0003800000 */
.L_x_399:
[----:B------:R-:W0:Y:S02]  /*5730*/  MUFU.RCP R7, R2 ;  /* 0x0000000200077308 */ /* 0x000e240000001000 */
[----:B0-----:R-:W-:-:S04]  /*5740*/  FFMA R0, R2, R7, -1 ;  /* 0xbf80000002007423 */ /* 0x001fc80000000007 */
[----:B------:R-:W-:-:S04]  /*5750*/  FADD.FTZ R0, -R0, -RZ ;  /* 0x800000ff00007221 */ /* 0x000fc80000010100 */
[----:B------:R-:W-:-:S07]  /*5760*/  FFMA R7, R7, R0, R7 ;  /* 0x0000000007077223 */ /* 0x000fce0000000007 */
.L_x_400:
[----:B------:R-:W-:Y:S05]  /*5770*/  BSYNC.RECONVERGENT B1 ;  /* 0x0000000000017941 */ /* 0x000fea0003800200 */
.L_x_398:
        /* <DEDUP_REMOVED lines=18> */
.L_x_402:
[----:B------:R-:W0:Y:S02]  /*58a0*/  MUFU.RCP R3, R2 ;  /* 0x0000000200037308 */ /* 0x000e240000001000 */
[----:B0-----:R-:W-:-:S04]  /*58b0*/  FFMA R0, R2, R3, -1 ;  /* 0xbf80000002007423 */ /* 0x001fc80000000003 */
[----:B------:R-:W-:-:S04]  /*58c0*/  FADD.FTZ R0, -R0, -RZ ;  /* 0x800000ff00007221 */ /* 0x000fc80000010100 */
[----:B------:R-:W-:-:S07]  /*58d0*/  FFMA R0, R3, R0, R3 ;  /* 0x0000000003007223 */ /* 0x000fce0000000003 */
.L_x_403:
[----:B------:R-:W-:Y:S05]  /*58e0*/  BSYNC.RECONVERGENT B1 ;  /* 0x0000000000017941 */ /* 0x000fea0003800200 */
.L_x_401:
        /* <DEDUP_REMOVED lines=10> */
.L_x_405:
[----:B------:R-:W0:Y:S02]  /*5990*/  LDS R2, [R26] ;  /* 0x000000001a027984 */ /* 0x000e240000000800 */
[----:B0-----:R-:W-:-:S05]  /*59a0*/  FADD R3, R7, R2 ;  /* 0x0000000207037221 */ /* 0x001fca0000000000 */
[----:B------:R-:W0:Y:S02]  /*59b0*/  ATOMS.CAST.SPIN P1, [R26], R2, R3 ;  /* 0x000000021a00758d */ /* 0x000e240001820003 */
[----:B0-----:R-:W-:Y:S05]  /*59c0*/  @!P1 BRA `(.L_x_405) ;  /* 0xfffffffc00f09947 */ /* 0x001fea000383ffff */
[----:B------:R-:W-:Y:S05]  /*59d0*/  BSYNC.RECONVERGENT B1 ;  /* 0x0000000000017941 */ /* 0x000fea0003800200 */
.L_x_404:
[----:B------:R0:W5:Y:S01]  /*59e0*/  LDG.E.CONSTANT R21, desc[UR10][R20.64] ;  /* 0x0000000a14157981 */ /* 0x000162000c1e9900 */
[----:B------:R-:W-:Y:S01]  /*59f0*/  BSSY.RECONVERGENT B1, `(.L_x_406) ;  /* 0x000001c000017945 */ /* 0x000fe20003800200 */
[----:B------:R-:W-:Y:S01]  /*5a00*/  HFMA2 R0, -RZ, RZ, 0, 0 ;  /* 0x00000000ff007431 */ /* 0x000fe200000001ff */
[----:B------:R-:W-:Y:S02]  /*5a10*/  MOV R2, RZ ;  /* 0x000000ff00027202 */ /* 0x000fe40000000f00 */
[----:B------:R-:W-:Y:S05]  /*5a20*/  @P0 BRA `(.L_x_407) ;  /* 0x0000000000600947 */ /* 0x000fea0003800000 */
[----:B------:R-:W2:Y:S04]  /*5a30*/  LDG.E.CONSTANT R36, desc[UR10][R36.64] ;  /* 0x0000000a24247981 */ /* 0x000ea8000c1e9900 */
[----:B------:R-:W3:Y:S04]  /*5a40*/  LDG.E.CONSTANT R17, desc[UR10][R16.64] ;  /* 0x0000000a10117981 */ /* 0x000ee8000c1e9900 */
[----:B------:R-:W4:Y:S04]  /*5a50*/  LDG.E.CONSTANT R38, desc[UR10][R38.64] ;  /* 0x0000000a26267981 */ /* 0x000f28000c1e9900 */
[----:B------:R-:W4:Y:S01]  /*5a60*/  LDG.E.CONSTANT R5, desc[UR10][R4.64] ;  /* 0x0000000a04057981 */ /* 0x000f22000c1e9900 */
[----:B------:R-:W-:Y:S01]  /*5a70*/  MOV R6, 0x3f800000 ;  /* 0x3f80000000067802 */ /* 0x000fe20000000f00 */
[C---:B--2---:R-:W-:Y:S01]  /*5a80*/  FMUL R7, R36.reuse, -0.91699999570846557617 ;  /* 0xbf6ac08324077820 */ /* 0x044fe20000400000 */
[----:B---3--:R-:W-:Y:S01]  /*5a90*/  FMUL R0, R17, -0.91699999570846557617 ;  /* 0xbf6ac08311007820 */ /* 0x008fe20000400000 */
[----:B------:R-:W-:-:S03]  /*5aa0*/  FADD R3, R36, R17 ;  /* 0x0000001124037221 */ /* 0x000fc60000000000 */
[CC--:B----4-:R-:W-:Y:S02]  /*5ab0*/  FMNMX R9, R38.reuse, R7.reuse, !PT ;  /* 0x0000000726097209 */ /* 0x0d0fe40007800000 */
[----:B------:R-:W-:Y:S02]  /*5ac0*/  FSETP.GT.AND P1, PT, R38, R7, PT ;  /* 0x000000072600720b */ /* 0x000fe40003f24000 */
[CC--:B------:R-:W-:Y:S01]  /*5ad0*/  FMNMX R2, R5.reuse, R0.reuse, !PT ;  /* 0x0000000005027209 */ /* 0x0c0fe20007800000 */
[----:B------:R-:W-:Y:S01]  /*5ae0*/  FADD R9, R36, R9 ;  /* 0x0000000924097221 */ /* 0x000fe20000000000 */
[----:B------:R-:W-:Y:S01]  /*5af0*/  FSETP.GT.AND P0, PT, R5, R0, PT ;  /* 0x000000000500720b */ /* 0x000fe20003f04000 */
[----:B------:R-:W-:Y:S01]  /*5b00*/  FMUL R0, R3, 0.5 ;  /* 0x3f00000003007820 */ /* 0x000fe20000400000 */
[C---:B------:R-:W-:Y:S01]  /*5b10*/  FSEL R5, R6.reuse, 0.083000004291534423828, P1 ;  /* 0x3da9fbe806057808 */ /* 0x040fe20000800000 */
[----:B------:R-:W-:Y:S01]  /*5b20*/  FADD R2, R17, R2 ;  /* 0x0000000211027221 */ /* 0x000fe20000000000 */
[----:B------:R-:W-:-:S03]  /*5b30*/  FSEL R3, R6, 0.083000004291534423828, P0 ;  /* 0x3da9fbe806037808 */ /* 0x000fc60000000000 */
[----:B------:R-:W-:Y:S01]  /*5b40*/  FADD R2, -R9, R2 ;  /* 0x0000000209027221 */ /* 0x000fe20000000100 */
[----:B------:R-:W-:Y:S01]  /*5b50*/  FMUL R5, R5, R0 ;  /* 0x0000000005057220 */ /* 0x000fe20000400000 */
[----:B------:R-:W-:Y:S02]  /*5b60*/  FMUL R3, R0, R3 ;  /* 0x0000000300037220 */ /* 0x000fe40000400000 */
[----:B------:R-:W-:-:S04]  /*5b70*/  FMUL R2, R2, 0.5 ;  /* 0x3f00000002027820 */ /* 0x000fc80000400000 */
[----:B------:R-:W-:-:S04]  /*5b80*/  FMUL R2, R2, R51 ;  /* 0x0000003302027220 */ /* 0x000fc80000400000 */
[-CC-:B------:R-:W-:Y:S01]  /*5b90*/  FFMA R0, R3, R51.reuse, R2.reuse ;  /* 0x0000003303007223 */ /* 0x180fe20000000002 */
[----:B------:R-:W-:-:S07]  /*5ba0*/  FFMA R2, R5, -R51, R2 ;  /* 0x8000003305027223 */ /* 0x000fce0000000002 */
.L_x_407:
[----:B------:R-:W-:Y:S05]  /*5bb0*/  BSYNC.RECONVERGENT B1 ;  /* 0x0000000000017941 */ /* 0x000fea0003800200 */
.L_x_406:
[----:B------:R-:W-:Y:S01]  /*5bc0*/  BSSY.RECONVERGENT B1, `(.L_x_408) ;  /* 0x0000006000017945 */ /* 0x000fe20003800200 */
[----:B-----5:R-:W-:-:S07]  /*5bd0*/  FMUL R3, R21, -R0 ;  /* 0x8000000015037220 */ /* 0x020fce0000400000 */
.L_x_409:
[----:B------:R-:W1:Y:S02]  /*5be0*/  LDS R4, [R50+-0x40] ;  /* 0xffffc00032047984 */ /* 0x000e640000000800 */
[----:B-1----:R-:W-:-:S05]  /*5bf0*/  FADD R5, R3, R4 ;  /* 0x0000000403057221 */ /* 0x002fca0000000000 */
[----:B------:R-:W1:Y:S02]  /*5c00*/  ATOMS.CAST.SPIN P0, [R50+-0x40], R4, R5 ;  /* 0xffffc0043200758d */ /* 0x000e640001800005 */
[----:B-1----:R-:W-:Y:S05]  /*5c10*/  @!P0 BRA `(.L_x_409) ;  /* 0xfffffffc00f08947 */ /* 0x002fea000383ffff */
[----:B------:R-:W-:Y:S05]  /*5c20*/  BSYNC.RECONVERGENT B1 ;  /* 0x0000000000017941 */ /* 0x000fea0003800200 */
.L_x_408:
[----:B------:R-:W-:-:S07]  /*5c30*/  FMUL R5, R21, -R2 ;  /* 0x8000000215057220 */ /* 0x000fce0000400000 */
.L_x_410:
[----:B------:R-:W1:Y:S02]  /*5c40*/  LDS R2, [R50] ;  /* 0x0000000032027984 */ /* 0x000e640000000800 */
[----:B-1----:R-:W-:-:S05]  /*5c50*/  FADD R3, R5, R2 ;  /* 0x0000000205037221 */ /* 0x002fca0000000000 */
[----:B------:R-:W1:Y:S02]  /*5c60*/  ATOMS.CAST.SPIN P0, [R50], R2, R3 ;  /* 0x000000023200758d */ /* 0x000e640001800003 */
[----:B-1----:R-:W-:Y:S05]  /*5c70*/  @!P0 BRA `(.L_x_410) ;  /* 0xfffffffc00f08947 */ /* 0x002fea000383ffff */
.L_x_282:
[----:B------:R-:W-:Y:S05]  /*5c80*/  BSYNC.RECONVERGENT B0 ;  /* 0x0000000000007941 */ /* 0x000fea0003800200 */
.L_x_281:
[----:B------:R-:W1:Y:S01]  /*5c90*/  S2R R0, SR_TID.Y ;  /* 0x0000000000007919 */ /* 0x000e620000002200 */
[----:B------:R-:W2:Y:S01]  /*5ca0*/  S2UR UR5, SR_CTAID.X ;  /* 0x00000000000579c3 */ /* 0x000ea20000002500 */
[----:B------:R-:W2:Y:S01]  /*5cb0*/  LDCU.64 UR6, c[0x0][0x408] ;  /* 0x00008100ff0677ac */ /* 0x000ea20008000a00 */
[----:B------:R-:W-:Y:S01]  /*5cc0*/  BSSY.RECONVERGENT B0, `(.L_x_411) ;  /* 0x000005b000007945 */ /* 0x000fe20003800200 */
[----:B0-----:R-:W1:Y:S05]  /*5cd0*/  S2R R3, SR_TID.X ;  /* 0x0000000000037919 */ /* 0x001e6a0000002100 */
[----:B------:R-:W0:Y:S01]  /*5ce0*/  S2UR UR9, SR_CTAID.Y ;  /* 0x00000000000979c3 */ /* 0x000e220000002600 */
[----:B--2---:R-:W-:-:S02]  /*5cf0*/  UIMAD UR5, UR5, UR6, URZ ;  /* 0x00000006050572a4 */ /* 0x004fc4000f8e02ff */
[----:B0-----:R-:W-:Y:S02]  /*5d00*/  UIMAD UR4, UR9, UR6, -UR7 ;  /* 0x00000006090472a4 */ /* 0x001fe4000f8e0a07 */
[----:B------:R-:W-:Y:S01]  /*5d10*/  UIADD3 UR6, UPT, UPT, UR5, -UR7, URZ ;  /* 0x8000000705067290 */ /* 0x000fe2000fffe0ff */
[----:B-1----:R-:W-:Y:S02]  /*5d20*/  IMAD R14, R0, UR8, R3 ;  /* 0x00000008000e7c24 */ /* 0x002fe4000f8e0203 */
[----:B------:R-:W-:Y:S03]  /*5d30*/  BAR.SYNC.DEFER_BLOCKING 0x0 ;  /* 0x0000000000007b1d */ /* 0x000fe60000010000 */
[----:B------:R-:W-:-:S13]  /*5d40*/  ISETP.GT.U32.AND P0, PT, R14, 0x10f, PT ;  /* 0x0000010f0e00780c */ /* 0x000fda0003f04070 */
[----:B------:R-:W-:Y:S05]  /*5d50*/  @P0 BRA `(.L_x_412) ;  /* 0x0000000400440947 */ /* 0x000fea0003800000 */
[----:B------:R-:W0:Y:S01]  /*5d60*/  S2R R3, SR_CgaCtaId ;  /* 0x0000000000037919 */ /* 0x000e220000008800 */
[----:B------:R-:W1:Y:S01]  /*5d70*/  LDC.64 R4, c[0x0][0x380] ;  /* 0x0000e000ff047b82 */ /* 0x000e620000000a00 */
[----:B------:R-:W-:Y:S01]  /*5d80*/  MOV R0, 0x400 ;  /* 0x0000040000007802 */ /* 0x000fe20000000f00 */
[----:B------:R-:W-:Y:S01]  /*5d90*/  BSSY.RECONVERGENT B1, `(.L_x_413) ;  /* 0x0000026000017945 */ /* 0x000fe20003800200 */
[----:B------:R-:W-:-:S05]  /*5da0*/  MOV R6, R14 ;  /* 0x0000000e00067202 */ /* 0x000fca0000000f00 */
[----:B------:R-:W2:Y:S01]  /*5db0*/  LDC.64 R12, c[0x0][0x400] ;  /* 0x00010000ff0c7b82 */ /* 0x000ea20000000a00 */
[----:B0-----:R-:W-:Y:S02]  /*5dc0*/  LEA R11, R3, R0, 0x18 ;  /* 0x00000000030b7211 */ /* 0x001fe400078ec0ff */
[----:B------:R-:W-:-:S07]  /*5dd0*/  PRMT R0, R14, 0x7610, R0 ;  /* 0x000076100e007816 */ /* 0x000fce0000000000 */
.L_x_416:
[----:B0-----:R-:W-:Y:S01]  /*5de0*/  LOP3.LUT R2, R0, 0xffff, RZ, 0xc0, !PT ;  /* 0x0000ffff00027812 */ /* 0x001fe200078ec0ff */
[----:B------:R-:W-:Y:S01]  /*5df0*/  BSSY.RECONVERGENT B2, `(.L_x_414) ;  /* 0x000001c000027945 */ /* 0x000fe20003800200 */
[----:B------:R-:W-:Y:S02]  /*5e00*/  ISETP.GE.U32.AND P2, PT, R6, 0x10, PT ;  /* 0x000000100600780c */ /* 0x000fe40003f46070 */
[----:B------:R-:W-:Y:S01]  /*5e10*/  IADD3 R7, PT, PT, R0, 0x100, RZ ;  /* 0x0000010000077810 */ /* 0x000fe20007ffe0ff */
[----:B------:R-:W-:-:S05]  /*5e20*/  IMAD R2, R2, 0xf0f1, RZ ;  /* 0x0000f0f102027824 */ /* 0x000fca00078e02ff */
[----:B------:R-:W-:-:S04]  /*5e30*/  SHF.R.U32.HI R8, RZ, 0x14, R2 ;  /* 0x00000014ff087819 */ /* 0x000fc80000011602 */
[----:B------:R-:W-:-:S04]  /*5e40*/  PRMT R2, R8, 0x9910, RZ ;  /* 0x0000991008027816 */ /* 0x000fc800000000ff */
[----:B------:R-:W-:-:S04]  /*5e50*/  LEA R2, R2, R2, 0x4 ;  /* 0x0000000202027211 */ /* 0x000fc800078e20ff */
[----:B------:R-:W-:-:S04]  /*5e60*/  IADD3 R2, PT, PT, RZ, -R2, RZ ;  /* 0x80000002ff027210 */ /* 0x000fc80007ffe0ff */
[----:B------:R-:W-:-:S04]  /*5e70*/  PRMT R3, R2, 0x7710, RZ ;  /* 0x0000771002037816 */ /* 0x000fc800000000ff */
[----:B------:R-:W-:Y:S01]  /*5e80*/  IADD3 R2, PT, PT, R3, R0, RZ ;  /* 0x0000000003027210 */ /* 0x000fe20007ffe0ff */
[----:B------:R-:W-:-:S03]  /*5e90*/  IMAD R3, R8, 0x44, R11 ;  /* 0x0000004408037824 */ /* 0x000fc600078e020b */
[----:B------:R-:W-:-:S04]  /*5ea0*/  LOP3.LUT R2, R2, 0xffff, RZ, 0xc0, !PT ;  /* 0x0000ffff02027812 */ /* 0x000fc800078ec0ff */
[----:B------:R-:W-:-:S05]  /*5eb0*/  LEA R3, R2, R3, 0x2 ;  /* 0x0000000302037211 */ /* 0x000fca00078e10ff */
[----:B------:R-:W0:Y:S02]  /*5ec0*/  LDS R9, [R3] ;  /* 0x0000000003097984 */ /* 0x000e240000000800 */
[----:B0-----:R-:W-:-:S13]  /*5ed0*/  FSETP.GT.AND P0, PT, |R9|, RZ, PT ;  /* 0x000000ff0900720b */ /* 0x001fda0003f04200 */
[----:B------:R-:W-:Y:S05]  /*5ee0*/  @!P0 BRA `(.L_x_415) ;  /* 0x0000000000308947 */ /* 0x000fea0003800000 */
[----:B------:R-:W-:Y:S02]  /*5ef0*/  IADD3 R0, PT, PT, R8, UR4, RZ ;  /* 0x0000000408007c10 */ /* 0x000fe4000fffe0ff */
[----:B------:R-:W-:Y:S02]  /*5f00*/  IADD3 R2, PT, PT, R2, UR6, RZ ;  /* 0x0000000602027c10 */ /* 0x000fe4000fffe0ff */
[----:B--2---:R-:W-:Y:S02]  /*5f10*/  ISETP.GE.AND P0, PT, R0, R12, PT ;  /* 0x0000000c0000720c */ /* 0x004fe40003f06270 */
[----:B------:R-:W-:Y:S02]  /*5f20*/  ISETP.GT.AND P1, PT, R2, R13, PT ;  /* 0x0000000d0200720c */ /* 0x000fe40003f24270 */
[----:B------:R-:W-:Y:S02]  /*5f30*/  ISETP.GT.AND P0, PT, R0, -0x1, !P0 ;  /* 0xffffffff0000780c */ /* 0x000fe40004704270 */
[----:B------:R-:W-:-:S04]  /*5f40*/  ISETP.GT.AND P1, PT, R2, -0x1, !P1 ;  /* 0xffffffff0200780c */ /* 0x000fc80004f24270 */
[----:B------:R-:W-:-:S13]  /*5f50*/  PLOP3.LUT P0, PT, P0, P1, PT, 0x80, 0x8 ;  /* 0x000000000008781c */ /* 0x000fda0000703070 */
[----:B------:R-:W-:Y:S05]  /*5f60*/  @!P0 BRA `(.L_x_415) ;  /* 0x0000000000108947 */ /* 0x000fea0003800000 */
[----:B------:R-:W-:-:S05]  /*5f70*/  IMAD R0, R0, R13, R0 ;  /* 0x0000000d00007224 */ /* 0x000fca00078e0200 */
[----:B------:R-:W-:-:S05]  /*5f80*/  IADD3 R3, PT, PT, R2, R0, RZ ;  /* 0x0000000002037210 */ /* 0x000fca0007ffe0ff */
[----:B-1----:R-:W-:-:S05]  /*5f90*/  IMAD.WIDE R2, R3, 0x4, R4 ;  /* 0x0000000403027825 */ /* 0x002fca00078e0204 */
[----:B------:R0:W-:Y:S02]  /*5fa0*/  REDG.E.ADD.F32.FTZ.RN.STRONG.GPU desc[UR10][R2.64], R9 ;  /* 0x00000009020079a6 */ /* 0x0001e4000c12f30a */
.L_x_415:
[----:B------:R-:W-:Y:S05]  /*5fb0*/  BSYNC.RECONVERGENT B2 ;  /* 0x0000000000027941 */ /* 0x000fea0003800200 */
.L_x_414:
[----:B------:R-:W-:Y:S02]  /*5fc0*/  IADD3 R6, PT, PT, R6, 0x100, RZ ;  /* 0x0000010006067810 */ /* 0x000fe40007ffe0ff */
[----:B------:R-:W-:Y:S01]  /*5fd0*/  PRMT R0, R7, 0x7610, R0 ;  /* 0x0000761007007816 */ /* 0x000fe20000000000 */
[----:B------:R-:W-:Y:S06]  /*5fe0*/  @!P2 BRA `(.L_x_416) ;  /* 0xfffffffc007ca947 */ /* 0x000fec000383ffff */
[----:B------:R-:W-:Y:S05]  /*5ff0*/  BSYNC.RECONVERGENT B1 ;  /* 0x0000000000017941 */ /* 0x000fea0003800200 */
.L_x_413:
[----:B------:R-:W3:Y:S01]  /*6000*/  LDC.64 R10, c[0x0][0x408] ;  /* 0x00010200ff0a7b82 */ /* 0x000ee20000000a00 */
[C---:B------:R-:W-:Y:S01]  /*6010*/  LOP3.LUT R7, R14.reuse, 0xf, RZ, 0xc0, !PT ;  /* 0x0000000f0e077812 */ /* 0x040fe200078ec0ff */
[----:B------:R-:W-:Y:S01]  /*6020*/  UMOV UR7, 0x400 ;  /* 0x0000040000077882 */ /* 0x000fe20000000000 */
[----:B0-----:R-:W-:Y:S01]  /*6030*/  SHF.R.U32.HI R3, RZ, 0x4, R14 ;  /* 0x00000004ff037819 */ /* 0x001fe2000001160e */
[----:B------:R-:W-:Y:S01]  /*6040*/  UIADD3 UR7, UPT, UPT, UR7, 0x440, URZ ;  /* 0x0000044007077890 */ /* 0x000fe2000fffe0ff */
[----:B------:R-:W-:Y:S02]  /*6050*/  IADD3 R0, PT, PT, R7, UR6, RZ ;  /* 0x0000000607007c10 */ /* 0x000fe4000fffe0ff */
[----:B------:R-:W-:Y:S01]  /*6060*/  SHF.L.U32 R8, R14, 0x2, RZ ;  /* 0x000000020e087819 */ /* 0x000fe200000006ff */
[----:B------:R-:W0:Y:S08]  /*6070*/  LDC R9, c[0x0][0x404] ;  /* 0x00010100ff097b82 */ /* 0x000e300000000800 */
[----:B------:R-:W4:Y:S08]  /*6080*/  S2UR UR8, SR_CgaCtaId ;  /* 0x00000000000879c3 */ /* 0x000f300000008800 */
[----:B--2---:R-:W2:Y:S01]  /*6090*/  LDC R13, c[0x0][0x400] ;  /* 0x00010000ff0d7b82 */ /* 0x004ea20000000800 */
[----:B---3--:R-:W-:-:S05]  /*60a0*/  IMAD R2, R10, UR9, R3 ;  /* 0x000000090a027c24 */ /* 0x008fca000f8e0203 */
[----:B------:R-:W-:Y:S02]  /*60b0*/  IADD3 R6, PT, PT, R2, -R11, RZ ;  /* 0x8000000b02067210 */ /* 0x000fe40007ffe0ff */
[----:B------:R-:W3:Y:S01]  /*60c0*/  LDC R12, c[0x0][0x404] ;  /* 0x00010100ff0c7b82 */ /* 0x000ee20000000800 */
[-C--:B0-----:R-:W-:Y:S02]  /*60d0*/  ISETP.GE.AND P0, PT, R0, R9.reuse, PT ;  /* 0x000000090000720c */ /* 0x081fe40003f06270 */
[----:B------:R-:W-:Y:S02]  /*60e0*/  IMAD R2, R6, R9, UR5 ;  /* 0x0000000506027e24 */ /* 0x000fe4000f8e0209 */
[----:B------:R-:W-:Y:S02]  /*60f0*/  ISETP.GT.AND P0, PT, R0, -0x1, !P0 ;  /* 0xffffffff0000780c */ /* 0x000fe40004704270 */
[----:B------:R-:W-:Y:S01]  /*6100*/  LOP3.LUT R0, R8, 0x3c, RZ, 0xc0, !PT ;  /* 0x0000003c08007812 */ /* 0x000fe200078ec0ff */
[----:B-1----:R-:W0:Y:S01]  /*6110*/  LDC.64 R4, c[0x0][0x388] ;  /* 0x0000e200ff047b82 */ /* 0x002e220000000a00 */
[----:B----4-:R-:W-:Y:S01]  /*6120*/  ULEA UR7, UR8, UR7, 0x18 ;  /* 0x0000000708077291 */ /* 0x010fe2000f8ec0ff */
[----:B------:R-:W-:-:S02]  /*6130*/  IADD3 R7, PT, PT, R2, -R11, R7 ;  /* 0x8000000b02077210 */ /* 0x000fc40007ffe007 */
[----:B------:R-:W-:Y:S02]  /*6140*/  LEA R0, R3, R0, 0x6 ;  /* 0x0000000003007211 */ /* 0x000fe400078e30ff */
[----:B------:R-:W-:Y:S02]  /*6150*/  MOV R8, R14 ;  /* 0x0000000e00087202 */ /* 0x000fe40000000f00 */
[----:B------:R-:W-:-:S07]  /*6160*/  IADD3 R0, PT, PT, R0, UR7, RZ ;  /* 0x0000000700007c10 */ /* 0x000fce000fffe0ff */
.L_x_419:
[----:B-1----:R-:W1:Y:S01]  /*6170*/  LDS R9, [R0] ;  /* 0x0000000000097984 */ /* 0x002e620000000800 */
[----:B--2---:R-:W-:Y:S01]  /*6180*/  ISETP.GT.AND P1, PT, R6, R13, PT ;  /* 0x0000000d0600720c */ /* 0x004fe20003f24270 */
[----:B------:R-:W-:Y:S01]  /*6190*/  BSSY.RECONVERGENT B1, `(.L_x_417) ;  /* 0x0000009000017945 */ /* 0x000fe20003800200 */
[----:B------:R-:W-:Y:S02]  /*61a0*/  ISETP.GE.U32.AND P2, PT, R8, 0x10, PT ;  /* 0x000000100800780c */ /* 0x000fe40003f46070 */
[----:B------:R-:W-:Y:S02]  /*61b0*/  ISETP.GT.AND P1, PT, R6, -0x1, !P1 ;  /* 0xffffffff0600780c */ /* 0x000fe40004f24270 */
[----:B------:R-:W-:Y:S02]  /*61c0*/  IADD3 R8, PT, PT, R8, 0x100, RZ ;  /* 0x0000010008087810 */ /* 0x000fe40007ffe0ff */
[----:B------:R-:W-:-:S04]  /*61d0*/  PLOP3.LUT P1, PT, P1, P0, PT, 0x80, 0x8 ;  /* 0x000000000008781c */ /* 0x000fc80000f21070 */
[----:B-1----:R-:W-:-:S13]  /*61e0*/  FSETP.LEU.OR P1, PT, |R9|, RZ, !P1 ;  /* 0x000000ff0900720b */ /* 0x002fda0004f2b600 */
[----:B------:R-:W-:Y:S05]  /*61f0*/  @P1 BRA `(.L_x_418) ;  /* 0x0000000000081947 */ /* 0x000fea0003800000 */
[----:B0-----:R-:W-:-:S05]  /*6200*/  IMAD.WIDE R2, R7, 0x4, R4 ;  /* 0x0000000407027825 */ /* 0x001fca00078e0204 */
[----:B------:R1:W-:Y:S02]  /*6210*/  REDG.E.ADD.F32.FTZ.RN.STRONG.GPU desc[UR10][R2.64], R9 ;  /* 0x00000009020079a6 */ /* 0x0003e4000c12f30a */
.L_x_418:
[----:B------:R-:W-:Y:S05]  /*6220*/  BSYNC.RECONVERGENT B1 ;  /* 0x0000000000017941 */ /* 0x000fea0003800200 */
.L_x_417:
[----:B------:R-:W-:Y:S02]  /*6230*/  IADD3 R0, PT, PT, R0, 0x400, RZ ;  /* 0x0000040000007810 */ /* 0x000fe40007ffe0ff */
[----:B------:R-:W-:Y:S02]  /*6240*/  IADD3 R6, PT, PT, R6, 0x10, RZ ;  /* 0x0000001006067810 */ /* 0x000fe40007ffe0ff */
[----:B---3--:R-:W-:Y:S01]  /*6250*/  LEA R7, R12, R7, 0x4 ;  /* 0x000000070c077211 */ /* 0x008fe200078e20ff */
[----:B------:R-:W-:Y:S06]  /*6260*/  @!P2 BRA `(.L_x_419) ;  /* 0xfffffffc00c0a947 */ /* 0x000fec000383ffff */
.L_x_412:
[----:B------:R-:W-:Y:S05]  /*6270*/  BSYNC.RECONVERGENT B0 ;  /* 0x0000000000007941 */ /* 0x000fea0003800200 */
.L_x_411:
[----:B------:R-:W-:-:S13]  /*6280*/  ISETP.GT.U32.AND P0, PT, R14, 0xff, PT ;  /* 0x000000ff0e00780c */ /* 0x000fda0003f04070 */
[----:B------:R-:W-:Y:S05]  /*6290*/  @P0 EXIT ;  /* 0x000000000000094d */ /* 0x000fea0003800000 */
[----:B0-----:R-:W0:Y:S02]  /*62a0*/  LDS R5, [R50] ;  /* 0x0000000032057984 */ /* 0x001e240000000800 */
[----:B0-----:R-:W-:-:S13]  /*62b0*/  FSETP.GT.AND P0, PT, |R5|, RZ, PT ;  /* 0x000000ff0500720b */ /* 0x001fda0003f04200 */
[----:B------:R-:W-:Y:S05]  /*62c0*/  @!P0 EXIT ;  /* 0x000000000000894d */ /* 0x000fea0003800000 */
[----:B------:R-:W0:Y:S01]  /*62d0*/  S2R R0, SR_TID.Y ;  /* 0x0000000000007919 */ /* 0x000e220000002200 */
[----:B------:R-:W2:Y:S01]  /*62e0*/  LDCU.64 UR8, c[0x0][0x400] ;  /* 0x00008000ff0877ac */ /* 0x000ea20008000a00 */
[----:B------:R-:W3:Y:S01]  /*62f0*/  S2R R7, SR_TID.X ;  /* 0x0000000000077919 */ /* 0x000ee20000002100 */
[----:B0-----:R-:W-:Y:S02]  /*6300*/  IADD3 R0, PT, PT, R0, UR4, RZ ;  /* 0x0000000400007c10 */ /* 0x001fe4000fffe0ff */
[----:B---3--:R-:W-:Y:S02]  /*6310*/  IADD3 R7, PT, PT, R7, UR6, RZ ;  /* 0x0000000607077c10 */ /* 0x008fe4000fffe0ff */
[C---:B--2---:R-:W-:Y:S02]  /*6320*/  ISETP.GE.AND P0, PT, R0.reuse, UR8, PT ;  /* 0x0000000800007c0c */ /* 0x044fe4000bf06270 */
[----:B------:R-:W-:Y:S02]  /*6330*/  ISETP.GE.AND P1, PT, R7, UR9, PT ;  /* 0x0000000907007c0c */ /* 0x000fe4000bf26270 */
[----:B------:R-:W-:-:S02]  /*6340*/  ISETP.GT.AND P0, PT, R0, -0x1, !P0 ;  /* 0xffffffff0000780c */ /* 0x000fc40004704270 */
[----:B------:R-:W-:-:S04]  /*6350*/  ISETP.GT.AND P1, PT, R7, -0x1, !P1 ;  /* 0xffffffff0700780c */ /* 0x000fc80004f24270 */
[----:B------:R-:W-:-:S13]  /*6360*/  PLOP3.LUT P0, PT, P0, P1, PT, 0x80, 0x8 ;  /* 0x000000000008781c */ /* 0x000fda0000703070 */
[----:B------:R-:W-:Y:S05]  /*6370*/  @!P0 EXIT ;  /* 0x000000000000894d */ /* 0x000fea0003800000 */
[----:B-1----:R-:W0:Y:S01]  /*6380*/  LDC.64 R2, c[0x0][0x390] ;  /* 0x0000e400ff027b82 */ /* 0x002e220000000a00 */
[----:B------:R-:W-:-:S04]  /*6390*/  IMAD R7, R0, UR9, R7 ;  /* 0x0000000900077c24 */ /* 0x000fc8000f8e0207 */
[----:B0-----:R-:W-:-:S05]  /*63a0*/  IMAD.WIDE R2, R7, 0x4, R2 ;  /* 0x0000000407027825 */ /* 0x001fca00078e0202 */
[----:B------:R-:W-:Y:S01]  /*63b0*/  REDG.E.ADD.F32.FTZ.RN.STRONG.GPU desc[UR10][R2.64], R5 ;  /* 0x00000005020079a6 */ /* 0x000fe2000c12f30a */
[----:B------:R-:W-:Y:S05]  /*63c0*/  EXIT ;  /* 0x000000000000794d */ /* 0x000fea0003800000 */
        .weak           $__internal_7_$__cuda_sm20_rcp_rn_f32_slowpath
        .type           $__internal_7_$__cuda_sm20_rcp_rn_f32_slowpath,@function
        .size           $__internal_7_$__cuda_sm20_rcp_rn_f32_slowpath,($__internal_8_$__cuda_sm3x_div_rn_noftz_f32_slowpath - $__internal_7_$__cuda_sm20_rcp_rn_f32_slowpath)
$__internal_7_$__cuda_sm20_rcp_rn_f32_slowpath:
        /* <DEDUP_REMOVED lines=15> */
.L_x_421:
[----:B------:R-:W-:-:S04]  /*64c0*/  IADD3 R47, PT, PT, R3, -0xfd, RZ ;  /* 0xffffff03032f7810 */ /* 0x000fc80007ffe0ff */
[----:B------:R-:W-:-:S13]  /*64d0*/  ISETP.GT.U32.AND P2, PT, R47, 0x1, PT ;  /* 0x000000012f00780c */ /* 0x000fda0003f44070 */
[----:B------:R-:W-:Y:S05]  /*64e0*/  @P2 BRA `(.L_x_423) ;  /* 0x0000000000782947 */ /* 0x000fea0003800000 */
[----:B------:R-:W-:Y:S01]  /*64f0*/  LOP3.LUT R49, R2, 0x7fffff, RZ, 0xc0, !PT ;  /* 0x007fffff02317812 */ /* 0x000fe200078ec0ff */
[----:B------:R-:W-:Y:S01]  /*6500*/  HFMA2 R64, -RZ, RZ, 0, 1.78813934326171875e-07 ;  /* 0x00000003ff407431 */ /* 0x000fe200000001ff */
[----:B------:R-:W-:Y:S02]  /*6510*/  IADD3 R3, PT, PT, R3, -0xfc, RZ ;  /* 0xffffff0403037810 */ /* 0x000fe40007ffe0ff */
[----:B------:R-:W-:-:S04]  /*6520*/  LOP3.LUT R72, R49, 0x3f800000, RZ, 0xfc, !PT ;  /* 0x3f80000031487812 */ /* 0x000fc800078efcff */
[----:B------:R-:W0:Y:S02]  /*6530*/  MUFU.RCP R63, R72 ;  /* 0x00000048003f7308 */ /* 0x000e240000001000 */
[----:B0-----:R-:W-:-:S04]  /*6540*/  FFMA R49, R72, R63, -1 ;  /* 0xbf80000048317423 */ /* 0x001fc8000000003f */
[----:B------:R-:W-:-:S04]  /*6550*/  FADD.FTZ R66, -R49, -RZ ;  /* 0x800000ff31427221 */ /* 0x000fc80000010100 */
[CCC-:B------:R-:W-:Y:S01]  /*6560*/  FFMA.RM R49, R63.reuse, R66.reuse, R63.reuse ;  /* 0x000000423f317223 */ /* 0x1c0fe2000000403f */
[----:B------:R-:W-:Y:S01]  /*6570*/  FFMA.RP R66, R63, R66, R63 ;  /* 0x000000423f427223 */ /* 0x000fe2000000803f */
[----:B------:R-:W-:-:S03]  /*6580*/  SHF.L.U32 R63, R64, R47, RZ ;  /* 0x0000002f403f7219 */ /* 0x000fc600000006ff */
        /* <DEDUP_REMOVED lines=20> */
.L_x_423:
[----:B------:R0:W1:Y:S02]  /*66d0*/  MUFU.RCP R47, R2 ;  /* 0x00000002002f7308 */ /* 0x0000640000001000 */
.L_x_422:
[----:B------:R-:W-:Y:S05]  /*66e0*/  BSYNC.RECONVERGENT B3 ;  /* 0x0000000000037941 */ /* 0x000fea0003800200 */
.L_x_420:
[----:B------:R-:W-:Y:S01]  /*66f0*/  HFMA2 R3, -RZ, RZ, 0, 0 ;  /* 0x00000000ff037431 */ /* 0x000fe200000001ff */
[----:B0-----:R-:W-:-:S04]  /*6700*/  MOV R2, R43 ;  /* 0x0000002b00027202 */ /* 0x001fc80000000f00 */
[----:B-1----:R-:W-:Y:S05]  /*6710*/  RET.REL.NODEC R2 `(compute_vjp) ;  /* 0xffffff9802387950 */ /* 0x002fea0003c3ffff */
        .weak           $__internal_8_$__cuda_sm3x_div_rn_noftz_f32_slowpath
        .type           $__internal_8_$__cuda_sm3x_div_rn_noftz_f32_slowpath,@function
        .size           $__internal_8_$__cuda_sm3x_div_rn_noftz_f32_slowpath,(.L_x_532 - $__internal_8_$__cuda_sm3x_div_rn_noftz_f32_slowpath)
$__internal_8_$__cuda_sm3x_div_rn_noftz_f32_slowpath:
[----:B------:R-:W-:Y:S01]  /*6720*/  SHF.R.U32.HI R43, RZ, 0x17, R3 ;  /* 0x00000017ff2b7819 */ /* 0x000fe20000011603 */
[----:B------:R-:W-:Y:S01]  /*6730*/  BSSY.RECONVERGENT B3, `(.L_x_424) ;  /* 0x0000063000037945 */ /* 0x000fe20003800200 */
[----:B------:R-:W-:Y:S02]  /*6740*/  SHF.R.U32.HI R2, RZ, 0x17, R0 ;  /* 0x00000017ff027819 */ /* 0x000fe40000011600 */
[----:B------:R-:W-:Y:S02]  /*6750*/  LOP3.LUT R70, R43, 0xff, RZ, 0xc0, !PT ;  /* 0x000000ff2b467812 */ /* 0x000fe400078ec0ff */
[----:B------:R-:W-:Y:S02]  /*6760*/  LOP3.LUT R63, R2, 0xff, RZ, 0xc0, !PT ;  /* 0x000000ff023f7812 */ /* 0x000fe400078ec0ff */
[----:B------:R-:W-:Y:S02]  /*6770*/  IADD3 R49, PT, PT, R70, -0x1, RZ ;  /* 0xffffffff46317810 */ /* 0x000fe40007ffe0ff */
[----:B------:R-:W-:-:S02]  /*6780*/  IADD3 R47, PT, PT, R63, -0x1, RZ ;  /* 0xffffffff3f2f7810 */ /* 0x000fc40007ffe0ff */
[----:B------:R-:W-:Y:S02]  /*6790*/  ISETP.GT.U32.AND P2, PT, R49, 0xfd, PT ;  /* 0x000000fd3100780c */ /* 0x000fe40003f44070 */
[----:B------:R-:W-:Y:S02]  /*67a0*/  MOV R2, R0 ;  /* 0x0000000000027202 */ /* 0x000fe40000000f00 */
        /* <DEDUP_REMOVED lines=26> */
.L_x_425:
        /* <DEDUP_REMOVED lines=51> */
.L_x_432:
[----:B------:R-:W-:-:S04]  /*6c80*/  LOP3.LUT R47, R47, 0x80000000, RZ, 0xc0, !PT ;  /* 0x800000002f2f7812 */ /* 0x000fc800078ec0ff */
[----:B------:R-:W-:Y:S01]  /*6c90*/  LOP3.LUT R47, R47, 0x7f800000, RZ, 0xfc, !PT ;  /* 0x7f8000002f2f7812 */ /* 0x000fe200078efcff */
[----:B------:R-:W-:Y:S06]  /*6ca0*/  BRA `(.L_x_433) ;  /* 0x0000000000047947 */ /* 0x000fec0003800000 */
.L_x_431:
[----:B------:R-:W-:-:S07]  /*6cb0*/  LEA R47, R66, R47, 0x17 ;  /* 0x0000002f422f7211 */ /* 0x000fce00078eb8ff */
.L_x_433:
[----:B------:R-:W-:Y:S05]  /*6cc0*/  BSYNC.RECONVERGENT B4 ;  /* 0x0000000000047941 */ /* 0x000fea0003800200 */
.L_x_430:
[----:B------:R-:W-:Y:S05]  /*6cd0*/  BRA `(.L_x_434) ;  /* 0x0000000000207947 */ /* 0x000fea0003800000 */
.L_x_429:
[----:B------:R-:W-:-:S04]  /*6ce0*/  LOP3.LUT R2, R3, 0x80000000, R2, 0x48, !PT ;  /* 0x8000000003027812 */ /* 0x000fc800078e4802 */
[----:B------:R-:W-:Y:S01]  /*6cf0*/  LOP3.LUT R47, R2, 0x7f800000, RZ, 0xfc, !PT ;  /* 0x7f800000022f7812 */ /* 0x000fe200078efcff */
[----:B------:R-:W-:Y:S06]  /*6d00*/  BRA `(.L_x_434) ;  /* 0x0000000000147947 */ /* 0x000fec0003800000 */
.L_x_428:
[----:B------:R-:W-:Y:S01]  /*6d10*/  LOP3.LUT R47, R3, 0x80000000, R2, 0x48, !PT ;  /* 0x80000000032f7812 */ /* 0x000fe200078e4802 */
[----:B------:R-:W-:Y:S06]  /*6d20*/  BRA `(.L_x_434) ;  /* 0x00000000000c7947 */ /* 0x000fec0003800000 */
.L_x_427:
[----:B------:R-:W0:Y:S01]  /*6d30*/  MUFU.RSQ R47, -QNAN ;  /* 0xffc00000002f7908 */ /* 0x000e220000001400 */
[----:B------:R-:W-:Y:S05]  /*6d40*/  BRA `(.L_x_434) ;  /* 0x0000000000047947 */ /* 0x000fea0003800000 */
.L_x_426:
[----:B------:R-:W-:-:S07]  /*6d50*/  FADD.FTZ R47, R0, R3 ;  /* 0x00000003002f7221 */ /* 0x000fce0000010000 */
.L_x_434:
[----:B------:R-:W-:Y:S05]  /*6d60*/  BSYNC.RECONVERGENT B3 ;  /* 0x0000000000037941 */ /* 0x000fea0003800200 */
.L_x_424:
[----:B------:R-:W-:Y:S01]  /*6d70*/  HFMA2 R3, -RZ, RZ, 0, 0 ;  /* 0x00000000ff037431 */ /* 0x000fe200000001ff */
[----:B------:R-:W-:-:S04]  /*6d80*/  MOV R2, R64 ;  /* 0x0000004000027202 */ /* 0x000fc80000000f00 */
[----:B0-----:R-:W-:Y:S05]  /*6d90*/  RET.REL.NODEC R2 `(compute_vjp) ;  /* 0xffffff9002987950 */ /* 0x001fea0003c3ffff */
.L_x_435:
        /* <DEDUP_REMOVED lines=14> */
.L_x_532:


//--------------------- .text.compute_jvp         --------------------------
	.section	.text.compute_jvp,"ax",@progbits
	.align	128
        .global         compute_jvp
        .type           compute_jvp,@function
        .size           compute_jvp,(.L_x_534 - compute_jvp)
        .other          compute_jvp,@"STO_CUDA_ENTRY STV_DEFAULT"
compute_jvp:
.text.compute_jvp:
        /* <DEDUP_REMOVED lines=10> */
[----:B---3--:R-:W-:-:S03]  /*00a0*/  IMAD R3, R4, UR5, R5 ;  /* 0x0000000504037c24 */ /* 0x008fc6000f8e0205 */
[----:B----4-:R-:W-:-:S04]  /*00b0*/  ISETP.GT.AND P0, PT, R2, R7, PT ;  /* 0x000000070200720c */ /* 0x010fc80003f04270 */
[----:B------:R-:W-:-:S13]  /*00c0*/  ISETP.GT.OR P0, PT, R3, R6, P0 ;  /* 0x000000060300720c */ /* 0x000fda0000704670 */
        /* <DEDUP_REMOVED lines=9> */
[----:B------:R-:W-:Y:S05]  /*0160*/  CALL.REL.NOINC `($__internal_9_$__cuda_sm20_rcp_rn_f32_slowpath) ;  /* 0x0000003800e07944 */ /* 0x000fea0003c00000 */
[----:B------:R-:W-:Y:S01]  /*0170*/  MOV R4, R37 ;  /* 0x0000002500047202 */ /* 0x000fe20000000f00 */
[----:B------:R-:W-:Y:S06]  /*0180*/  BRA `(.L_x_437) ;  /* 0x0000000000107947 */ /* 0x000fec0003800000 */
.L_x_436:
[----:B------:R-:W0:Y:S02]  /*0190*/  MUFU.RCP R4, R7 ;  /* 0x0000000700047308 */ /* 0x000e240000001000 */
[----:B0-----:R-:W-:-:S04]  /*01a0*/  FFMA R5, R4, R7, -1 ;  /* 0xbf80000004057423 */ /* 0x001fc80000000007 */
[----:B------:R-:W-:-:S04]  /*01b0*/  FADD.FTZ R5, -R5, -RZ ;  /* 0x800000ff05057221 */ /* 0x000fc80000010100 */
[----:B------:R-:W-:-:S07]  /*01c0*/  FFMA R4, R4, R5, R4 ;  /* 0x0000000504047223 */ /* 0x000fce0000000004 */
.L_x_437:
        /* <DEDUP_REMOVED lines=14> */
[----:B------:R-:W-:Y:S05]  /*02b0*/  CALL.REL.NOINC `($__internal_10_$__cuda_sm3x_div_rn_noftz_f32_slowpath) ;  /* 0x0000003c00607944 */ /* 0x000fea0003c00000 */
[----:B------:R-:W-:-:S07]  /*02c0*/  MOV R31, R59 ;  /* 0x0000003b001f7202 */ /* 0x000fce0000000f00 */
.L_x_438:
[----:B------:R-:W0:Y:S01]  /*02d0*/  LDCU.64 UR4, c[0x0][0x400] ;  /* 0x00008000ff0477ac */ /* 0x000e220008000a00 */
[----:B------:R-:W1:Y:S01]  /*02e0*/  LDC.64 R18, c[0x0][0x398] ;  /* 0x0000e600ff127b82 */ /* 0x000e620000000a00 */
[----:B------:R-:W-:Y:S02]  /*02f0*/  IADD3 R5, PT, PT, R3, -0x1, RZ ;  /* 0xffffffff03057810 */ /* 0x000fe40007ffe0ff */
[C---:B------:R-:W-:Y:S01]  /*0300*/  IADD3 R7, PT, PT, R2.reuse, 0x1, RZ ;  /* 0x0000000102077810 */ /* 0x040fe20007ffe0ff */
[----:B------:R-:W2:Y:S01]  /*0310*/  LDCU UR7, c[0x0][0x40c] ;  /* 0x00008180ff0777ac */ /* 0x000ea20008000800 */
[----:B------:R-:W-:Y:S02]  /*0320*/  VIMNMX R6, PT, PT, RZ, R5, !PT ;  /* 0x00000005ff067248 */ /* 0x000fe40007fe0100 */
[----:B------:R-:W-:Y:S01]  /*0330*/  IADD3 R57, PT, PT, R2, -0x1, RZ ;  /* 0xffffffff02397810 */ /* 0x000fe20007ffe0ff */
[----:B------:R-:W3:Y:S01]  /*0340*/  LDC.64 R16, c[0x0][0x3a0] ;  /* 0x0000e800ff107b82 */ /* 0x000ee20000000a00 */
[----:B------:R-:W-:-:S02]  /*0350*/  VIMNMX R67, PT, PT, RZ, R2, !PT ;  /* 0x00000002ff437248 */ /* 0x000fc40007fe0100 */
[----:B------:R-:W-:Y:S02]  /*0360*/  IADD3 R47, PT, PT, R3, 0x1, RZ ;  /* 0x00000001032f7810 */ /* 0x000fe40007ffe0ff */
[----:B------:R-:W-:Y:S02]  /*0370*/  VIMNMX R33, PT, PT, RZ, R3, !PT ;  /* 0x00000003ff217248 */ /* 0x000fe40007fe0100 */
[----:B------:R-:W-:Y:S02]  /*0380*/  VIMNMX R9, PT, PT, RZ, R57, !PT ;  /* 0x00000039ff097248 */ /* 0x000fe40007fe0100 */
[----:B0-----:R-:W-:Y:S01]  /*0390*/  MOV R54, UR4 ;  /* 0x0000000400367c02 */ /* 0x001fe20008000f00 */
[----:B------:R-:W0:Y:S01]  /*03a0*/  LDCU UR4, c[0x0][0x3f4] ;  /* 0x00007e80ff0477ac */ /* 0x000e220008000800 */
[----:B------:R-:W-:Y:S02]  /*03b0*/  MOV R50, UR5 ;  /* 0x0000000500327c02 */ /* 0x000fe40008000f00 */
[----:B------:R-:W-:-:S02]  /*03c0*/  IADD3 R46, PT, PT, R54, -0x1, RZ ;  /* 0xffffffff362e7810 */ /* 0x000fc40007ffe0ff */
[----:B------:R-:W-:Y:S01]  /*03d0*/  IADD3 R39, PT, PT, R50, -0x1, RZ ;  /* 0xffffffff32277810 */ /* 0x000fe20007ffe0ff */
[----:B------:R-:W-:Y:S01]  /*03e0*/  IMAD R34, R6, R50, R6 ;  /* 0x0000003206227224 */ /* 0x000fe200078e0206 */
[----:B------:R-:W-:Y:S02]  /*03f0*/  VIMNMX.RELU R8, PT, PT, R3, R46, PT ;  /* 0x0000002e03087248 */ /* 0x000fe40003fe1100 */
[-C--:B------:R-:W-:Y:S02]  /*0400*/  VIMNMX.RELU R41, PT, PT, R7, R50.reuse, PT ;  /* 0x0000003207297248 */ /* 0x080fe40003fe1100 */
[----:B------:R-:W-:Y:S01]  /*0410*/  VIMNMX.RELU R11, PT, PT, R2, R39, PT ;  /* 0x00000027020b7248 */ /* 0x000fe20003fe1100 */
[----:B------:R-:W-:Y:S01]  /*0420*/  IMAD R56, R8, R50, R8 ;  /* 0x0000003208387224 */ /* 0x000fe200078e0208 */
[-C--:B------:R-:W-:Y:S02]  /*0430*/  IADD3 R63, PT, PT, R67, R34.reuse, RZ ;  /* 0x00000022433f7210 */ /* 0x080fe40007ffe0ff */
[----:B------:R-:W-:-:S02]  /*0440*/  IADD3 R34, PT, PT, R41, R34, RZ ;  /* 0x0000002229227210 */ /* 0x000fc40007ffe0ff */
[----:B------:R-:W-:Y:S01]  /*0450*/  VIMNMX.RELU R48, PT, PT, R47, R46, PT ;  /* 0x0000002e2f307248 */ /* 0x000fe20003fe1100 */
[-C--:B------:R-:W-:Y:S01]  /*0460*/  IMAD R32, R33, R50.reuse, R9 ;  /* 0x0000003221207224 */ /* 0x080fe200078e0209 */
[----:B------:R-:W-:Y:S01]  /*0470*/  VIMNMX.RELU R15, PT, PT, R7, R39, PT ;  /* 0x00000027070f7248 */ /* 0x000fe20003fe1100 */
[----:B------:R-:W-:Y:S01]  /*0480*/  IMAD R14, R33, R50, R11 ;  /* 0x00000032210e7224 */ /* 0x000fe200078e020b */
[----:B------:R-:W-:Y:S01]  /*0490*/  IADD3 R53, PT, PT, R67, R56, RZ ;  /* 0x0000003843357210 */ /* 0x000fe20007ffe0ff */
[----:B-1----:R-:W-:-:S04]  /*04a0*/  IMAD.WIDE R12, R34, 0x4, R18 ;  /* 0x00000004220c7825 */ /* 0x002fc800078e0212 */
[----:B------:R-:W-:Y:S02]  /*04b0*/  IMAD R28, R48, R50, R48 ;  /* 0x00000032301c7224 */ /* 0x000fe400078e0230 */
[--C-:B---3--:R-:W-:Y:S01]  /*04c0*/  IMAD.WIDE R26, R32, 0x4, R16.reuse ;  /* 0x00000004201a7825 */ /* 0x108fe200078e0210 */
[----:B------:R-:W-:Y:S01]  /*04d0*/  VIMNMX.RELU R65, PT, PT, R47, R54, PT ;  /* 0x000000362f417248 */ /* 0x000fe20003fe1100 */
[----:B------:R-:W3:Y:S02]  /*04e0*/  LDG.E.CONSTANT R13, desc[UR8][R12.64] ;  /* 0x000000080c0d7981 */ /* 0x000ee4000c1e9900 */
[----:B------:R-:W-:Y:S01]  /*04f0*/  IMAD.WIDE R20, R14, 0x4, R16 ;  /* 0x000000040e147825 */ /* 0x000fe200078e0210 */
[----:B------:R-:W-:Y:S01]  /*0500*/  IADD3 R61, PT, PT, R41, R28, RZ ;  /* 0x0000001c293d7210 */ /* 0x000fe20007ffe0ff */
[----:B------:R1:W4:Y:S02]  /*0510*/  LDG.E.CONSTANT R49, desc[UR8][R26.64] ;  /* 0x000000081a317981 */ /* 0x000324000c1e9900 */
[----:B------:R-:W-:Y:S01]  /*0520*/  IMAD R33, R33, R50, R15 ;  /* 0x0000003221217224 */ /* 0x000fe200078e020f */
[----:B------:R-:W-:Y:S01]  /*0530*/  IADD3 R41, PT, PT, R56, R41, RZ ;  /* 0x0000002938297210 */ /* 0x000fe20007ffe0ff */
[--C-:B------:R-:W-:Y:S01]  /*0540*/  IMAD.WIDE R24, R63, 0x4, R18.reuse ;  /* 0x000000043f187825 */ /* 0x100fe200078e0212 */
[----:B------:R-:W4:Y:S03]  /*0550*/  LDG.E.CONSTANT R12, desc[UR8][R20.64] ;  /* 0x00000008140c7981 */ /* 0x000f26000c1e9900 */
[----:B------:R-:W-:Y:S01]  /*0560*/  IMAD.WIDE R22, R53, 0x4, R18 ;  /* 0x0000000435167825 */ /* 0x000fe200078e0212 */
[----:B------:R5:W3:Y:S01]  /*0570*/  LDG.E.CONSTANT R10, desc[UR8][R24.64] ;  /* 0x00000008180a7981 */ /* 0x000ae2000c1e9900 */
[----:B------:R-:W-:-:S02]  /*0580*/  IADD3 R67, PT, PT, R67, R28, RZ ;  /* 0x0000001c43437210 */ /* 0x000fc40007ffe0ff */
[----:B------:R-:W-:Y:S01]  /*0590*/  IMAD.WIDE R44, R33, 0x4, R16 ;  /* 0x00000004212c7825 */ /* 0x000fe200078e0210 */
[----:B-1----:R-:W1:Y:S01]  /*05a0*/  LDC.64 R26, c[0x0][0x3b8] ;  /* 0x0000ee00ff1a7b82 */ /* 0x002e620000000a00 */
[----:B------:R2:W3:Y:S02]  /*05b0*/  LDG.E.CONSTANT R43, desc[UR8][R22.64] ;  /* 0x00000008162b7981 */ /* 0x0004e4000c1e9900 */
[CC--:B------:R-:W-:Y:S02]  /*05c0*/  IMAD R69, R65.reuse, R50.reuse, R9 ;  /* 0x0000003241457224 */ /* 0x0c0fe400078e0209 */
[-C--:B------:R-:W-:Y:S01]  /*05d0*/  IMAD R35, R65, R50.reuse, R11 ;  /* 0x0000003241237224 */ /* 0x080fe200078e020b */
[----:B------:R-:W3:Y:S01]  /*05e0*/  LDG.E.CONSTANT R59, desc[UR8][R44.64] ;  /* 0x000000082c3b7981 */ /* 0x000ee2000c1e9900 */
[----:B------:R-:W-:Y:S01]  /*05f0*/  IMAD.WIDE R36, R41, 0x4, R18 ;  /* 0x0000000429247825 */ /* 0x000fe200078e0212 */
[----:B------:R-:W0:Y:S03]  /*0600*/  LDC.64 R28, c[0x0][0x3b0] ;  /* 0x0000ec00ff1c7b82 */ /* 0x000e260000000a00 */
[----:B------:R-:W-:Y:S01]  /*0610*/  IMAD R65, R65, R50, R15 ;  /* 0x0000003241417224 */ /* 0x000fe200078e020f */
[----:B------:R-:W3:Y:S01]  /*0620*/  LDG.E.CONSTANT R38, desc[UR8][R36.64] ;  /* 0x0000000824267981 */ /* 0x000ee2000c1e9900 */
[----:B-----5:R-:W-:-:S04]  /*0630*/  IMAD.WIDE R24, R69, 0x4, R16 ;  /* 0x0000000445187825 */ /* 0x020fc800078e0210 */
[--C-:B--2---:R-:W-:Y:S01]  /*0640*/  IMAD.WIDE R22, R35, 0x4, R16.reuse ;  /* 0x0000000423167825 */ /* 0x104fe200078e0210 */
[----:B------:R1:W2:Y:S03]  /*0650*/  LDG.E.CONSTANT R42, desc[UR8][R24.64] ;  /* 0x00000008182a7981 */ /* 0x0002a6000c1e9900 */
[----:B------:R-:W-:Y:S01]  /*0660*/  IMAD.WIDE R16, R65, 0x4, R16 ;  /* 0x0000000441107825 */ /* 0x000fe200078e0210 */
[----:B------:R5:W2:Y:S03]  /*0670*/  LDG.E.CONSTANT R55, desc[UR8][R22.64] ;  /* 0x0000000816377981 */ /* 0x000aa6000c1e9900 */
[--C-:B------:R-:W-:Y:S01]  /*0680*/  IMAD.WIDE R20, R67, 0x4, R18.reuse ;  /* 0x0000000443147825 */ /* 0x100fe200078e0212 */
[----:B------:R-:W2:Y:S03]  /*0690*/  LDG.E.CONSTANT R58, desc[UR8][R16.64] ;  /* 0x00000008103a7981 */ /* 0x000ea6000c1e9900 */
[----:B------:R-:W-:Y:S01]  /*06a0*/  IMAD.WIDE R18, R61, 0x4, R18 ;  /* 0x000000043d127825 */ /* 0x000fe200078e0212 */
[----:B------:R-:W2:Y:S04]  /*06b0*/  LDG.E.CONSTANT R60, desc[UR8][R20.64] ;  /* 0x00000008143c7981 */ /* 0x000ea8000c1e9900 */
[----:B------:R-:W2:Y:S01]  /*06c0*/  LDG.E.CONSTANT R51, desc[UR8][R18.64] ;  /* 0x0000000812337981 */ /* 0x000ea2000c1e9900 */
[----:B-1----:R-:W-:-:S04]  /*06d0*/  IMAD.WIDE R24, R32, 0x4, R26 ;  /* 0x0000000420187825 */ /* 0x002fc800078e021a */
[----:B-----5:R-:W-:Y:S02]  /*06e0*/  IMAD.WIDE R22, R14, 0x4, R26 ;  /* 0x000000040e167825 */ /* 0x020fe400078e021a */
[----:B------:R-:W5:Y:S02]  /*06f0*/  LDG.E.CONSTANT R14, desc[UR8][R24.64] ;  /* 0x00000008180e7981 */ /* 0x000f64000c1e9900 */
[--C-:B0-----:R-:W-:Y:S02]  /*0700*/  IMAD.WIDE R62, R63, 0x4, R28.reuse ;  /* 0x000000043f3e7825 */ /* 0x101fe400078e021c */
[----:B------:R-:W5:Y:S02]  /*0710*/  LDG.E.CONSTANT R17, desc[UR8][R22.64] ;  /* 0x0000000816117981 */ /* 0x000f64000c1e9900 */
[----:B------:R-:W-:Y:S02]  /*0720*/  IMAD.WIDE R52, R53, 0x4, R28 ;  /* 0x0000000435347825 */ /* 0x000fe400078e021c */
[----:B------:R-:W5:Y:S04]  /*0730*/  LDG.E.CONSTANT R18, desc[UR8][R62.64] ;  /* 0x000000083e127981 */ /* 0x000f68000c1e9900 */
[----:B------:R-:W5:Y:S01]  /*0740*/  LDG.E.CONSTANT R19, desc[UR8][R52.64] ;  /* 0x0000000834137981 */ /* 0x000f62000c1e9900 */
[----:B------:R-:W-:-:S04]  /*0750*/  IMAD.WIDE R32, R33, 0x4, R26 ;  /* 0x0000000421207825 */ /* 0x000fc800078e021a */
[--C-:B------:R-:W-:Y:S01]  /*0760*/  IMAD.WIDE R44, R34, 0x4, R28.reuse ;  /* 0x00000004222c7825 */ /* 0x100fe200078e021c */
[----:B------:R0:W5:Y:S03]  /*0770*/  LDG.E.CONSTANT R16, desc[UR8][R32.64] ;  /* 0x0000000820107981 */ /* 0x000166000c1e9900 */
[----:B------:R-:W-:Y:S01]  /*0780*/  IMAD.WIDE R40, R41, 0x4, R28 ;  /* 0x0000000429287825 */ /* 0x000fe200078e021c */
[----:B------:R-:W5:Y:S03]  /*0790*/  LDG.E.CONSTANT R20, desc[UR8][R44.64] ;  /* 0x000000082c147981 */ /* 0x000f66000c1e9900 */
[--C-:B------:R-:W-:Y:S01]  /*07a0*/  IMAD.WIDE R36, R69, 0x4, R26.reuse ;  /* 0x0000000445247825 */ /* 0x100fe200078e021a */
[----:B------:R-:W5:Y:S03]  /*07b0*/  LDG.E.CONSTANT R21, desc[UR8][R40.64] ;  /* 0x0000000828157981 */ /* 0x000f66000c1e9900 */
[--C-:B------:R-:W-:Y:S01]  /*07c0*/  IMAD.WIDE R34, R35, 0x4, R26.reuse ;  /* 0x0000000423227825 */ /* 0x100fe200078e021a */
[----:B------:R-:W5:Y:S03]  /*07d0*/  LDG.E.CONSTANT R22, desc[UR8][R36.64] ;  /* 0x0000000824167981 */ /* 0x000f66000c1e9900 */
[----:B0-----:R-:W-:Y:S01]  /*07e0*/  IMAD.WIDE R32, R65, 0x4, R26 ;  /* 0x0000000441207825 */ /* 0x001fe200078e021a */
[----:B------:R0:W5:Y:S01]  /*07f0*/  LDG.E.CONSTANT R23, desc[UR8][R34.64] ;  /* 0x0000000822177981 */ /* 0x000162000c1e9900 */
[----:B------:R-:W1:Y:S02]  /*0800*/  LDC.64 R26, c[0x0][0x3d0] ;  /* 0x0000f400ff1a7b82 */ /* 0x000e640000000a00 */
[----:B------:R-:W-:-:S02]  /*0810*/  IMAD.WIDE R24, R67, 0x4, R28 ;  /* 0x0000000443187825 */ /* 0x000fc400078e021c */
[----:B------:R-:W5:Y:S02]  /*0820*/  LDG.E.CONSTANT R32, desc[UR8][R32.64] ;  /* 0x0000000820207981 */ /* 0x000f64000c1e9900 */
[----:B------:R-:W-:Y:S02]  /*0830*/  IMAD.WIDE R28, R61, 0x4, R28 ;  /* 0x000000043d1c7825 */ /* 0x000fe400078e021c */
[----:B------:R3:W5:Y:S04]  /*0840*/  LDG.E.CONSTANT R24, desc[UR8][R24.64] ;  /* 0x0000000818187981 */ /* 0x000768000c1e9900 */
[----:B------:R-:W5:Y:S01]  /*0850*/  LDG.E.CONSTANT R28, desc[UR8][R28.64] ;  /* 0x000000081c1c7981 */ /* 0x000f62000c1e9900 */
[----:B------:R-:W-:-:S04]  /*0860*/  IMAD R53, R8, R50, R11 ;  /* 0x0000003208357224 */ /* 0x000fc800078e020b */
[----:B-1----:R-:W-:-:S05]  /*0870*/  IMAD.WIDE R26, R53, 0x4, R26 ;  /* 0x00000004351a7825 */ /* 0x002fca00078e021a */
[----:B------:R1:W5:Y:S01]  /*0880*/  LDG.E.CONSTANT R40, desc[UR8][R26.64] ;  /* 0x000000081a287981 */ /* 0x000362000c1e9900 */
[C---:B------:R-:W-:Y:S02]  /*0890*/  ISETP.GE.AND P1, PT, R2.reuse, R39, PT ;  /* 0x000000270200720c */ /* 0x040fe40003f26270 */
[----:B------:R-:W-:Y:S02]  /*08a0*/  ISETP.GT.AND P0, PT, R2, RZ, PT ;  /* 0x000000ff0200720c */ /* 0x000fe40003f04270 */
[CC--:B------:R-:W-:Y:S02]  /*08b0*/  ISETP.LT.AND P3, PT, R3.reuse, R46.reuse, !P1 ;  /* 0x0000002e0300720c */ /* 0x0c0fe40004f61270 */
[C---:B------:R-:W-:Y:S02]  /*08c0*/  ISETP.GT.AND P1, PT, R3.reuse, RZ, !P1 ;  /* 0x000000ff0300720c */ /* 0x040fe40004f24270 */
[C---:B------:R-:W-:Y:S02]  /*08d0*/  ISETP.LT.AND P2, PT, R3.reuse, R46, P0 ;  /* 0x0000002e0300720c */ /* 0x040fe40000741270 */
[----:B------:R-:W-:-:S04]  /*08e0*/  ISETP.GT.AND P0, PT, R3, RZ, P0 ;  /* 0x000000ff0300720c */ /* 0x000fc80000704270 */
[----:B------:R-:W-:Y:S02]  /*08f0*/  FSEL R46, RZ, 1, !P0 ;  /* 0x3f800000ff2e7808 */ /* 0x000fe40004000000 */
[----:B0-----:R-:W-:Y:S01]  /*0900*/  FSEL R35, RZ, 1, !P2 ;  /* 0x3f800000ff237808 */ /* 0x001fe20005000000 */
[----:B------:R-:W0:Y:S01]  /*0910*/  S2UR UR6, SR_CgaCtaId ;  /* 0x00000000000679c3 */ /* 0x000e220000008800 */
[----:B------:R-:W1:Y:S02]  /*0920*/  LDCU UR5, c[0x0][0x360] ;  /* 0x00006c00ff0577ac */ /* 0x000e640008000800 */
[----:B-1----:R-:W-:Y:S01]  /*0930*/  UIADD3 UR5, UPT, UPT, UR5, -UR7, URZ ;  /* 0x8000000705057290 */ /* 0x002fe2000fffe0ff */
[----:B----4-:R-:W-:-:S04]  /*0940*/  FADD R37, R12, -R49 ;  /* 0x800000310c257221 */ /* 0x010fc80000000000 */
[----:B------:R-:W-:Y:S01]  /*0950*/  FMUL R34, R37, R4 ;  /* 0x0000000425227220 */ /* 0x000fe20000400000 */
[----:B---3--:R-:W-:Y:S01]  /*0960*/  FADD R25, -R43, R10 ;  /* 0x0000000a2b197221 */ /* 0x008fe20000000100 */
[----:B------:R-:W-:-:S03]  /*0970*/  FADD R59, -R12, R59 ;  /* 0x0000003b0c3b7221 */ /* 0x000fc60000000100 */
[-C--:B------:R-:W-:Y:S01]  /*0980*/  FFMA R34, R25, R4.reuse, R34 ;  /* 0x0000000419227223 */ /* 0x080fe20000000022 */
[----:B------:R-:W-:Y:S01]  /*0990*/  FMUL R26, R59, R4 ;  /* 0x000000043b1a7220 */ /* 0x000fe20000400000 */
[----:B------:R-:W-:Y:S01]  /*09a0*/  FADD R25, -R38, R13 ;  /* 0x0000000d26197221 */ /* 0x000fe20000000100 */
[----:B------:R-:W-:-:S03]  /*09b0*/  FSEL R37, RZ, 1, !P1 ;  /* 0x3f800000ff257808 */ /* 0x000fc60004800000 */
[----:B------:R-:W-:Y:S01]  /*09c0*/  FFMA R26, R25, R4, R26 ;  /* 0x00000004191a7223 */ /* 0x000fe2000000001a */
[----:B--2---:R-:W-:-:S03]  /*09d0*/  FADD R29, R55, -R42 ;  /* 0x8000002a371d7221 */ /* 0x004fc60000000000 */
[----:B------:R-:W-:Y:S01]  /*09e0*/  FMUL R26, R26, 0.5 ;  /* 0x3f0000001a1a7820 */ /* 0x000fe20000400000 */
[----:B------:R-:W-:Y:S01]  /*09f0*/  FADD R33, -R55, R58 ;  /* 0x0000003a37217221 */ /* 0x000fe20000000100 */
[-C--:B------:R-:W-:Y:S01]  /*0a00*/  FMUL R36, R29, R4.reuse ;  /* 0x000000041d247220 */ /* 0x080fe20000400000 */
[----:B------:R-:W-:Y:S02]  /*0a10*/  FADD R27, R43, -R60 ;  /* 0x8000003c2b1b7221 */ /* 0x000fe40000000000 */
[----:B------:R-:W-:Y:S01]  /*0a20*/  FMUL R44, R33, R4 ;  /* 0x00000004212c7220 */ /* 0x000fe20000400000 */
[----:B------:R-:W-:Y:S01]  /*0a30*/  FADD R25, R12, -R55 ;  /* 0x800000370c197221 */ /* 0x000fe20000000000 */
[----:B------:R-:W-:Y:S01]  /*0a40*/  FMUL R39, R37, R26 ;  /* 0x0000001a25277220 */ /* 0x000fe20000400000 */
[----:B------:R-:W-:Y:S01]  /*0a50*/  FADD R51, R38, -R51 ;  /* 0x8000003326337221 */ /* 0x000fe20000000000 */
[-C--:B------:R-:W-:Y:S01]  /*0a60*/  FFMA R36, R27, R4.reuse, R36 ;  /* 0x000000041b247223 */ /* 0x080fe20000000024 */
[----:B------:R-:W-:Y:S01]  /*0a70*/  FMUL R27, R34, 0.5 ;  /* 0x3f000000221b7820 */ /* 0x000fe20000400000 */
[-C--:B------:R-:W-:Y:S01]  /*0a80*/  FMUL R52, R25, R4.reuse ;  /* 0x0000000419347220 */ /* 0x080fe20000400000 */
[-C--:B------:R-:W-:Y:S01]  /*0a90*/  FFMA R33, R51, R4.reuse, R44 ;  /* 0x0000000433217223 */ /* 0x080fe2000000002c */
[----:B------:R-:W-:Y:S01]  /*0aa0*/  FADD R51, -R43, R38 ;  /* 0x000000262b337221 */ /* 0x000fe20000000100 */
[----:B------:R-:W-:Y:S01]  /*0ab0*/  FMUL R44, R36, 0.5 ;  /* 0x3f000000242c7820 */ /* 0x000fe20000400000 */
[----:B------:R-:W-:Y:S01]  /*0ac0*/  FMUL R41, R46, R27 ;  /* 0x0000001b2e297220 */ /* 0x000fe20000400000 */
[----:B------:R-:W-:Y:S01]  /*0ad0*/  FMUL R58, R39, R39 ;  /* 0x00000027273a7220 */ /* 0x000fe20000400000 */
[----:B------:R-:W-:Y:S01]  /*0ae0*/  FSEL R29, RZ, 1, !P3 ;  /* 0x3f800000ff1d7808 */ /* 0x000fe20005800000 */
[----:B------:R-:W-:Y:S01]  /*0af0*/  FMUL R36, R33, 0.5 ;  /* 0x3f00000021247820 */ /* 0x000fe20000400000 */
[----:B------:R-:W-:Y:S01]  /*0b00*/  FMUL R45, R51, R4 ;  /* 0x00000004332d7220 */ /* 0x000fe20000400000 */
[----:B------:R-:W-:Y:S01]  /*0b10*/  FMUL R60, R52, R52 ;  /* 0x00000034343c7220 */ /* 0x000fe20000400000 */
[----:B------:R-:W-:Y:S01]  /*0b20*/  FMUL R34, R35, R44 ;  /* 0x0000002c23227220 */ /* 0x000fe20000400000 */
[----:B------:R-:W-:Y:S01]  /*0b30*/  FFMA R59, R41, R41, R58 ;  /* 0x00000029293b7223 */ /* 0x000fe2000000003a */
[----:B------:R-:W-:Y:S01]  /*0b40*/  FMUL R33, R29, R36 ;  /* 0x000000241d217220 */ /* 0x000fe20000400000 */
[----:B------:R-:W-:-:S02]  /*0b50*/  FFMA R61, R45, R45, R60 ;  /* 0x0000002d2d3d7223 */ /* 0x000fc4000000003c */
[----:B------:R-:W-:Y:S02]  /*0b60*/  FFMA R36, R34, R34, R59 ;  /* 0x0000002222247223 */ /* 0x000fe4000000003b */
[----:B------:R-:W-:Y:S02]  /*0b70*/  FFMA R61, R45, R52, R61 ;  /* 0x000000342d3d7223 */ /* 0x000fe4000000003d */
[----:B------:R-:W-:-:S04]  /*0b80*/  FFMA R36, R33, R33, R36 ;  /* 0x0000002121247223 */ /* 0x000fc80000000024 */
[----:B------:R-:W-:-:S04]  /*0b90*/  FFMA R36, R36, 0.25, R61 ;  /* 0x3e80000024247823 */ /* 0x000fc8000000003d */
[----:B------:R-:W-:-:S05]  /*0ba0*/  FADD R64, R36, UR4 ;  /* 0x0000000424407e21 */ /* 0x000fca0008000000 */
[----:B------:R-:W-:Y:S01]  /*0bb0*/  FSETP.GEU.AND P0, PT, |R64|, 1.175494350822287508e-38, PT ;  /* 0x008000004000780b */ /* 0x000fe20003f0e200 */
[----:B-----5:R-:W-:Y:S01]  /*0bc0*/  FADD R61, R17, -R14 ;  /* 0x8000000e113d7221 */ /* 0x020fe20000000000 */
[----:B------:R-:W-:-:S03]  /*0bd0*/  FADD R59, -R19, R18 ;  /* 0x00000012133b7221 */ /* 0x000fc60000000100 */
[----:B------:R-:W-:-:S04]  /*0be0*/  FMUL R36, R61, R4 ;  /* 0x000000043d247220 */ /* 0x000fc80000400000 */
[----:B------:R-:W-:-:S04]  /*0bf0*/  FFMA R59, R59, R4, R36 ;  /* 0x000000043b3b7223 */ /* 0x000fc80000000024 */
[----:B------:R-:W-:-:S04]  /*0c00*/  @!P0 FMUL R64, R64, 16777216 ;  /* 0x4b80000040408820 */ /* 0x000fc80000400000 */
[----:B------:R-:W1:Y:S01]  /*0c10*/  MUFU.LG2 R36, R64 ;  /* 0x0000004000247308 */ /* 0x000e620000000c00 */
[----:B------:R-:W-:Y:S01]  /*0c20*/  FADD R63, -R17, R16 ;  /* 0x00000010113f7221 */ /* 0x000fe20000000100 */
[----:B------:R-:W-:Y:S01]  /*0c30*/  FADD R61, -R21, R20 ;  /* 0x00000014153d7221 */ /* 0x000fe20000000100 */
[----:B------:R-:W-:Y:S02]  /*0c40*/  FMUL R59, R59, 0.5 ;  /* 0x3f0000003b3b7820 */ /* 0x000fe40000400000 */
[-C--:B------:R-:W-:Y:S02]  /*0c50*/  FMUL R58, R63, R4.reuse ;  /* 0x000000043f3a7220 */ /* 0x080fe40000400000 */
[----:B------:R-:W-:Y:S01]  /*0c60*/  FMUL R46, R46, R59 ;  /* 0x0000003b2e2e7220 */ /* 0x000fe20000400000 */
[----:B------:R-:W-:Y:S01]  /*0c70*/  FADD R59, R23, -R22 ;  /* 0x80000016173b7221 */ /* 0x000fe20000000000 */
[----:B------:R-:W-:Y:S01]  /*0c80*/  FFMA R58, R61, R4, R58 ;  /* 0x000000043d3a7223 */ /* 0x000fe2000000003a */
[----:B------:R-:W-:-:S02]  /*0c90*/  FADD R61, R31, -1 ;  /* 0xbf8000001f3d7421 */ /* 0x000fc40000000000 */
[----:B------:R-:W-:Y:S01]  /*0ca0*/  FMUL R60, R59, R4 ;  /* 0x000000043b3c7220 */ /* 0x000fe20000400000 */
[----:B------:R-:W-:Y:S01]  /*0cb0*/  FMUL R58, R58, 0.5 ;  /* 0x3f0000003a3a7820 */ /* 0x000fe20000400000 */
[----:B------:R-:W-:Y:S01]  /*0cc0*/  FADD R59, -R23, R32 ;  /* 0x00000020173b7221 */ /* 0x000fe20000000100 */
[----:B-1----:R-:W-:Y:S01]  /*0cd0*/  @!P0 FADD R36, R36, -24 ;  /* 0xc1c0000024248421 */ /* 0x002fe20000000000 */
[----:B------:R-:W-:Y:S01]  /*0ce0*/  FMUL R62, R41, R46 ;  /* 0x0000002e293e7220 */ /* 0x000fe20000400000 */
[----:B------:R-:W-:Y:S02]  /*0cf0*/  FMUL R58, R37, R58 ;  /* 0x0000003a253a7220 */ /* 0x000fe40000400000 */
[----:B------:R-:W-:Y:S01]  /*0d00*/  FMUL R32, R36, R61 ;  /* 0x0000003d24207220 */ /* 0x000fe20000400000 */
[----:B------:R-:W-:Y:S01]  /*0d10*/  FADD R37, R19, -R24 ;  /* 0x8000001813257221 */ /* 0x000fe20000000000 */
[----:B------:R-:W-:Y:S01]  /*0d20*/  FFMA R41, R41, R46, R62 ;  /* 0x0000002e29297223 */ /* 0x000fe2000000003e */
[----:B------:R-:W-:-:S02]  /*0d30*/  FMUL R46, R39, R58 ;  /* 0x0000003a272e7220 */ /* 0x000fc40000400000 */
[----:B------:R-:W-:Y:S01]  /*0d40*/  FSETP.GEU.AND P0, PT, R32, -126, PT ;  /* 0xc2fc00002000780b */ /* 0x000fe20003f0e000 */
[----:B------:R-:W-:Y:S01]  /*0d50*/  FFMA R37, R37, R4, R60 ;  /* 0x0000000425257223 */ /* 0x000fe2000000003c */
[----:B------:R-:W-:Y:S01]  /*0d60*/  FFMA R46, R39, R58, R46 ;  /* 0x0000003a272e7223 */ /* 0x000fe2000000002e */
[----:B------:R-:W-:Y:S01]  /*0d70*/  FMUL R36, R36, R31 ;  /* 0x0000001f24247220 */ /* 0x000fe20000400000 */
[----:B------:R-:W-:Y:S01]  /*0d80*/  FADD R39, R21, -R28 ;  /* 0x8000001c15277221 */ /* 0x000fe20000000000 */
[----:B------:R-:W-:Y:S01]  /*0d90*/  FMUL R58, R37, 0.5 ;  /* 0x3f000000253a7820 */ /* 0x000fe20000400000 */
[----:B------:R-:W-:Y:S01]  /*0da0*/  FMUL R28, R59, R4 ;  /* 0x000000043b1c7220 */ /* 0x000fe20000400000 */
[----:B------:R-:W-:Y:S01]  /*0db0*/  FADD R37, -R19, R21 ;  /* 0x0000001513257221 */ /* 0x000fe20000000100 */
[----:B------:R-:W-:Y:S01]  /*0dc0*/  FSETP.GEU.AND P1, PT, R36, -126, PT ;  /* 0xc2fc00002400780b */ /* 0x000fe20003f2e000 */
[----:B------:R-:W-:Y:S01]  /*0dd0*/  FMUL R35, R35, R58 ;  /* 0x0000003a23237220 */ /* 0x000fe20000400000 */
[-C--:B------:R-:W-:Y:S01]  /*0de0*/  FFMA R58, R39, R4.reuse, R28 ;  /* 0x00000004273a7223 */ /* 0x080fe2000000001c */
[----:B------:R-:W-:Y:S01]  /*0df0*/  FADD R39, R17, -R23 ;  /* 0x8000001711277221 */ /* 0x000fe20000000000 */
[----:B------:R-:W-:Y:S01]  /*0e00*/  FMUL R28, R37, R4 ;  /* 0x00000004251c7220 */ /* 0x000fe20000400000 */
[----:B------:R-:W-:-:S02]  /*0e10*/  @!P0 FMUL R32, R32, 0.5 ;  /* 0x3f00000020208820 */ /* 0x000fc40000400000 */
[----:B------:R-:W-:Y:S01]  /*0e20*/  FMUL R39, R39, R4 ;  /* 0x0000000427277220 */ /* 0x000fe20000400000 */
[CC--:B------:R-:W-:Y:S01]  /*0e30*/  FMUL R60, R45.reuse, R28.reuse ;  /* 0x0000001c2d3c7220 */ /* 0x0c0fe20000400000 */
[----:B------:R-:W-:Y:S02]  /*0e40*/  FMUL R58, R58, 0.5 ;  /* 0x3f0000003a3a7820 */ /* 0x000fe40000400000 */
[-C--:B------:R-:W-:Y:S01]  /*0e50*/  FMUL R37, R52, R39.reuse ;  /* 0x0000002734257220 */ /* 0x080fe20000400000 */
[----:B------:R-:W1:Y:S01]  /*0e60*/  MUFU.EX2 R32, R32 ;  /* 0x0000002000207308 */ /* 0x000e620000000800 */
[----:B------:R-:W-:Y:S01]  /*0e70*/  FFMA R60, R45, R28, R60 ;  /* 0x0000001c2d3c7223 */ /* 0x000fe2000000003c */
[----:B------:R-:W-:Y:S01]  /*0e80*/  @!P1 FMUL R36, R36, 0.5 ;  /* 0x3f00000024249820 */ /* 0x000fe20000400000 */
[----:B------:R-:W-:Y:S01]  /*0e90*/  FMUL R28, R28, R52 ;  /* 0x000000341c1c7220 */ /* 0x000fe20000400000 */
[----:B------:R-:W-:Y:S01]  /*0ea0*/  FFMA R59, R52, R39, R37 ;  /* 0x00000027343b7223 */ /* 0x000fe20000000025 */
[C---:B------:R-:W-:Y:S01]  /*0eb0*/  FMUL R37, R34.reuse, R35 ;  /* 0x0000002322257220 */ /* 0x040fe20000400000 */
[----:B------:R-:W-:Y:S01]  /*0ec0*/  FMUL R58, R29, R58 ;  /* 0x0000003a1d3a7220 */ /* 0x000fe20000400000 */
[----:B------:R-:W-:Y:S01]  /*0ed0*/  FFMA R62, R45, R39, R28 ;  /* 0x000000272d3e7223 */ /* 0x000fe2000000001c */
[----:B------:R-:W2:Y:S01]  /*0ee0*/  MUFU.EX2 R29, R36 ;  /* 0x00000024001d7308 */ /* 0x000ea20000000800 */
[----:B------:R-:W-:Y:S01]  /*0ef0*/  FADD R41, R41, R46 ;  /* 0x0000002e29297221 */ /* 0x000fe20000000000 */
[----:B------:R-:W-:Y:S01]  /*0f00*/  FFMA R34, R34, R35, R37 ;  /* 0x0000002322227223 */ /* 0x000fe20000000025 */
[----:B------:R-:W-:Y:S01]  /*0f10*/  FMUL R28, R33, R58 ;  /* 0x0000003a211c7220 */ /* 0x000fe20000400000 */
[----:B------:R-:W-:-:S02]  /*0f20*/  FADD R59, R60, R59 ;  /* 0x0000003b3c3b7221 */ /* 0x000fc40000000000 */
[----:B------:R-:W-:Y:S01]  /*0f30*/  FADD R34, R41, R34 ;  /* 0x0000002229227221 */ /* 0x000fe20000000000 */
[----:B------:R-:W-:Y:S01]  /*0f40*/  FFMA R33, R33, R58, R28 ;  /* 0x0000003a21217223 */ /* 0x000fe2000000001c */
[----:B------:R-:W-:Y:S01]  /*0f50*/  FADD R62, R59, R62 ;  /* 0x0000003e3b3e7221 */ /* 0x000fe20000000000 */
[----:B------:R-:W-:Y:S01]  /*0f60*/  UMOV UR4, 0x400 ;  /* 0x0000040000047882 */ /* 0x000fe20000000000 */
[----:B-1----:R-:W-:Y:S01]  /*0f70*/  @!P0 FMUL R32, R32, R32 ;  /* 0x0000002020208220 */ /* 0x002fe20000400000 */
[----:B------:R-:W-:Y:S01]  /*0f80*/  FADD R33, R34, R33 ;  /* 0x0000002122217221 */ /* 0x000fe20000000000 */
[----:B0-----:R-:W-:Y:S02]  /*0f90*/  ULEA UR4, UR6, UR4, 0x18 ;  /* 0x0000000406047291 */ /* 0x001fe4000f8ec0ff */
[----:B------:R-:W-:Y:S01]  /*0fa0*/  FMUL R32, R32, R31 ;  /* 0x0000001f20207220 */ /* 0x000fe20000400000 */
[----:B------:R-:W-:Y:S01]  /*0fb0*/  FFMA R33, R33, 0.25, R62 ;  /* 0x3e80000021217823 */ /* 0x000fe2000000003e */
[----:B------:R-:W-:Y:S01]  /*0fc0*/  FMUL R40, R40, 0.5 ;  /* 0x3f00000028287820 */ /* 0x000fe20000400000 */
[----:B--2---:R-:W-:Y:S01]  /*0fd0*/  @!P1 FMUL R29, R29, R29 ;  /* 0x0000001d1d1d9220 */ /* 0x004fe20000400000 */
[----:B------:R-:W-:Y:S01]  /*0fe0*/  LEA R31, R0, UR4, 0x7 ;  /* 0x00000004001f7c11 */ /* 0x000fe2000f8e38ff */
[----:B------:R-:W-:-:S02]  /*0ff0*/  FMUL R33, R33, R32 ;  /* 0x0000002021217220 */ /* 0x000fc40000400000 */
[----:B------:R-:W-:Y:S01]  /*1000*/  FMUL R28, R40, R29 ;  /* 0x0000001d281c7220 */ /* 0x000fe20000400000 */
[----:B------:R-:W-:Y:S01]  /*1010*/  LEA R46, R30, R31, 0x3 ;  /* 0x0000001f1e2e7211 */ /* 0x000fe200078e18ff */
[----:B------:R-:W-:-:S05]  /*1020*/  FMUL R29, R40, R33 ;  /* 0x00000021281d7220 */ /* 0x000fca0000400000 */
[----:B------:R0:W-:Y:S01]  /*1030*/  STS.64 [R46], R28 ;  /* 0x0000001c2e007388 */ /* 0x0001e20000000a00 */
        /* <DEDUP_REMOVED lines=9> */
[----:B------:R-:W-:Y:S01]  /*10d0*/  LOP3.LUT R0, R2, R3, RZ, 0xfc, !PT ;  /* 0x0000000302007212 */ /* 0x000fe200078efcff */
[----:B------:R-:W0:Y:S01]  /*10e0*/  LDC.64 R28, c[0x0][0x3a8] ;  /* 0x0000ea00ff1c7b82 */ /* 0x000e220000000a00 */
[----:B------:R-:W-:Y:S02]  /*10f0*/  BSSY.RECONVERGENT B0, `(.L_x_439) ;  /* 0x00000b4000007945 */ /* 0x000fe40003800200 */
[----:B------:R-:W-:-:S04]  /*1100*/  ISETP.GT.AND P0, PT, R0, -0x1, PT ;  /* 0xffffffff0000780c */ /* 0x000fc80003f04270 */
[----:B------:R-:W-:Y:S01]  /*1110*/  ISETP.LT.AND P2, PT, R3, R54, P0 ;  /* 0x000000360300720c */ /* 0x000fe20000741270 */
[----:B------:R-:W1:Y:S01]  /*1120*/  LDC.64 R30, c[0x0][0x3c8] ;  /* 0x0000f200ff1e7b82 */ /* 0x000e620000000a00 */
[CC--:B------:R-:W-:Y:S02]  /*1130*/  ISETP.LT.AND P0, PT, R2.reuse, R50.reuse, P0 ;  /* 0x000000320200720c */ /* 0x0c0fe40000701270 */
[----:B------:R-:W-:-:S05]  /*1140*/  ISETP.LT.AND P1, PT, R2, R50, P2 ;  /* 0x000000320200720c */ /* 0x000fca0001721270 */
[----:B------:R-:W2:Y:S01]  /*1150*/  LDC.64 R34, c[0x0][0x3c0] ;  /* 0x0000f000ff227b82 */ /* 0x000ea20000000a00 */
[----:B0-----:R-:W-:-:S04]  /*1160*/  IMAD.WIDE R28, R53, 0x4, R28 ;  /* 0x00000004351c7825 */ /* 0x001fc800078e021c */
[----:B-1----:R-:W-:-:S04]  /*1170*/  IMAD.WIDE R30, R53, 0x4, R30 ;  /* 0x00000004351e7825 */ /* 0x002fc800078e021e */
[----:B--2---:R-:W-:Y:S01]  /*1180*/  IMAD.WIDE R32, R53, 0x4, R34 ;  /* 0x0000000435207825 */ /* 0x004fe200078e0222 */
[----:B------:R-:W-:Y:S06]  /*1190*/  @!P1 BRA `(.L_x_440) ;  /* 0x0000000800a49947 */ /* 0x000fec0003800000 */
[----:B------:R-:W2:Y:S01]  /*11a0*/  LDG.E.CONSTANT R0, desc[UR8][R32.64] ;  /* 0x0000000820007981 */ /* 0x000ea2000c1e9900 */
[----:B------:R-:W0:Y:S03]  /*11b0*/  LDC R37, c[0x0][0x3fc] ;  /* 0x0000ff00ff257b82 */ /* 0x000e260000000800 */
[----:B------:R1:W5:Y:S01]  /*11c0*/  LDG.E.CONSTANT R60, desc[UR8][R28.64] ;  /* 0x000000081c3c7981 */ /* 0x000362000c1e9900 */
[----:B------:R-:W-:Y:S01]  /*11d0*/  BSSY.RECONVERGENT B1, `(.L_x_441) ;  /* 0x000000e000017945 */ /* 0x000fe20003800200 */
[----:B0-----:R-:W0:Y:S02]  /*11e0*/  MUFU.RCP R34, R37 ;  /* 0x0000002500227308 */ /* 0x001e240000001000 */
[----:B0-----:R-:W-:-:S04]  /*11f0*/  FFMA R35, R34, -R37, 1 ;  /* 0x3f80000022237423 */ /* 0x001fc80000000825 */
[----:B------:R-:W-:Y:S02]  /*1200*/  FFMA R35, R34, R35, R34 ;  /* 0x0000002322237223 */ /* 0x000fe40000000022 */
[----:B--2---:R-:W0:Y:S02]  /*1210*/  FCHK P1, R0, R37 ;  /* 0x0000002500007302 */ /* 0x004e240000020000 */
[----:B------:R-:W-:-:S04]  /*1220*/  FFMA R59, R0, R35, RZ ;  /* 0x00000023003b7223 */ /* 0x000fc800000000ff */
[----:B------:R-:W-:-:S04]  /*1230*/  FFMA R34, R59, -R37, R0 ;  /* 0x800000253b227223 */ /* 0x000fc80000000000 */
[----:B------:R-:W-:Y:S01]  /*1240*/  FFMA R59, R35, R34, R59 ;  /* 0x00000022233b7223 */ /* 0x000fe2000000003b */
[----:B01----:R-:W-:Y:S06]  /*1250*/  @!P1 BRA `(.L_x_442) ;  /* 0x0000000000149947 */ /* 0x003fec0003800000 */
[----:B------:R-:W0:Y:S01]  /*1260*/  LDCU UR4, c[0x0][0x3fc] ;  /* 0x00007f80ff0477ac */ /* 0x000e220008000800 */
[----:B------:R-:W-:Y:S02]  /*1270*/  MOV R34, R0 ;  /* 0x0000000000227202 */ /* 0x000fe40000000f00 */
[----:B------:R-:W-:Y:S02]  /*1280*/  MOV R36, 0x12b0 ;  /* 0x000012b000247802 */ /* 0x000fe40000000f00 */
[----:B0-----:R-:W-:-:S07]  /*1290*/  MOV R35, UR4 ;  /* 0x0000000400237c02 */ /* 0x001fce0008000f00 */
[----:B-----5:R-:W-:Y:S05]  /*12a0*/  CALL.REL.NOINC `($__internal_10_$__cuda_sm3x_div_rn_noftz_f32_slowpath) ;  /* 0x0000002c00647944 */ /* 0x020fea0003c00000 */
.L_x_442:
[----:B------:R-:W-:Y:S05]  /*12b0*/  BSYNC.RECONVERGENT B1 ;  /* 0x0000000000017941 */ /* 0x000fea0003800200 */
.L_x_441:
        /* <DEDUP_REMOVED lines=16> */
[----:B------:R-:W-:Y:S05]  /*13c0*/  CALL.REL.NOINC `($__internal_9_$__cuda_sm20_rcp_rn_f32_slowpath) ;  /* 0x0000002800487944 */ /* 0x000fea0003c00000 */
[----:B------:R-:W-:Y:S01]  /*13d0*/  MOV R58, R37 ;  /* 0x00000025003a7202 */ /* 0x000fe20000000f00 */
[----:B------:R-:W-:Y:S06]  /*13e0*/  BRA `(.L_x_445) ;  /* 0x0000000000107947 */ /* 0x000fec0003800000 */
.L_x_444:
[----:B------:R-:W0:Y:S02]  /*13f0*/  MUFU.RCP R35, R34 ;  /* 0x0000002200237308 */ /* 0x000e240000001000 */
[----:B0-----:R-:W-:-:S04]  /*1400*/  FFMA R36, R34, R35, -1 ;  /* 0xbf80000022247423 */ /* 0x001fc80000000023 */
[----:B------:R-:W-:-:S04]  /*1410*/  FADD.FTZ R36, -R36, -RZ ;  /* 0x800000ff24247221 */ /* 0x000fc80000010100 */
[----:B------:R-:W-:-:S07]  /*1420*/  FFMA R58, R35, R36, R35 ;  /* 0x00000024233a7223 */ /* 0x000fce0000000023 */
.L_x_445:
[----:B------:R-:W-:Y:S05]  /*1430*/  BSYNC.RECONVERGENT B1 ;  /* 0x0000000000017941 */ /* 0x000fea0003800200 */
.L_x_443:
[----:B------:R-:W0:Y:S01]  /*1440*/  LDCU UR4, c[0x0][0x404] ;  /* 0x00008080ff0477ac */ /* 0x000e220008000800 */
[----:B------:R-:W-:Y:S02]  /*1450*/  ISETP.GE.AND P4, PT, R2, 0x1, PT ;  /* 0x000000010200780c */ /* 0x000fe40003f86270 */
[----:B0-----:R-:W-:Y:S01]  /*1460*/  MOV R50, UR4 ;  /* 0x0000000400327c02 */ /* 0x001fe20008000f00 */
[----:B------:R-:W0:Y:S03]  /*1470*/  LDCU.64 UR4, c[0x0][0x3c0] ;  /* 0x00007800ff0477ac */ /* 0x000e260008000a00 */
[-C--:B------:R-:W-:Y:S01]  /*1480*/  ISETP.GE.AND P1, PT, R7, R50.reuse, PT ;  /* 0x000000320700720c */ /* 0x080fe20003f26270 */
[----:B------:R-:W-:-:S03]  /*1490*/  IMAD R61, R8, R50, R15 ;  /* 0x00000032083d7224 */ /* 0x000fc600078e020f */
[----:B------:R-:W-:Y:S02]  /*14a0*/  ISETP.LT.OR P1, PT, R2, RZ, P1 ;  /* 0x000000ff0200720c */ /* 0x000fe40000f21670 */
[----:B------:R-:W-:-:S11]  /*14b0*/  SHF.R.S32.HI R36, RZ, 0x1f, R61 ;  /* 0x0000001fff247819 */ /* 0x000fd6000001143d */
[----:B------:R-:W1:Y:S02]  /*14c0*/  @!P1 LDC.64 R34, c[0x0][0x3a8] ;  /* 0x0000ea00ff229b82 */ /* 0x000e640000000a00 */
[----:B-1----:R-:W-:-:S04]  /*14d0*/  @!P1 LEA R40, P3, R61, R34, 0x2 ;  /* 0x000000223d289211 */ /* 0x002fc800078610ff */
[----:B------:R-:W-:Y:S02]  /*14e0*/  @!P1 LEA.HI.X R41, R61, R35, R36, 0x2, P3 ;  /* 0x000000233d299211 */ /* 0x000fe400018f1424 */
[----:B------:R-:W1:Y:S01]  /*14f0*/  @P4 LDC.64 R34, c[0x0][0x3a8] ;  /* 0x0000ea00ff224b82 */ /* 0x000e620000000a00 */
[----:B------:R-:W-:Y:S02]  /*1500*/  ISETP.GE.AND P3, PT, R3, 0x1, PT ;  /* 0x000000010300780c */ /* 0x000fe40003f66270 */
[----:B------:R2:W3:Y:S01]  /*1510*/  @!P1 LDG.E.CONSTANT R39, desc[UR8][R40.64] ;  /* 0x0000000828279981 */ /* 0x0004e2000c1e9900 */
[----:B------:R-:W-:-:S05]  /*1520*/  IMAD R67, R8, R50, R9 ;  /* 0x0000003208437224 */ /* 0x000fca00078e0209 */
[----:B------:R-:W-:-:S05]  /*1530*/  SHF.R.S32.HI R54, RZ, 0x1f, R67 ;  /* 0x0000001fff367819 */ /* 0x000fca0000011443 */
[----:B------:R-:W4:Y:S01]  /*1540*/  @P3 LDC.64 R36, c[0x0][0x3a8] ;  /* 0x0000ea00ff243b82 */ /* 0x000f220000000a00 */
[----:B-1----:R-:W-:-:S04]  /*1550*/  @P4 LEA R62, P5, R67, R34, 0x2 ;  /* 0x00000022433e4211 */ /* 0x002fc800078a10ff */
[----:B------:R-:W-:Y:S01]  /*1560*/  @P4 LEA.HI.X R63, R67, R35, R54, 0x2, P5 ;  /* 0x00000023433f4211 */ /* 0x000fe200028f1436 */
[----:B------:R-:W-:-:S05]  /*1570*/  IMAD R69, R6, R50, R11 ;  /* 0x0000003206457224 */ /* 0x000fca00078e020b */
[----:B------:R-:W5:Y:S01]  /*1580*/  @P4 LDG.E.CONSTANT R63, desc[UR8][R62.64] ;  /* 0x000000083e3f4981 */ /* 0x000f62000c1e9900 */
[----:B------:R-:W-:Y:S02]  /*1590*/  SHF.R.S32.HI R54, RZ, 0x1f, R69 ;  /* 0x0000001fff367819 */ /* 0x000fe40000011445 */
[----:B0-----:R-:W-:Y:S01]  /*15a0*/  MOV R34, UR4 ;  /* 0x0000000400227c02 */ /* 0x001fe20008000f00 */
[----:B------:R-:W0:Y:S01]  /*15b0*/  LDCU UR4, c[0x0][0x400] ;  /* 0x00008000ff0477ac */ /* 0x000e220008000800 */
[C---:B----4-:R-:W-:Y:S02]  /*15c0*/  @P3 LEA R36, P5, R69.reuse, R36, 0x2 ;  /* 0x0000002445243211 */ /* 0x050fe400078a10ff */
[----:B------:R-:W-:Y:S02]  /*15d0*/  MOV R35, UR5 ;  /* 0x0000000500237c02 */ /* 0x000fe40008000f00 */
[----:B------:R-:W-:Y:S01]  /*15e0*/  @P3 LEA.HI.X R37, R69, R37, R54, 0x2, P5 ;  /* 0x0000002545253211 */ /* 0x000fe200028f1436 */
[----:B--2---:R-:W-:-:S05]  /*15f0*/  IMAD.WIDE R40, R61, 0x4, R34 ;  /* 0x000000043d287825 */ /* 0x004fca00078e0222 */
[----:B------:R-:W2:Y:S04]  /*1600*/  @P3 LDG.E.CONSTANT R37, desc[UR8][R36.64] ;  /* 0x0000000824253981 */ /* 0x000ea8000c1e9900 */
[----:B------:R1:W4:Y:S01]  /*1610*/  LDG.E.CONSTANT R40, desc[UR8][R40.64] ;  /* 0x0000000828287981 */ /* 0x000322000c1e9900 */
[----:B------:R-:W-:-:S04]  /*1620*/  @!P1 MOV R61, 0x3f800000 ;  /* 0x3f800000003d9802 */ /* 0x000fc80000000f00 */
[----:B------:R-:W-:-:S05]  /*1630*/  @!P1 LOP3.LUT R54, R61, 0x80000000, R38, 0xb8, !PT ;  /* 0x800000003d369812 */ /* 0x000fca00078eb826 */
[----:B------:R-:W-:Y:S01]  /*1640*/  @!P1 FMUL R61, R54, 0.5 ;  /* 0x3f000000363d9820 */ /* 0x000fe20000400000 */
[C-C-:B-1----:R-:W-:Y:S01]  /*1650*/  @!P1 FADD R41, R38.reuse, |R38|.reuse ;  /* 0x4000002626299221 */ /* 0x142fe20000000000 */
[----:B------:R-:W-:Y:S01]  /*1660*/  @P4 MOV R36, 0x3f800000 ;  /* 0x3f80000000244802 */ /* 0x000fe20000000f00 */
[----:B------:R-:W-:Y:S01]  /*1670*/  @!P1 FADD R38, R38, -|R38| ;  /* 0xc000002626269221 */ /* 0x000fe20000000000 */
[----:B------:R-:W-:Y:S02]  /*1680*/  CS2R R64, SRZ ;  /* 0x0000000000407805 */ /* 0x000fe4000001ff00 */
[----:B------:R-:W-:Y:S01]  /*1690*/  @P4 LOP3.LUT R36, R36, 0x80000000, R43, 0xb8, !PT ;  /* 0x8000000024244812 */ /* 0x000fe200078eb82b */
[----:B------:R-:W-:Y:S01]  /*16a0*/  @!P1 FMUL R65, R38, 0.5 ;  /* 0x3f00000026419820 */ /* 0x000fe20000400000 */
[----:B------:R-:W-:-:S06]  /*16b0*/  IMAD.WIDE R66, R67, 0x4, R34 ;  /* 0x0000000443427825 */ /* 0x000fcc00078e0222 */
[----:B------:R-:W4:Y:S01]  /*16c0*/  LDG.E.CONSTANT R66, desc[UR8][R66.64] ;  /* 0x0000000842427981 */ /* 0x000f22000c1e9900 */
[----:B------:R-:W-:-:S04]  /*16d0*/  IMAD.WIDE R68, R69, 0x4, R34 ;  /* 0x0000000445447825 */ /* 0x000fc800078e0222 */
[C-C-:B---3--:R-:W-:Y:S01]  /*16e0*/  @!P1 FADD R54, -R60.reuse, R39.reuse ;  /* 0x000000273c369221 */ /* 0x148fe20000000100 */
[----:B------:R-:W-:-:S03]  /*16f0*/  @!P1 FADD R39, R60, R39 ;  /* 0x000000273c279221 */ /* 0x000fc60000000000 */
[----:B------:R-:W-:Y:S01]  /*1700*/  @!P1 FMUL R62, R54, R61 ;  /* 0x0000003d363e9220 */ /* 0x000fe20000400000 */
[----:B------:R-:W-:-:S03]  /*1710*/  HFMA2 R54, -RZ, RZ, 0, 0 ;  /* 0x00000000ff367431 */ /* 0x000fc600000001ff */
[----:B------:R-:W-:Y:S01]  /*1720*/  @!P1 FFMA R54, R39, 0.5, -R62 ;  /* 0x3f00000027369823 */ /* 0x000fe2000000083e */
[----:B------:R-:W-:Y:S01]  /*1730*/  MOV R39, RZ ;  /* 0x000000ff00277202 */ /* 0x000fe20000000f00 */
[----:B------:R-:W-:-:S04]  /*1740*/  @!P1 FMUL R39, R41, 0.5 ;  /* 0x3f00000029279820 */ /* 0x000fc80000400000 */
[----:B------:R-:W-:Y:S01]  /*1750*/  FMUL R38, R0, R39 ;  /* 0x0000002700267220 */ /* 0x000fe20000400000 */
[----:B------:R-:W-:-:S03]  /*1760*/  @P4 FMUL R39, R36, 0.5 ;  /* 0x3f00000024274820 */ /* 0x000fc60000400000 */
[----:B------:R-:W-:Y:S01]  /*1770*/  FFMA R41, R21, R54, R38 ;  /* 0x0000003615297223 */ /* 0x000fe20000000026 */
[----:B0-----:R-:W-:Y:S01]  /*1780*/  MOV R54, UR4 ;  /* 0x0000000400367c02 */ /* 0x001fe20008000f00 */
[C-C-:B-----5:R-:W-:Y:S01]  /*1790*/  @P4 FADD R36, R60.reuse, -R63.reuse ;  /* 0x8000003f3c244221 */ /* 0x160fe20000000000 */
[----:B------:R-:W-:-:S03]  /*17a0*/  @P4 FADD R63, R60, R63 ;  /* 0x0000003f3c3f4221 */ /* 0x000fc60000000000 */
[----:B------:R-:W-:Y:S01]  /*17b0*/  @P4 FMUL R36, R36, R39 ;  /* 0x0000002724244220 */ /* 0x000fe20000400000 */
[----:B------:R-:W-:Y:S02]  /*17c0*/  @P3 MOV R39, 0x3f800000 ;  /* 0x3f80000000273802 */ /* 0x000fe40000000f00 */
[----:B------:R-:W-:Y:S01]  /*17d0*/  ISETP.GE.AND P1, PT, R47, R54, PT ;  /* 0x000000362f00720c */ /* 0x000fe20003f26270 */
[----:B------:R-:W-:Y:S01]  /*17e0*/  @P4 FFMA R64, R63, 0.5, -R36 ;  /* 0x3f0000003f404823 */ /* 0x000fe20000000824 */
[----:B------:R-:W-:Y:S01]  /*17f0*/  @P3 LOP3.LUT R36, R39, 0x80000000, R12, 0xb8, !PT ;  /* 0x8000000027243812 */ /* 0x000fe200078eb80c */
[----:B------:R-:W-:Y:S01]  /*1800*/  HFMA2 R62, -RZ, RZ, 0, 0 ;  /* 0x00000000ff3e7431 */ /* 0x000fe200000001ff */
[----:B------:R-:W-:Y:S01]  /*1810*/  ISETP.LT.OR P1, PT, R3, RZ, P1 ;  /* 0x000000ff0300720c */ /* 0x000fe20000f21670 */
[----:B------:R-:W-:Y:S01]  /*1820*/  @P4 FADD R38, R43, |R43| ;  /* 0x4000002b2b264221 */ /* 0x000fe20000000000 */
[----:B------:R-:W-:Y:S01]  /*1830*/  MOV R61, RZ ;  /* 0x000000ff003d7202 */ /* 0x000fe20000000f00 */
[----:B------:R-:W-:Y:S01]  /*1840*/  @P3 FMUL R39, R36, 0.5 ;  /* 0x3f00000024273820 */ /* 0x000fe20000400000 */
[C-C-:B--2---:R-:W-:Y:S01]  /*1850*/  @P3 FADD R36, -R60.reuse, R37.reuse ;  /* 0x000000253c243221 */ /* 0x144fe20000000100 */
[----:B------:R-:W-:Y:S01]  /*1860*/  @P3 FADD R37, R60, R37 ;  /* 0x000000253c253221 */ /* 0x000fe20000000000 */
[----:B------:R-:W2:Y:S02]  /*1870*/  LDG.E.CONSTANT R63, desc[UR8][R68.64] ;  /* 0x00000008443f7981 */ /* 0x000ea4000c1e9900 */
[----:B------:R-:W-:-:S04]  /*1880*/  @P3 FMUL R36, R36, R39 ;  /* 0x0000002724243220 */ /* 0x000fc80000400000 */
[----:B------:R-:W-:Y:S02]  /*1890*/  @P3 FFMA R62, R37, 0.5, -R36 ;  /* 0x3f000000253e3823 */ /* 0x000fe40000000824 */
[----:B------:R-:W0:Y:S01]  /*18a0*/  @!P1 LDC.64 R36, c[0x0][0x3a8] ;  /* 0x0000ea00ff249b82 */ /* 0x000e220000000a00 */
[----:B----4-:R-:W-:Y:S01]  /*18b0*/  FFMA R65, R40, R65, R41 ;  /* 0x0000004128417223 */ /* 0x010fe20000000029 */
[----:B------:R-:W-:Y:S02]  /*18c0*/  IMAD R41, R48, R50, R11 ;  /* 0x0000003230297224 */ /* 0x000fe400078e020b */
[----:B------:R-:W-:-:S03]  /*18d0*/  @P4 FMUL R61, R38, 0.5 ;  /* 0x3f000000263d4820 */ /* 0x000fc60000400000 */
[----:B------:R-:W-:Y:S01]  /*18e0*/  SHF.R.S32.HI R40, RZ, 0x1f, R41 ;  /* 0x0000001fff287819 */ /* 0x000fe20000011429 */
[----:B------:R-:W-:-:S06]  /*18f0*/  IMAD.WIDE R38, R41, 0x4, R34 ;  /* 0x0000000429267825 */ /* 0x000fcc00078e0222 */
[----:B------:R1:W3:Y:S01]  /*1900*/  LDG.E.CONSTANT R38, desc[UR8][R38.64] ;  /* 0x0000000826267981 */ /* 0x0002e2000c1e9900 */
[----:B0-----:R-:W-:-:S04]  /*1910*/  @!P1 LEA R36, P5, R41, R36, 0x2 ;  /* 0x0000002429249211 */ /* 0x001fc800078a10ff */
[----:B------:R-:W-:Y:S02]  /*1920*/  @!P1 LEA.HI.X R37, R41, R37, R40, 0x2, P5 ;  /* 0x0000002529259211 */ /* 0x000fe400028f1428 */
[----:B------:R-:W0:Y:S04]  /*1930*/  LDC.64 R40, c[0x0][0x3e0] ;  /* 0x0000f800ff287b82 */ /* 0x000e280000000a00 */
[----:B------:R4:W5:Y:S01]  /*1940*/  @!P1 LDG.E.CONSTANT R37, desc[UR8][R36.64] ;  /* 0x0000000824259981 */ /* 0x000962000c1e9900 */
[----:B0-----:R-:W-:-:S06]  /*1950*/  IMAD.WIDE R40, R53, 0x4, R40 ;  /* 0x0000000435287825 */ /* 0x001fcc00078e0228 */
[----:B------:R0:W3:Y:S01]  /*1960*/  LDG.E.CONSTANT R41, desc[UR8][R40.64] ;  /* 0x0000000828297981 */ /* 0x0000e2000c1e9900 */
[----:B------:R-:W-:Y:S01]  /*1970*/  FMUL R66, R66, R61 ;  /* 0x0000003d42427220 */ /* 0x000fe20000400000 */
[----:B------:R-:W-:Y:S02]  /*1980*/  HFMA2 R61, -RZ, RZ, 0, 0 ;  /* 0x00000000ff3d7431 */ /* 0x000fe400000001ff */
[----:B-1----:R-:W-:Y:S01]  /*1990*/  @P4 FADD R39, R43, -|R43| ;  /* 0xc000002b2b274221 */ /* 0x002fe20000000000 */
[----:B------:R-:W-:-:S03]  /*19a0*/  FADD R58, -R58, 1 ;  /* 0x3f8000003a3a7421 */ /* 0x000fc60000000100 */
[----:B------:R-:W-:Y:S01]  /*19b0*/  @P4 FMUL R61, R39, 0.5 ;  /* 0x3f000000273d4820 */ /* 0x000fe20000400000 */
[----:B------:R-:W-:Y:S01]  /*19c0*/  @P3 FADD R39, R12, -|R12| ;  /* 0xc000000c0c273221 */ /* 0x000fe20000000000 */
[----:B----4-:R-:W-:-:S03]  /*19d0*/  MOV R36, RZ ;  /* 0x000000ff00247202 */ /* 0x010fc60000000f00 */
[----:B------:R-:W-:Y:S01]  /*19e0*/  @P3 FMUL R36, R39, 0.5 ;  /* 0x3f00000027243820 */ /* 0x000fe20000400000 */
[----:B------:R-:W-:Y:S02]  /*19f0*/  HFMA2 R39, -RZ, RZ, 0, 0 ;  /* 0x00000000ff277431 */ /* 0x000fe400000001ff */
[----:B------:R-:W-:Y:S01]  /*1a00*/  FFMA R59, R0, R58, R59 ;  /* 0x0000003a003b7223 */ /* 0x000fe2000000003b */
[--C-:B0-----:R-:W-:Y:S01]  /*1a10*/  @!P1 FADD R40, R55, -|R55|.reuse ;  /* 0xc000003737289221 */ /* 0x101fe20000000000 */
[----:B------:R-:W-:Y:S01]  /*1a20*/  @!P1 MOV R58, 0x3f800000 ;  /* 0x3f800000003a9802 */ /* 0x000fe20000000f00 */
[----:B------:R-:W-:Y:S02]  /*1a30*/  FFMA R64, R19, R64, R66 ;  /* 0x0000004013407223 */ /* 0x000fe40000000042 */
[----:B------:R-:W-:Y:S01]  /*1a40*/  @!P1 FMUL R39, R40, 0.5 ;  /* 0x3f00000028279820 */ /* 0x000fe20000400000 */
[--C-:B------:R-:W-:Y:S01]  /*1a50*/  @!P1 LOP3.LUT R58, R58, 0x80000000, R55.reuse, 0xb8, !PT ;  /* 0x800000003a3a9812 */ /* 0x100fe200078eb837 */
[----:B------:R-:W-:Y:S01]  /*1a60*/  @!P1 FADD R40, R55, |R55| ;  /* 0x4000003737289221 */ /* 0x000fe20000000000 */
[----:B------:R-:W-:-:S02]  /*1a70*/  HFMA2 R55, -RZ, RZ, 0, 0 ;  /* 0x00000000ff377431 */ /* 0x000fc400000001ff */
[----:B------:R-:W-:Y:S01]  /*1a80*/  FFMA R64, R0, R61, R64 ;  /* 0x0000003d00407223 */ /* 0x000fe20000000040 */
[----:B------:R-:W-:-:S03]  /*1a90*/  @!P1 FMUL R55, R40, 0.5 ;  /* 0x3f00000028379820 */ /* 0x000fc60000400000 */
[----:B------:R-:W-:Y:S01]  /*1aa0*/  FFMA R40, R64, -R4, R59 ;  /* 0x8000000440287223 */ /* 0x000fe2000000003b */
[----:B------:R-:W-:-:S03]  /*1ab0*/  @!P1 FMUL R59, R58, 0.5 ;  /* 0x3f0000003a3b9820 */ /* 0x000fc60000400000 */
[----:B------:R-:W-:Y:S01]  /*1ac0*/  FFMA R40, R65, R4, R40 ;  /* 0x0000000441287223 */ /* 0x000fe20000000028 */
[----:B--2---:R-:W-:-:S04]  /*1ad0*/  FMUL R36, R63, R36 ;  /* 0x000000243f247220 */ /* 0x004fc80000400000 */
[----:B------:R-:W-:Y:S01]  /*1ae0*/  FFMA R61, R17, R62, R36 ;  /* 0x0000003e113d7223 */ /* 0x000fe20000000024 */
[C-C-:B-----5:R-:W-:Y:S01]  /*1af0*/  @!P1 FADD R58, R60.reuse, -R37.reuse ;  /* 0x800000253c3a9221 */ /* 0x160fe20000000000 */
[----:B------:R-:W-:-:S03]  /*1b00*/  @!P1 FADD R37, R60, R37 ;  /* 0x000000253c259221 */ /* 0x000fc60000000000 */
[----:B------:R-:W-:Y:S01]  /*1b10*/  @!P1 FMUL R60, R58, R59 ;  /* 0x0000003b3a3c9220 */ /* 0x000fe20000400000 */
[----:B------:R-:W-:-:S03]  /*1b20*/  CS2R R58, SRZ ;  /* 0x00000000003a7805 */ /* 0x000fc6000001ff00 */
[----:B------:R-:W-:Y:S01]  /*1b30*/  @!P1 FFMA R58, R37, 0.5, -R60 ;  /* 0x3f000000253a9823 */ /* 0x000fe2000000083c */
[----:B------:R-:W-:Y:S01]  /*1b40*/  @P3 FADD R60, R12, |R12| ;  /* 0x4000000c0c3c3221 */ /* 0x000fe20000000000 */
[----:B------:R-:W0:Y:S03]  /*1b50*/  LDC.64 R36, c[0x0][0x390] ;  /* 0x0000e400ff247b82 */ /* 0x000e260000000a00 */
[----:B------:R-:W-:Y:S01]  /*1b60*/  @P3 FMUL R59, R60, 0.5 ;  /* 0x3f0000003c3b3820 */ /* 0x000fe20000400000 */
[----:B------:R-:W-:-:S03]  /*1b70*/  FMUL R60, R0, R39 ;  /* 0x00000027003c7220 */ /* 0x000fc60000400000 */
[----:B------:R-:W-:Y:S01]  /*1b80*/  FFMA R59, R0, R59, R61 ;  /* 0x0000003b003b7223 */ /* 0x000fe2000000003d */
[----:B------:R-:W-:-:S03]  /*1b90*/  FFMA R39, R23, R58, R60 ;  /* 0x0000003a17277223 */ /* 0x000fc6000000003c */
[----:B------:R-:W-:Y:S01]  /*1ba0*/  FFMA R40, R59, R4, R40 ;  /* 0x000000043b287223 */ /* 0x000fe20000000028 */
[----:B---3--:R-:W-:Y:S01]  /*1bb0*/  FFMA R39, R38, R55, R39 ;  /* 0x0000003726277223 */ /* 0x008fe20000000027 */
[----:B------:R-:W-:-:S03]  /*1bc0*/  FADD R38, -R41, 1 ;  /* 0x3f80000029267421 */ /* 0x000fc60000000100 */
[----:B------:R-:W-:Y:S01]  /*1bd0*/  FFMA R39, R39, -R4, R40 ;  /* 0x8000000427277223 */ /* 0x000fe20000000028 */
[----:B------:R-:W-:-:S03]  /*1be0*/  IMAD R55, R3, R50, R2 ;  /* 0x0000003203377224 */ /* 0x000fc600078e0202 */
[----:B------:R-:W-:Y:S01]  /*1bf0*/  FMUL R39, R39, R38 ;  /* 0x0000002627277220 */ /* 0x000fe20000400000 */
[----:B0-----:R-:W-:-:S04]  /*1c00*/  IMAD.WIDE R36, R55, 0x4, R36 ;  /* 0x0000000437247825 */ /* 0x001fc800078e0224 */
[----:B------:R-:W-:-:S05]  /*1c10*/  FFMA R39, R0, R41, R39 ;  /* 0x0000002900277223 */ /* 0x000fca0000000027 */
[----:B------:R0:W-:Y:S02]  /*1c20*/  STG.E desc[UR8][R36.64], R39 ;  /* 0x0000002724007986 */ /* 0x0001e4000c101908 */
.L_x_440:
[----:B------:R-:W-:Y:S05]  /*1c30*/  BSYNC.RECONVERGENT B0 ;  /* 0x0000000000007941 */ /* 0x000fea0003800200 */
.L_x_439:
[----:B------:R-:W1:Y:S01]  /*1c40*/  LDC.64 R60, c[0x0][0x3d8] ;  /* 0x0000f600ff3c7b82 */ /* 0x000e620000000a00 */
[----:B------:R-:W-:Y:S01]  /*1c50*/  BSSY.RECONVERGENT B0, `(.L_x_446) ;  /* 0x0000105000007945 */ /* 0x000fe20003800200 */
[----:B-1----:R-:W-:-:S03]  /*1c60*/  IMAD.WIDE R58, R53, 0x4, R60 ;  /* 0x00000004353a7825 */ /* 0x002fc600078e023c */
[----:B------:R-:W-:Y:S05]  /*1c70*/  @!P2 BRA `(.L_x_447) ;  /* 0x000000100008a947 */ /* 0x000fea0003800000 */
[----:B------:R-:W1:Y:S01]  /*1c80*/  LDC.64 R62, c[0x0][0x3a8] ;  /* 0x0000ea00ff3e7b82 */ /* 0x000e620000000a00 */
[----:B------:R-:W-:-:S07]  /*1c90*/  IMAD R65, R8, R50, R9 ;  /* 0x0000003208417224 */ /* 0x000fce00078e0209 */
[----:B0-----:R-:W0:Y:S01]  /*1ca0*/  LDC.64 R36, c[0x0][0x3b0] ;  /* 0x0000ec00ff247b82 */ /* 0x001e220000000a00 */
[----:B------:R-:W-:Y:S01]  /*1cb0*/  VIMNMX.RELU R57, PT, PT, R57, R50, PT ;  /* 0x0000003239397248 */ /* 0x000fe20003fe1100 */
[----:B------:R-:W2:Y:S03]  /*1cc0*/  LDG.E.CONSTANT R0, desc[UR8][R28.64] ;  /* 0x000000081c007981 */ /* 0x000ea6000c1e9900 */
[----:B------:R-:W-:Y:S01]  /*1cd0*/  IADD3 R57, PT, PT, R56, R57, RZ ;  /* 0x0000003938397210 */ /* 0x000fe20007ffe0ff */
[----:B------:R-:W3:Y:S01]  /*1ce0*/  LDG.E.CONSTANT R55, desc[UR8][R32.64] ;  /* 0x0000000820377981 */ /* 0x000ee2000c1e9900 */
[----:B-1----:R-:W-:-:S05]  /*1cf0*/  IMAD.WIDE R38, R65, 0x4, R62 ;  /* 0x0000000441267825 */ /* 0x002fca00078e023e */
[----:B------:R1:W4:Y:S01]  /*1d00*/  LDG.E.CONSTANT R53, desc[UR8][R38.64] ;  /* 0x0000000826357981 */ /* 0x000322000c1e9900 */
[----:B0-----:R-:W-:Y:S02]  /*1d10*/  IMAD.WIDE R40, R57, 0x4, R36 ;  /* 0x0000000439287825 */ /* 0x001fe400078e0224 */
[----:B------:R-:W0:Y:S01]  /*1d20*/  LDC.64 R36, c[0x0][0x398] ;  /* 0x0000e600ff247b82 */ /* 0x000e220000000a00 */
[----:B------:R-:W-:-:S03]  /*1d30*/  ISETP.GE.AND P3, PT, R2, 0x1, PT ;  /* 0x000000010200780c */ /* 0x000fc60003f66270 */
[----:B------:R-:W2:Y:S01]  /*1d40*/  LDG.E.CONSTANT R41, desc[UR8][R40.64] ;  /* 0x0000000828297981 */ /* 0x000ea2000c1e9900 */
[----:B0-----:R-:W-:-:S03]  /*1d50*/  IMAD.WIDE R66, R57, 0x4, R36 ;  /* 0x0000000439427825 */ /* 0x001fc600078e0224 */
[----:B------:R-:W4:Y:S06]  /*1d60*/  LDS.64 R36, [R46+-0x8] ;  /* 0xfffff8002e247984 */ /* 0x000f2c0000000a00 */
[----:B------:R-:W3:Y:S01]  /*1d70*/  @P3 LDG.E.CONSTANT R66, desc[UR8][R66.64] ;  /* 0x0000000842423981 */ /* 0x000ee2000c1e9900 */
[----:B-1----:R-:W-:-:S05]  /*1d80*/  IMAD.WIDE R38, R65, 0x4, R34 ;  /* 0x0000000441267825 */ /* 0x002fca00078e0222 */
[----:B------:R0:W3:Y:S04]  /*1d90*/  LDG.E.CONSTANT R57, desc[UR8][R38.64] ;  /* 0x0000000826397981 */ /* 0x0000e8000c1e9900 */
[----:B0-----:R-:W0:Y:S01]  /*1da0*/  LDS.64 R38, [R46] ;  /* 0x000000002e267984 */ /* 0x001e220000000a00 */
[----:B------:R-:W-:-:S04]  /*1db0*/  ISETP.GE.AND P1, PT, R2, R50, PT ;  /* 0x000000320200720c */ /* 0x000fc80003f26270 */
[----:B------:R-:W-:Y:S01]  /*1dc0*/  ISETP.LT.OR P2, PT, R2, RZ, P1 ;  /* 0x000000ff0200720c */ /* 0x000fe20000f41670 */
[----:B------:R-:W-:Y:S01]  /*1dd0*/  HFMA2 R56, -RZ, RZ, 0, 0 ;  /* 0x00000000ff387431 */ /* 0x000fe200000001ff */
[----:B------:R-:W-:-:S11]  /*1de0*/  MOV R64, RZ ;  /* 0x000000ff00407202 */ /* 0x000fd60000000f00 */
[----:B------:R-:W-:-:S04]  /*1df0*/  @!P2 FADD R51, R51, R51 ;  /* 0x000000333333a221 */ /* 0x000fc80000000000 */
[----:B------:R-:W-:Y:S01]  /*1e00*/  @!P2 FFMA R51, R51, R4, R52 ;  /* 0x000000043333a223 */ /* 0x000fe20000000034 */
[----:B------:R-:W-:Y:S01]  /*1e10*/  @P3 FADD R49, R49, -R42 ;  /* 0x8000002a31313221 */ /* 0x000fe20000000000 */
[----:B------:R-:W-:-:S03]  /*1e20*/  HFMA2 R52, -RZ, RZ, 0, 0 ;  /* 0x00000000ff347431 */ /* 0x000fc600000001ff */
[----:B------:R-:W-:Y:S01]  /*1e30*/  @P3 FMUL R42, R49, R4 ;  /* 0x00000004312a3220 */ /* 0x000fe20000400000 */
[----:B------:R-:W-:Y:S02]  /*1e40*/  HFMA2 R49, -RZ, RZ, 0, 0 ;  /* 0x00000000ff317431 */ /* 0x000fe400000001ff */
[----:B----4-:R-:W-:-:S04]  /*1e50*/  @P3 FMUL R69, R36, R53 ;  /* 0x0000003524453220 */ /* 0x010fc80000400000 */
[----:B------:R-:W-:-:S04]  /*1e60*/  @P3 FFMA R69, R36, R53, R69 ;  /* 0x0000003524453223 */ /* 0x000fc80000000045 */
[----:B------:R-:W-:-:S04]  /*1e70*/  @P3 FMUL R40, R69, R4 ;  /* 0x0000000445283220 */ /* 0x000fc80000400000 */
[C---:B------:R-:W-:Y:S01]  /*1e80*/  @P3 FADD R64, R40.reuse, R40 ;  /* 0x0000002828403221 */ /* 0x040fe20000000000 */
[----:B------:R-:W-:-:S03]  /*1e90*/  @P3 FMUL R56, R40, -2 ;  /* 0xc000000028383820 */ /* 0x000fc60000400000 */
[----:B------:R-:W-:-:S04]  /*1ea0*/  FMUL R64, R19, R64 ;  /* 0x0000004013407220 */ /* 0x000fc80000400000 */
[----:B--2---:R-:W-:Y:S01]  /*1eb0*/  FFMA R67, R41, R56, R64 ;  /* 0x0000003829437223 */ /* 0x004fe20000000040 */
[----:B------:R-:W-:Y:S01]  /*1ec0*/  MOV R41, RZ ;  /* 0x000000ff00297202 */ /* 0x000fe20000000f00 */
[----:B------:R-:W-:Y:S01]  /*1ed0*/  @!P2 FADD R41, R51, R51 ;  /* 0x000000333329a221 */ /* 0x000fe20000000000 */
[----:B0-----:R-:W-:-:S04]  /*1ee0*/  FMUL R51, R0, R38 ;  /* 0x0000002600337220 */ /* 0x001fc80000400000 */
[----:B------:R-:W-:-:S04]  /*1ef0*/  @!P2 FFMA R69, R0, R38, R51 ;  /* 0x000000260045a223 */ /* 0x000fc80000000033 */
[----:B------:R-:W-:Y:S01]  /*1f00*/  @!P2 FMUL R69, R69, R4 ;  /* 0x000000044545a220 */ /* 0x000fe20000400000 */
[----:B---3--:R-:W-:-:S04]  /*1f10*/  @P3 FADD R66, R43, -R66 ;  /* 0x800000422b423221 */ /* 0x008fc80000000000 */
[----:B------:R-:W-:Y:S01]  /*1f20*/  @P3 FADD R43, R66, R66 ;  /* 0x00000042422b3221 */ /* 0x000fe20000000000 */
[----:B------:R-:W-:Y:S01]  /*1f30*/  @!P2 FADD R52, R69, R69 ;  /* 0x000000454534a221 */ /* 0x000fe20000000000 */
[----:B------:R-:W-:Y:S02]  /*1f40*/  @P3 MOV R49, R40 ;  /* 0x0000002800313202 */ /* 0x000fe40000000f00 */
[----:B------:R-:W-:Y:S01]  /*1f50*/  @P3 FFMA R42, R43, R4, R42 ;  /* 0x000000042b2a3223 */ /* 0x000fe2000000002a */
[----:B------:R-:W-:Y:S01]  /*1f60*/  MOV R43, RZ ;  /* 0x000000ff002b7202 */ /* 0x000fe20000000f00 */
[----:B------:R-:W-:Y:S01]  /*1f70*/  @P3 FADD R43, -R40, -RZ ;  /* 0x800000ff282b3221 */ /* 0x000fe20000000100 */
[----:B------:R-:W-:Y:S01]  /*1f80*/  MOV R40, RZ ;  /* 0x000000ff00287202 */ /* 0x000fe20000000f00 */
[----:B------:R-:W-:Y:S01]  /*1f90*/  @!P2 FMUL R40, R69, -2 ;  /* 0xc00000004528a820 */ /* 0x000fe20000400000 */
[----:B------:R-:W-:-:S04]  /*1fa0*/  FMUL R52, R21, R52 ;  /* 0x0000003415347220 */ /* 0x000fc80000400000 */
[----:B------:R-:W-:Y:S01]  /*1fb0*/  FFMA R56, R19, R40, R52 ;  /* 0x0000002813387223 */ /* 0x000fe20000000034 */
[----:B------:R-:W-:Y:S02]  /*1fc0*/  HFMA2 R40, -RZ, RZ, 0, 0 ;  /* 0x00000000ff287431 */ /* 0x000fe400000001ff */
[----:B------:R-:W-:Y:S01]  /*1fd0*/  HFMA2 R52, -RZ, RZ, 0, 0 ;  /* 0x00000000ff347431 */ /* 0x000fe200000001ff */
[----:B------:R-:W-:Y:S01]  /*1fe0*/  @!P2 MOV R40, R69 ;  /* 0x000000450028a202 */ /* 0x000fe20000000f00 */
[----:B------:R-:W-:Y:S01]  /*1ff0*/  @!P2 FADD R52, -R69, -RZ ;  /* 0x800000ff4534a221 */ /* 0x000fe20000000100 */
[----:B------:R-:W-:-:S03]  /*2000*/  FMUL R69, R55, R38 ;  /* 0x0000002637457220 */ /* 0x000fc60000400000 */
[----:B------:R-:W-:Y:S01]  /*2010*/  FFMA R40, R17, R40, R56 ;  /* 0x0000002811287223 */ /* 0x000fe20000000038 */
[----:B------:R-:W-:Y:S01]  /*2020*/  FFMA R67, R14, R49, R67 ;  /* 0x000000310e437223 */ /* 0x000fe20000000043 */
[----:B------:R-:W-:Y:S01]  /*2030*/  FFMA R69, R0, R39, R69 ;  /* 0x0000002700457223 */ /* 0x000fe20000000045 */
[----:B------:R-:W-:Y:S01]  /*2040*/  MOV R49, RZ ;  /* 0x000000ff00317202 */ /* 0x000fe20000000f00 */
[----:B------:R-:W-:Y:S01]  /*2050*/  FFMA R40, R23, R52, R40 ;  /* 0x0000003417287223 */ /* 0x000fe20000000028 */
[----:B------:R-:W-:Y:S01]  /*2060*/  @P3 FADD R49, R42, R42 ;  /* 0x0000002a2a313221 */ /* 0x000fe20000000000 */
[----:B------:R-:W-:Y:S02]  /*2070*/  FMUL R42, R57, R36 ;  /* 0x00000024392a7220 */ /* 0x000fe40000400000 */
[----:B------:R-:W-:Y:S01]  /*2080*/  FFMA R41, R69, R41, R40 ;  /* 0x0000002945297223 */ /* 0x000fe20000000028 */
[----:B------:R-:W-:Y:S01]  /*2090*/  FFMA R40, R22, R43, R67 ;  /* 0x0000002b16287223 */ /* 0x000fe20000000043 */
[----:B------:R-:W-:Y:S01]  /*20a0*/  FFMA R43, R53, R37, R42 ;  /* 0x00000025352b7223 */ /* 0x000fe2000000002a */
[----:B------:R-:W-:-:S03]  /*20b0*/  IMAD R56, R6, R50, R11 ;  /* 0x0000003206387224 */ /* 0x000fc600078e020b */
[----:B------:R-:W-:Y:S01]  /*20c0*/  FFMA R49, R43, R49, R40 ;  /* 0x000000312b317223 */ /* 0x000fe20000000028 */
[----:B------:R-:W-:Y:S02]  /*20d0*/  IMAD R43, R6, R50, R9 ;  /* 0x00000032062b7224 */ /* 0x000fe400078e0209 */
[----:B------:R-:W-:-:S04]  /*20e0*/  IMAD.WIDE R66, R56, 0x4, R62 ;  /* 0x0000000438427825 */ /* 0x000fc800078e023e */
[C---:B------:R-:W-:Y:S01]  /*20f0*/  IMAD.WIDE R68, R43.reuse, 0x4, R62 ;  /* 0x000000042b447825 */ /* 0x040fe200078e023e */
[----:B------:R0:W2:Y:S05]  /*2100*/  LDG.E.CONSTANT R52, desc[UR8][R66.64] ;  /* 0x0000000842347981 */ /* 0x0000aa000c1e9900 */
[----:B------:R-:W3:Y:S01]  /*2110*/  LDG.E.CONSTANT R69, desc[UR8][R68.64] ;  /* 0x0000000844457981 */ /* 0x000ee2000c1e9900 */
[----:B0-----:R-:W-:-:S04]  /*2120*/  IMAD.WIDE R66, R43, 0x4, R34 ;  /* 0x000000042b427825 */ /* 0x001fc800078e0222 */
[-C--:B------:R-:W-:Y:S01]  /*2130*/  FFMA R40, R41, R4.reuse, RZ ;  /* 0x0000000429287223 */ /* 0x080fe200000000ff */
[----:B------:R-:W-:Y:S04]  /*2140*/  LDS.64 R42, [R46+-0x88] ;  /* 0xffff78002e2a7984 */ /* 0x000fe80000000a00 */
[----:B------:R-:W4:Y:S01]  /*2150*/  LDG.E.CONSTANT R66, desc[UR8][R66.64] ;  /* 0x0000000842427981 */ /* 0x000f22000c1e9900 */
[----:B------:R-:W-:-:S03]  /*2160*/  FFMA R49, R49, -R4, R40 ;  /* 0x8000000431317223 */ /* 0x000fc60000000028 */
[----:B------:R-:W2:Y:S02]  /*2170*/  LDS.64 R40, [R46+-0x80] ;  /* 0xffff80002e287984 */ /* 0x000ea40000000a00 */
[----:B--2---:R-:W-:-:S04]  /*2180*/  FMUL R64, R40, R52 ;  /* 0x0000003428407220 */ /* 0x004fc80000400000 */
[C---:B---3--:R-:W-:Y:S01]  /*2190*/  FFMA R64, R42.reuse, R69, R64 ;  /* 0x000000452a407223 */ /* 0x048fe20000000040 */
[----:B------:R-:W-:-:S04]  /*21a0*/  FMUL R42, R42, 0.25 ;  /* 0x3e8000002a2a7820 */ /* 0x000fc80000400000 */
[----:B----4-:R-:W-:Y:S01]  /*21b0*/  FMUL R67, R66, R42 ;  /* 0x0000002a42437220 */ /* 0x010fe20000400000 */
[----:B------:R-:W-:-:S04]  /*21c0*/  FMUL R42, R69, 0.25 ;  /* 0x3e800000452a7820 */ /* 0x000fc80000400000 */
[----:B------:R-:W-:Y:S01]  /*21d0*/  FFMA R69, R42, R43, R67 ;  /* 0x0000002b2a457223 */ /* 0x000fe20000000043 */
[----:B------:R-:W-:-:S06]  /*21e0*/  IMAD.WIDE R42, R56, 0x4, R34 ;  /* 0x00000004382a7825 */ /* 0x000fcc00078e0222 */
[----:B------:R0:W2:Y:S01]  /*21f0*/  LDG.E.CONSTANT R42, desc[UR8][R42.64] ;  /* 0x000000082a2a7981 */ /* 0x0000a2000c1e9900 */
[----:B------:R-:W-:-:S04]  /*2200*/  FFMA R64, R36, R53, R64 ;  /* 0x0000003524407223 */ /* 0x000fc80000000040 */
[----:B------:R-:W-:Y:S01]  /*2210*/  FADD R64, R51, R64 ;  /* 0x0000004033407221 */ /* 0x000fe20000000000 */
[----:B------:R-:W-:-:S03]  /*2220*/  ISETP.LT.OR P1, PT, R2, 0x1, P1 ;  /* 0x000000010200780c */ /* 0x000fc60000f21670 */
[----:B------:R-:W-:Y:S01]  /*2230*/  FMUL R67, R64, 0.25 ;  /* 0x3e80000040437820 */ /* 0x000fe20000400000 */
[----:B------:R-:W-:Y:S01]  /*2240*/  FMUL R52, R52, 0.25 ;  /* 0x3e80000034347820 */ /* 0x000fe20000400000 */
[----:B------:R-:W-:Y:S02]  /*2250*/  ISETP.LT.OR P2, PT, R3, 0x1, P1 ;  /* 0x000000010300780c */ /* 0x000fe40000f41670 */
[----:B------:R-:W-:Y:S01]  /*2260*/  FMUL R67, R67, R4 ;  /* 0x0000000443437220 */ /* 0x000fe20000400000 */
[----:B------:R-:W-:-:S04]  /*2270*/  FFMA R41, R52, R41, R69 ;  /* 0x0000002934297223 */ /* 0x000fc80000000045 */
[C---:B------:R-:W-:Y:S02]  /*2280*/  FSEL R52, R67.reuse, RZ, !P2 ;  /* 0x000000ff43347208 */ /* 0x040fe40005000000 */
[----:B------:R-:W-:-:S03]  /*2290*/  FSEL R67, -R67, RZ, !P2 ;  /* 0x000000ff43437208 */ /* 0x000fc60005000100 */
[----:B------:R-:W-:Y:S01]  /*22a0*/  FMUL R56, R18, R52 ;  /* 0x0000003412387220 */ /* 0x000fe20000400000 */
[----:B------:R-:W-:-:S03]  /*22b0*/  FMUL R40, R40, 0.25 ;  /* 0x3e80000028287820 */ /* 0x000fc60000400000 */
[----:B0-----:R-:W-:-:S04]  /*22c0*/  FFMA R43, R19, R67, R56 ;  /* 0x00000043132b7223 */ /* 0x001fc80000000038 */
[----:B------:R-:W-:Y:S01]  /*22d0*/  FFMA R56, R14, R67, R43 ;  /* 0x000000430e387223 */ /* 0x000fe2000000002b */
[----:B------:R-:W-:-:S03]  /*22e0*/  FMUL R43, R53, 0.25 ;  /* 0x3e800000352b7820 */ /* 0x000fc60000400000 */
[----:B------:R-:W-:Y:S01]  /*22f0*/  FFMA R52, R17, R52, R56 ;  /* 0x0000003411347223 */ /* 0x000fe20000000038 */
[----:B------:R-:W-:Y:S01]  /*2300*/  FMUL R56, R38, 0.25 ;  /* 0x3e80000026387820 */ /* 0x000fe20000400000 */
[----:B------:R-:W-:Y:S01]  /*2310*/  FMUL R38, R0, 0.25 ;  /* 0x3e80000000267820 */ /* 0x000fe20000400000 */
[----:B------:R-:W-:-:S05]  /*2320*/  FADD R64, R27, R27 ;  /* 0x0000001b1b407221 */ /* 0x000fca0000000000 */
[----:B------:R-:W-:Y:S01]  /*2330*/  FSEL R64, R64, RZ, !P2 ;  /* 0x000000ff40407208 */ /* 0x000fe20005000000 */
[CC--:B------:R-:W-:Y:S02]  /*2340*/  IMAD R69, R48.reuse, R50.reuse, R9 ;  /* 0x0000003230457224 */ /* 0x0c0fe400078e0209 */
[----:B------:R-:W-:Y:S02]  /*2350*/  IMAD R50, R48, R50, R11 ;  /* 0x0000003230327224 */ /* 0x000fe400078e020b */
[----:B------:R-:W-:-:S04]  /*2360*/  IMAD.WIDE R66, R69, 0x4, R62 ;  /* 0x0000000445427825 */ /* 0x000fc800078e023e */
[----:B------:R-:W-:Y:S02]  /*2370*/  IMAD.WIDE R62, R50, 0x4, R62 ;  /* 0x00000004323e7825 */ /* 0x000fe400078e023e */
[----:B------:R-:W3:Y:S04]  /*2380*/  LDG.E.CONSTANT R67, desc[UR8][R66.64] ;  /* 0x0000000842437981 */ /* 0x000ee8000c1e9900 */
[----:B------:R-:W4:Y:S01]  /*2390*/  LDG.E.CONSTANT R63, desc[UR8][R62.64] ;  /* 0x000000083e3f7981 */ /* 0x000f22000c1e9900 */
[----:B------:R-:W-:-:S04]  /*23a0*/  IMAD.WIDE R68, R69, 0x4, R34 ;  /* 0x0000000445447825 */ /* 0x000fc800078e0222 */
[----:B------:R-:W-:Y:S01]  /*23b0*/  IMAD.WIDE R60, R65, 0x4, R60 ;  /* 0x00000004413c7825 */ /* 0x000fe200078e023c */
[----:B------:R-:W5:Y:S05]  /*23c0*/  LDG.E.CONSTANT R66, desc[UR8][R58.64] ;  /* 0x000000083a427981 */ /* 0x000f6a000c1e9900 */
[----:B------:R-:W5:Y:S01]  /*23d0*/  LDG.E.CONSTANT R60, desc[UR8][R60.64] ;  /* 0x000000083c3c7981 */ /* 0x000f62000c1e9900 */
[----:B--2---:R-:W-:Y:S01]  /*23e0*/  FFMA R40, R42, R40, R41 ;  /* 0x000000282a287223 */ /* 0x004fe20000000029 */
[----:B------:R-:W-:-:S03]  /*23f0*/  FMUL R42, R36, 0.25 ;  /* 0x3e800000242a7820 */ /* 0x000fc60000400000 */
[----:B------:R-:W-:Y:S01]  /*2400*/  FFMA R41, R43, R37, R40 ;  /* 0x000000252b297223 */ /* 0x000fe20000000028 */
[----:B------:R-:W-:-:S04]  /*2410*/  FMUL R42, R57, R42 ;  /* 0x0000002a392a7220 */ /* 0x000fc80000400000 */
[----:B------:R-:W-:-:S04]  /*2420*/  FADD R41, R41, R42 ;  /* 0x0000002a29297221 */ /* 0x000fc80000000000 */
[----:B------:R-:W-:-:S04]  /*2430*/  FFMA R40, R38, R39, R41 ;  /* 0x0000002726287223 */ /* 0x000fc80000000029 */
[----:B------:R-:W-:-:S04]  /*2440*/  FFMA R41, R55, R56, R40 ;  /* 0x0000003837297223 */ /* 0x000fc80000000028 */
[----:B------:R-:W-:Y:S02]  /*2450*/  FFMA R52, R41, R64, R52 ;  /* 0x0000004029347223 */ /* 0x000fe40000000034 */
[----:B------:R-:W0:Y:S01]  /*2460*/  LDC.64 R40, c[0x0][0x3c8] ;  /* 0x0000f200ff287b82 */ /* 0x000e220000000a00 */
[----:B------:R1:W2:Y:S01]  /*2470*/  LDG.E.CONSTANT R64, desc[UR8][R68.64] ;  /* 0x0000000844407981 */ /* 0x0002a2000c1e9900 */
[----:B0-----:R-:W-:-:S03]  /*2480*/  IMAD.WIDE R40, R65, 0x4, R40 ;  /* 0x0000000441287825 */ /* 0x001fc600078e0228 */
[----:B------:R-:W5:Y:S04]  /*2490*/  LDG.E.CONSTANT R65, desc[UR8][R30.64] ;  /* 0x000000081e417981 */ /* 0x000f68000c1e9900 */
[----:B------:R0:W2:Y:S01]  /*24a0*/  LDG.E.CONSTANT R48, desc[UR8][R40.64] ;  /* 0x0000000828307981 */ /* 0x0000a2000c1e9900 */
[----:B-1----:R-:W-:-:S03]  /*24b0*/  IMAD.WIDE R68, R50, 0x4, R34 ;  /* 0x0000000432447825 */ /* 0x002fc600078e0222 */
[----:B------:R-:W1:Y:S04]  /*24c0*/  LDS.64 R34, [R46+0x78] ;  /* 0x000078002e227984 */ /* 0x000e680000000a00 */
[----:B------:R-:W2:Y:S01]  /*24d0*/  LDG.E.CONSTANT R50, desc[UR8][R68.64] ;  /* 0x0000000844327981 */ /* 0x000ea2000c1e9900 */
[----:B------:R-:W-:-:S03]  /*24e0*/  ISETP.GE.AND P2, PT, R47, R54, PT ;  /* 0x000000362f00720c */ /* 0x000fc60003f46270 */
[----:B0-----:R-:W4:Y:S01]  /*24f0*/  LDS.64 R40, [R46+0x80] ;  /* 0x000080002e287984 */ /* 0x001f220000000a00 */
[----:B------:R-:W-:Y:S01]  /*2500*/  FFMA R51, R36, R53, R51 ;  /* 0x0000003524337223 */ /* 0x000fe20000000033 */
[----:B------:R-:W-:Y:S01]  /*2510*/  FFMA R37, R43, R37, R42 ;  /* 0x000000252b257223 */ /* 0x000fe2000000002a */
[----:B------:R-:W-:-:S03]  /*2520*/  ISETP.LT.OR P2, PT, R3, RZ, P2 ;  /* 0x000000ff0300720c */ /* 0x000fc60001741670 */
[----:B------:R-:W-:Y:S01]  /*2530*/  FFMA R38, R38, R39, R37 ;  /* 0x0000002726267223 */ /* 0x000fe20000000025 */
[----:B------:R-:W-:-:S03]  /*2540*/  PLOP3.LUT P2, PT, P1, P2, PT, 0xf8, 0x8f ;  /* 0x00000000008f781c */ /* 0x000fc60000f45f70 */
[----:B------:R-:W-:Y:S01]  /*2550*/  FFMA R37, R55, R56, R38 ;  /* 0x0000003837257223 */ /* 0x000fe20000000026 */
[----:B---3--:R-:W-:Y:S01]  /*2560*/  FMUL R38, R67, 0.25 ;  /* 0x3e80000043267820 */ /* 0x008fe20000400000 */
[----:B-1----:R-:W-:-:S04]  /*2570*/  FFMA R51, R34, R67, R51 ;  /* 0x0000004322337223 */ /* 0x002fc80000000033 */
[----:B----4-:R-:W-:-:S04]  /*2580*/  FFMA R51, R40, R63, R51 ;  /* 0x0000003f28337223 */ /* 0x010fc80000000033 */
[----:B------:R-:W-:Y:S01]  /*2590*/  FMUL R51, R51, 0.25 ;  /* 0x3e80000033337820 */ /* 0x000fe20000400000 */
[----:B------:R-:W-:-:S03]  /*25a0*/  FFMA R37, R38, R35, R37 ;  /* 0x0000002326257223 */ /* 0x000fc60000000025 */
[----:B------:R-:W-:Y:S01]  /*25b0*/  FMUL R51, R51, R4 ;  /* 0x0000000433337220 */ /* 0x000fe20000400000 */
[----:B------:R-:W-:-:S04]  /*25c0*/  FMUL R35, R34, 0.25 ;  /* 0x3e80000022237820 */ /* 0x000fc80000400000 */
[C---:B------:R-:W-:Y:S02]  /*25d0*/  FSEL R34, R51.reuse, RZ, !P2 ;  /* 0x000000ff33227208 */ /* 0x040fe40005000000 */
[----:B------:R-:W-:Y:S01]  /*25e0*/  FSEL R51, -R51, RZ, !P2 ;  /* 0x000000ff33337208 */ /* 0x000fe20005000100 */
[----:B------:R-:W-:Y:S01]  /*25f0*/  FADD R44, R44, R44 ;  /* 0x0000002c2c2c7221 */ /* 0x000fe20000000000 */
[----:B------:R-:W-:-:S04]  /*2600*/  FMUL R38, R63, 0.25 ;  /* 0x3e8000003f267820 */ /* 0x000fc80000400000 */
[----:B------:R-:W-:Y:S01]  /*2610*/  FSEL R44, R44, RZ, !P2 ;  /* 0x000000ff2c2c7208 */ /* 0x000fe20005000000 */
[----:B------:R-:W-:Y:S01]  /*2620*/  FFMA R49, R52, R4, R49 ;  /* 0x0000000434317223 */ /* 0x000fe20000000031 */
[----:B------:R-:W-:Y:S01]  /*2630*/  BSSY.RECONVERGENT B1, `(.L_x_448) ;  /* 0x0000021000017945 */ /* 0x000fe20003800200 */
[----:B--2---:R-:W-:-:S05]  /*2640*/  FFMA R47, R53, 0.91699999570846557617, R48 ;  /* 0x3f6ac083352f7823 */ /* 0x004fca0000000030 */
[----:B------:R-:W-:-:S04]  /*2650*/  FMNMX R47, R47, -10, !PT ;  /* 0xc12000002f2f7809 */ /* 0x000fc80007800000 */
[----:B------:R-:W-:-:S05]  /*2660*/  FMNMX R47, R47, 10, PT ;  /* 0x412000002f2f7809 */ /* 0x000fca0003800000 */
[----:B------:R-:W-:-:S05]  /*2670*/  FMUL R47, R47, -1.4426950216293334961 ;  /* 0xbfb8aa3b2f2f7820 */ /* 0x000fca0000400000 */
[----:B------:R-:W-:-:S13]  /*2680*/  FSETP.GEU.AND P3, PT, R47, -126, PT ;  /* 0xc2fc00002f00780b */ /* 0x000fda0003f6e000 */
[----:B------:R-:W-:-:S04]  /*2690*/  @!P3 FMUL R47, R47, 0.5 ;  /* 0x3f0000002f2fb820 */ /* 0x000fc80000400000 */
[----:B------:R-:W0:Y:S01]  /*26a0*/  MUFU.EX2 R36, R47 ;  /* 0x0000002f00247308 */ /* 0x000e220000000800 */
[----:B------:R-:W-:Y:S01]  /*26b0*/  FFMA R35, R64, R35, R37 ;  /* 0x0000002340237223 */ /* 0x000fe20000000025 */
[----:B------:R-:W-:-:S04]  /*26c0*/  FMUL R37, R19, R34 ;  /* 0x0000002213257220 */ /* 0x000fc80000400000 */
[----:B------:R-:W-:Y:S01]  /*26d0*/  FFMA R37, R24, R51, R37 ;  /* 0x0000003318257223 */ /* 0x000fe20000000025 */
[----:B0-----:R-:W-:-:S04]  /*26e0*/  @!P3 FMUL R36, R36, R36 ;  /* 0x000000242424b220 */ /* 0x001fc80000400000 */
[----:B------:R-:W-:-:S05]  /*26f0*/  FADD R36, R36, 1 ;  /* 0x3f80000024247421 */ /* 0x000fca0000000000 */
[----:B------:R-:W-:-:S04]  /*2700*/  IADD3 R24, PT, PT, R36, 0x1800000, RZ ;  /* 0x0180000024187810 */ /* 0x000fc80007ffe0ff */
[----:B------:R-:W-:Y:S01]  /*2710*/  LOP3.LUT R24, R24, 0x7f800000, RZ, 0xc0, !PT ;  /* 0x7f80000018187812 */ /* 0x000fe200078ec0ff */
[----:B------:R-:W-:-:S03]  /*2720*/  FFMA R41, R38, R41, R35 ;  /* 0x0000002926297223 */ /* 0x000fc60000000023 */
[----:B------:R-:W-:Y:S01]  /*2730*/  ISETP.GT.U32.AND P2, PT, R24, 0x1ffffff, PT ;  /* 0x01ffffff1800780c */ /* 0x000fe20003f44070 */
[----:B------:R-:W-:Y:S01]  /*2740*/  FMUL R35, R40, 0.25 ;  /* 0x3e80000028237820 */ /* 0x000fe20000400000 */
[----:B------:R-:W-:-:S03]  /*2750*/  FFMA R22, R22, R51, R37 ;  /* 0x0000003316167223 */ /* 0x000fc60000000025 */
[----:B------:R-:W-:Y:S01]  /*2760*/  FFMA R35, R50, R35, R41 ;  /* 0x0000002332237223 */ /* 0x000fe20000000029 */
[----:B------:R-:W-:-:S04]  /*2770*/  FFMA R22, R23, R34, R22 ;  /* 0x0000002217167223 */ /* 0x000fc80000000016 */
[----:B------:R-:W-:-:S04]  /*2780*/  FFMA R22, R35, R44, R22 ;  /* 0x0000002c23167223 */ /* 0x000fc80000000016 */
[----:B------:R-:W-:Y:S01]  /*2790*/  FFMA R22, R22, -R4, R49 ;  /* 0x8000000416167223 */ /* 0x000fe20000000031 */
[----:B------:R-:W-:Y:S06]  /*27a0*/  @P2 BRA `(.L_x_449) ;  /* 0x0000000000142947 */ /* 0x000fec0003800000 */
[----:B------:R-:W-:Y:S02]  /*27b0*/  MOV R34, R36 ;  /* 0x0000002400227202 */ /* 0x000fe40000000f00 */
[----:B------:R-:W-:-:S07]  /*27c0*/  MOV R36, 0x27e0 ;  /* 0x000027e000247802 */ /* 0x000fce0000000f00 */
[----:B-----5:R-:W-:Y:S05]  /*27d0*/  CALL.REL.NOINC `($__internal_9_$__cuda_sm20_rcp_rn_f32_slowpath) ;  /* 0x0000001400447944 */ /* 0x020fea0003c00000 */
[----:B------:R-:W-:Y:S01]  /*27e0*/  MOV R43, R37 ;  /* 0x00000025002b7202 */ /* 0x000fe20000000f00 */
[----:B------:R-:W-:Y:S06]  /*27f0*/  BRA `(.L_x_450) ;  /* 0x0000000000107947 */ /* 0x000fec0003800000 */
.L_x_449:
[----:B------:R-:W0:Y:S02]  /*2800*/  MUFU.RCP R43, R36 ;  /* 0x00000024002b7308 */ /* 0x000e240000001000 */
[----:B0-----:R-:W-:-:S04]  /*2810*/  FFMA R24, R36, R43, -1 ;  /* 0xbf80000024187423 */ /* 0x001fc8000000002b */
[----:B------:R-:W-:-:S04]  /*2820*/  FADD.FTZ R24, -R24, -RZ ;  /* 0x800000ff18187221 */ /* 0x000fc80000010100 */
[----:B------:R-:W-:-:S07]  /*2830*/  FFMA R43, R43, R24, R43 ;  /* 0x000000182b2b7223 */ /* 0x000fce000000002b */
.L_x_450:
[----:B------:R-:W-:Y:S05]  /*2840*/  BSYNC.RECONVERGENT B1 ;  /* 0x0000000000017941 */ /* 0x000fea0003800200 */
.L_x_448:
        /* <DEDUP_REMOVED lines=16> */
[----:B------:R-:W-:Y:S05]  /*2950*/  BRA `(.L_x_453) ;  /* 0x0000000000107947 */ /* 0x000fea0003800000 */
.L_x_452:
[----:B------:R-:W0:Y:S02]  /*2960*/  MUFU.RCP R37, R34 ;  /* 0x0000002200257308 */ /* 0x000e240000001000 */
[----:B0-----:R-:W-:-:S04]  /*2970*/  FFMA R24, R34, R37, -1 ;  /* 0xbf80000022187423 */ /* 0x001fc80000000025 */
[----:B------:R-:W-:-:S04]  /*2980*/  FADD.FTZ R24, -R24, -RZ ;  /* 0x800000ff18187221 */ /* 0x000fc80000010100 */
[----:B------:R-:W-:-:S07]  /*2990*/  FFMA R37, R37, R24, R37 ;  /* 0x0000001825257223 */ /* 0x000fce0000000025 */
.L_x_453:
[----:B------:R-:W-:Y:S05]  /*29a0*/  BSYNC.RECONVERGENT B1 ;  /* 0x0000000000017941 */ /* 0x000fea0003800200 */
.L_x_451:
[----:B------:R-:W0:Y:S01]  /*29b0*/  LDCU UR4, c[0x0][0x404] ;  /* 0x00008080ff0477ac */ /* 0x000e220008000800 */
[----:B------:R-:W-:Y:S01]  /*29c0*/  FADD R24, -R43, 1 ;  /* 0x3f8000002b187421 */ /* 0x000fe20000000100 */
[----:B------:R-:W-:Y:S01]  /*29d0*/  FADD R36, -R37, 1 ;  /* 0x3f80000025247421 */ /* 0x000fe20000000100 */
[----:B------:R-:W1:Y:S01]  /*29e0*/  LDC.64 R34, c[0x0][0x380] ;  /* 0x0000e000ff227b82 */ /* 0x000e620000000a00 */
[----:B------:R-:W-:Y:S01]  /*29f0*/  BSSY.RECONVERGENT B1, `(.L_x_454) ;  /* 0x0000020000017945 */ /* 0x000fe20003800200 */
[----:B------:R-:W-:Y:S01]  /*2a00*/  FMUL R39, R24, 0.0010000000474974513054 ;  /* 0x3a83126f18277820 */ /* 0x000fe20000400000 */
[----:B------:R-:W-:Y:S01]  /*2a10*/  FMUL R41, R36, 0.0010000000474974513054 ;  /* 0x3a83126f24297820 */ /* 0x000fe20000400000 */
[----:B------:R-:W-:Y:S01]  /*2a20*/  HFMA2 R36, -RZ, RZ, 0, 0 ;  /* 0x00000000ff247431 */ /* 0x000fe200000001ff */
[----:B------:R-:W-:Y:S01]  /*2a30*/  MOV R38, RZ ;  /* 0x000000ff00267202 */ /* 0x000fe20000000f00 */
[----:B------:R-:W-:Y:S01]  /*2a40*/  FFMA R39, R60, R43, R39 ;  /* 0x0000002b3c277223 */ /* 0x000fe20000000027 */
[----:B------:R-:W-:-:S04]  /*2a50*/  FFMA R66, R66, R37, R41 ;  /* 0x0000002542427223 */ /* 0x000fc80000000029 */
[----:B------:R-:W-:-:S04]  /*2a60*/  FADD R39, R39, R66 ;  /* 0x0000004227277221 */ /* 0x000fc80000000000 */
[----:B------:R-:W-:Y:S01]  /*2a70*/  FMUL R24, R39, -0.5 ;  /* 0xbf00000027187820 */ /* 0x000fe20000400000 */
[----:B0-----:R-:W-:-:S03]  /*2a80*/  MOV R50, UR4 ;  /* 0x0000000400327c02 */ /* 0x001fc60008000f00 */
[----:B------:R-:W-:Y:S01]  /*2a90*/  FMUL R24, R19, R24 ;  /* 0x0000001813187220 */ /* 0x000fe20000400000 */
[----:B------:R-:W-:Y:S06]  /*2aa0*/  @P1 BRA `(.L_x_455) ;  /* 0x0000000000501947 */ /* 0x000fec0003800000 */
[----:B------:R-:W-:Y:S01]  /*2ab0*/  FMUL R37, R53, -0.91699999570846557617 ;  /* 0xbf6ac08335257820 */ /* 0x000fe20000400000 */
[C---:B------:R-:W-:Y:S01]  /*2ac0*/  FMUL R40, R0.reuse, -0.91699999570846557617 ;  /* 0xbf6ac08300287820 */ /* 0x040fe20000400000 */
[----:B------:R-:W-:Y:S01]  /*2ad0*/  MOV R41, 0x3f800000 ;  /* 0x3f80000000297802 */ /* 0x000fe20000000f00 */
[----:B------:R-:W-:Y:S02]  /*2ae0*/  FADD R36, R0, R53 ;  /* 0x0000003500247221 */ /* 0x000fe40000000000 */
[-C--:B------:R-:W-:Y:S02]  /*2af0*/  FMNMX R38, R48, R37.reuse, !PT ;  /* 0x0000002530267209 */ /* 0x080fe40007800000 */
[-C--:B------:R-:W-:Y:S01]  /*2b00*/  FMNMX R39, R65, R40.reuse, !PT ;  /* 0x0000002841277209 */ /* 0x080fe20007800000 */
[----:B------:R-:W-:Y:S01]  /*2b10*/  FMUL R36, R36, 0.5 ;  /* 0x3f00000024247820 */ /* 0x000fe20000400000 */
[----:B------:R-:W-:Y:S01]  /*2b20*/  FSETP.GT.AND P1, PT, R48, R37, PT ;  /* 0x000000253000720b */ /* 0x000fe20003f24000 */
[----:B------:R-:W-:Y:S01]  /*2b30*/  FADD R38, R53, R38 ;  /* 0x0000002635267221 */ /* 0x000fe20000000000 */
[----:B------:R-:W-:Y:S01]  /*2b40*/  FSETP.GT.AND P2, PT, R65, R40, PT ;  /* 0x000000284100720b */ /* 0x000fe20003f44000 */
[----:B------:R-:W-:-:S04]  /*2b50*/  FADD R39, R0, R39 ;  /* 0x0000002700277221 */ /* 0x000fc80000000000 */
[----:B------:R-:W-:Y:S01]  /*2b60*/  FADD R38, -R38, R39 ;  /* 0x0000002726267221 */ /* 0x000fe20000000100 */
[C---:B------:R-:W-:Y:S02]  /*2b70*/  FSEL R39, R41.reuse, 0.083000004291534423828, P1 ;  /* 0x3da9fbe829277808 */ /* 0x040fe40000800000 */
[----:B------:R-:W-:Y:S01]  /*2b80*/  FSEL R41, R41, 0.083000004291534423828, P2 ;  /* 0x3da9fbe829297808 */ /* 0x000fe20001000000 */
[----:B------:R-:W-:Y:S02]  /*2b90*/  FMUL R37, R38, 0.5 ;  /* 0x3f00000026257820 */ /* 0x000fe40000400000 */
[C---:B------:R-:W-:Y:S02]  /*2ba0*/  FMUL R0, R36.reuse, R39 ;  /* 0x0000002724007220 */ /* 0x040fe40000400000 */
[----:B------:R-:W-:Y:S01]  /*2bb0*/  FMUL R37, R37, R4 ;  /* 0x0000000425257220 */ /* 0x000fe20000400000 */
[----:B------:R-:W-:-:S03]  /*2bc0*/  FMUL R38, R36, R41 ;  /* 0x0000002924267220 */ /* 0x000fc60000400000 */
[-CC-:B------:R-:W-:Y:S01]  /*2bd0*/  FFMA R36, R0, -R4.reuse, R37.reuse ;  /* 0x8000000400247223 */ /* 0x180fe20000000025 */
[----:B------:R-:W-:-:S07]  /*2be0*/  FFMA R38, R38, R4, R37 ;  /* 0x0000000426267223 */ /* 0x000fce0000000025 */
.L_x_455:
[----:B------:R-:W-:Y:S05]  /*2bf0*/  BSYNC.RECONVERGENT B1 ;  /* 0x0000000000017941 */ /* 0x000fea0003800200 */
.L_x_454:
[----:B------:R-:W-:Y:S01]  /*2c00*/  FFMA R24, RZ, R57, R24 ;  /* 0x00000039ff187223 */ /* 0x000fe20000000018 */
[----:B------:R-:W-:Y:S01]  /*2c10*/  IADD3 R37, PT, PT, R50, 0x1, RZ ;  /* 0x0000000132257810 */ /* 0x000fe20007ffe0ff */
[----:B------:R-:W-:Y:S02]  /*2c20*/  FMUL R38, R55, R38 ;  /* 0x0000002637267220 */ /* 0x000fe40000400000 */
[----:B------:R-:W-:Y:S02]  /*2c30*/  FFMA R55, RZ, R55, R24 ;  /* 0x00000037ff377223 */ /* 0x000fe40000000018 */
[----:B------:R-:W-:Y:S02]  /*2c40*/  IMAD R37, R3, R37, R2 ;  /* 0x0000002503257224 */ /* 0x000fe400078e0202 */
[----:B------:R-:W-:Y:S01]  /*2c50*/  FFMA R36, R57, R36, R38 ;  /* 0x0000002439247223 */ /* 0x000fe20000000026 */
[----:B------:R-:W-:Y:S01]  /*2c60*/  FADD R55, R22, R55 ;  /* 0x0000003716377221 */ /* 0x000fe20000000000 */
[----:B-1----:R-:W-:-:S04]  /*2c70*/  IMAD.WIDE R34, R37, 0x4, R34 ;  /* 0x0000000425227825 */ /* 0x002fc800078e0222 */
[----:B------:R-:W-:-:S05]  /*2c80*/  FADD R37, R55, -R36 ;  /* 0x8000002437257221 */ /* 0x000fca0000000000 */
[----:B------:R1:W-:Y:S02]  /*2c90*/  STG.E desc[UR8][R34.64], R37 ;  /* 0x0000002522007986 */ /* 0x0003e4000c101908 */
.L_x_447:
[----:B------:R-:W-:Y:S05]  /*2ca0*/  BSYNC.RECONVERGENT B0 ;  /* 0x0000000000007941 */ /* 0x000fea0003800200 */
.L_x_446:
[----:B------:R-:W-:Y:S05]  /*2cb0*/  @!P0 EXIT ;  /* 0x000000000000894d */ /* 0x000fea0003800000 */
[----:B------:R-:W2:Y:S01]  /*2cc0*/  LDCU UR4, c[0x0][0x400] ;  /* 0x00008000ff0477ac */ /* 0x000ea20008000800 */
[----:B-1----:R-:W1:Y:S01]  /*2cd0*/  LDC.64 R34, c[0x0][0x3a8] ;  /* 0x0000ea00ff227b82 */ /* 0x002e620000000a00 */
[----:B------:R-:W-:-:S07]  /*2ce0*/  ISETP.GE.AND P3, PT, R3, 0x1, PT ;  /* 0x000000010300780c */ /* 0x000fce0003f66270 */
[----:B0-----:R-:W0:Y:S01]  /*2cf0*/  LDC.64 R36, c[0x0][0x3a0] ;  /* 0x0000e800ff247b82 */ /* 0x001e220000000a00 */
[----:B------:R-:W-:Y:S01]  /*2d00*/  IMAD R51, R6, R50, R11 ;  /* 0x0000003206337224 */ /* 0x000fe200078e020b */
[----:B------:R-:W3:Y:S06]  /*2d10*/  LDG.E.CONSTANT R28, desc[UR8][R28.64] ;  /* 0x000000081c1c7981 */ /* 0x000eec000c1e9900 */
[----:B------:R-:W4:Y:S01]  /*2d20*/  LDC.64 R54, c[0x0][0x3b8] ;  /* 0x0000ee00ff367b82 */ /* 0x000f220000000a00 */
[----:B--2---:R-:W-:-:S07]  /*2d30*/  VIMNMX.RELU R5, PT, PT, R5, UR4, PT ;  /* 0x0000000405057c48 */ /* 0x004fce000bfe1100 */
[----:B------:R-:W2:Y:S01]  /*2d40*/  LDC.64 R42, c[0x0][0x3c8] ;  /* 0x0000f200ff2a7b82 */ /* 0x000ea20000000a00 */
[----:B------:R-:W-:Y:S01]  /*2d50*/  IMAD R49, R5, R50, R11 ;  /* 0x0000003205317224 */ /* 0x000fe200078e020b */
[----:B------:R-:W3:Y:S01]  /*2d60*/  LDG.E.CONSTANT R33, desc[UR8][R32.64] ;  /* 0x0000000820217981 */ /* 0x000ee2000c1e9900 */
[----:B-1----:R-:W-:-:S03]  /*2d70*/  IMAD.WIDE R38, R51, 0x4, R34 ;  /* 0x0000000433267825 */ /* 0x002fc600078e0222 */
[----:B------:R-:W5:Y:S01]  /*2d80*/  LDG.E.CONSTANT R58, desc[UR8][R58.64] ;  /* 0x000000083a3a7981 */ /* 0x000f62000c1e9900 */
[----:B0-----:R-:W-:-:S03]  /*2d90*/  IMAD.WIDE R40, R49, 0x4, R36 ;  /* 0x0000000431287825 */ /* 0x001fc600078e0224 */
[----:B------:R0:W3:Y:S01]  /*2da0*/  LDG.E.CONSTANT R5, desc[UR8][R38.64] ;  /* 0x0000000826057981 */ /* 0x0000e2000c1e9900 */
[----:B------:R-:W1:Y:S03]  /*2db0*/  LDC.64 R36, c[0x0][0x3c0] ;  /* 0x0000f000ff247b82 */ /* 0x000e660000000a00 */
[----:B------:R0:W3:Y:S01]  /*2dc0*/  @P3 LDG.E.CONSTANT R47, desc[UR8][R40.64] ;  /* 0x00000008282f3981 */ /* 0x0000e2000c1e9900 */
[----:B------:R-:W-:Y:S02]  /*2dd0*/  IMAD R57, R6, R50, R9 ;  /* 0x0000003206397224 */ /* 0x000fe400078e0209 */
[----:B----4-:R-:W-:Y:S01]  /*2de0*/  IMAD.WIDE R54, R49, 0x4, R54 ;  /* 0x0000000431367825 */ /* 0x010fe200078e0236 */
[----:B------:R-:W5:Y:S03]  /*2df0*/  LDG.E.CONSTANT R31, desc[UR8][R30.64] ;  /* 0x000000081e1f7981 */ /* 0x000f66000c1e9900 */
[----:B------:R-:W-:Y:S01]  /*2e00*/  IMAD.WIDE R52, R57, 0x4, R34 ;  /* 0x0000000439347825 */ /* 0x000fe200078e0222 */
[----:B------:R-:W4:Y:S03]  /*2e10*/  LDG.E.CONSTANT R11, desc[UR8][R54.64] ;  /* 0x00000008360b7981 */ /* 0x000f26000c1e9900 */
[----:B--2---:R-:W-:-:S02]  /*2e20*/  IMAD.WIDE R42, R51, 0x4, R42 ;  /* 0x00000004332a7825 */ /* 0x004fc400078e022a */
[----:B------:R-:W2:Y:S02]  /*2e30*/  LDG.E.CONSTANT R53, desc[UR8][R52.64] ;  /* 0x0000000834357981 */ /* 0x000ea4000c1e9900 */
[----:B------:R-:W-:Y:S02]  /*2e40*/  IMAD R63, R8, R50, R9 ;  /* 0x00000032083f7224 */ /* 0x000fe400078e0209 */
[----:B------:R-:W2:Y:S01]  /*2e50*/  LDG.E.CONSTANT R0, desc[UR8][R42.64] ;  /* 0x000000082a007981 */ /* 0x000ea2000c1e9900 */
[----:B-1----:R-:W-:-:S05]  /*2e60*/  IMAD.WIDE R48, R51, 0x4, R36 ;  /* 0x0000000433307825 */ /* 0x002fca00078e0224 */
[----:B------:R-:W2:Y:S01]  /*2e70*/  LDG.E.CONSTANT R9, desc[UR8][R48.64] ;  /* 0x0000000830097981 */ /* 0x000ea2000c1e9900 */
[----:B0-----:R-:W-:-:S05]  /*2e80*/  IMAD.WIDE R38, R63, 0x4, R34 ;  /* 0x000000043f267825 */ /* 0x001fca00078e0222 */
[----:B------:R0:W2:Y:S01]  /*2e90*/  LDG.E.CONSTANT R29, desc[UR8][R38.64] ;  /* 0x00000008261d7981 */ /* 0x0000a2000c1e9900 */
[----:B------:R-:W-:-:S05]  /*2ea0*/  IMAD.WIDE R40, R57, 0x4, R36 ;  /* 0x0000000439287825 */ /* 0x000fca00078e0224 */
[----:B------:R1:W2:Y:S01]  /*2eb0*/  LDG.E.CONSTANT R22, desc[UR8][R40.64] ;  /* 0x0000000828167981 */ /* 0x0002a2000c1e9900 */
[----:B------:R-:W-:Y:S01]  /*2ec0*/  IMAD R61, R6, R50, R15 ;  /* 0x00000032063d7224 */ /* 0x000fe200078e020f */
[----:B0-----:R-:W0:Y:S03]  /*2ed0*/  LDC.64 R38, c[0x0][0x3d8] ;  /* 0x0000f600ff267b82 */ /* 0x001e260000000a00 */
[----:B------:R-:W-:-:S04]  /*2ee0*/  IMAD.WIDE R54, R61, 0x4, R34 ;  /* 0x000000043d367825 */ /* 0x000fc800078e0222 */
[----:B------:R-:W-:Y:S02]  /*2ef0*/  IMAD.WIDE R56, R63, 0x4, R36 ;  /* 0x000000043f387825 */ /* 0x000fe400078e0224 */
[----:B------:R-:W2:Y:S02]  /*2f00*/  LDG.E.CONSTANT R55, desc[UR8][R54.64] ;  /* 0x0000000836377981 */ /* 0x000ea4000c1e9900 */
[----:B------:R-:W-:Y:S02]  /*2f10*/  IMAD R63, R8, R50, R15 ;  /* 0x00000032083f7224 */ /* 0x000fe400078e020f */
[----:B------:R-:W-:Y:S01]  /*2f20*/  IMAD.WIDE R48, R61, 0x4, R36 ;  /* 0x000000043d307825 */ /* 0x000fe200078e0224 */
[----:B------:R-:W2:Y:S03]  /*2f30*/  LDG.E.CONSTANT R56, desc[UR8][R56.64] ;  /* 0x0000000838387981 */ /* 0x000ea6000c1e9900 */
[----:B------:R-:W-:-:S02]  /*2f40*/  IMAD.WIDE R34, R63, 0x4, R34 ;  /* 0x000000043f227825 */ /* 0x000fc400078e0222 */
[----:B------:R-:W2:Y:S04]  /*2f50*/  LDG.E.CONSTANT R48, desc[UR8][R48.64] ;  /* 0x0000000830307981 */ /* 0x000ea8000c1e9900 */
[----:B------:R0:W2:Y:S01]  /*2f60*/  LDG.E.CONSTANT R15, desc[UR8][R34.64] ;  /* 0x00000008220f7981 */ /* 0x0000a2000c1e9900 */
[----:B-1----:R-:W-:-:S03]  /*2f70*/  IMAD.WIDE R40, R63, 0x4, R36 ;  /* 0x000000043f287825 */ /* 0x002fc600078e0224 */
[----:B------:R-:W3:Y:S04]  /*2f80*/  LDS.64 R36, [R46] ;  /* 0x000000002e247984 */ /* 0x000ee80000000a00 */
[----:B------:R-:W2:Y:S01]  /*2f90*/  LDG.E.CONSTANT R40, desc[UR8][R40.64] ;  /* 0x0000000828287981 */ /* 0x000ea2000c1e9900 */
[----:B0-----:R-:W-:-:S03]  /*2fa0*/  IMAD.WIDE R42, R51, 0x4, R38 ;  /* 0x00000004332a7825 */ /* 0x001fc600078e0226 */
[----:B------:R-:W0:Y:S01]  /*2fb0*/  LDS.64 R38, [R46+-0x80] ;  /* 0xffff80002e267984 */ /* 0x000e220000000a00 */
[C---:B------:R-:W-:Y:S01]  /*2fc0*/  ISETP.GE.AND P0, PT, R3.reuse, UR4, PT ;  /* 0x0000000403007c0c */ /* 0x040fe2000bf06270 */
[----:B------:R-:W-:Y:S02]  /*2fd0*/  @P3 FADD R35, -R10, R13 ;  /* 0x0000000d0a233221 */ /* 0x000fe40000000100 */
[----:B------:R1:W5:Y:S01]  /*2fe0*/  LDG.E.CONSTANT R6, desc[UR8][R42.64] ;  /* 0x000000082a067981 */ /* 0x000362000c1e9900 */
[----:B------:R-:W-:-:S13]  /*2ff0*/  ISETP.LT.OR P2, PT, R3, RZ, P0 ;  /* 0x000000ff0300720c */ /* 0x000fda0000741670 */
[----:B------:R-:W-:-:S04]  /*3000*/  @!P2 FADD R24, R25, R25 ;  /* 0x000000191918a221 */ /* 0x000fc80000000000 */
[----:B------:R-:W-:Y:S02]  /*3010*/  @!P2 FFMA R45, R24, R4, R45 ;  /* 0x00000004182da223 */ /* 0x000fe4000000002d */
[----:B------:R-:W4:Y:S01]  /*3020*/  LDS.64 R24, [R46+-0x88] ;  /* 0xffff78002e187984 */ /* 0x000f220000000a00 */
[----:B------:R-:W-:Y:S01]  /*3030*/  MOV R34, RZ ;  /* 0x000000ff00227202 */ /* 0x000fe20000000f00 */
[----:B------:R-:W-:Y:S01]  /*3040*/  HFMA2 R32, -RZ, RZ, 0, 0 ;  /* 0x00000000ff207431 */ /* 0x000fe200000001ff */
[----:B------:R-:W-:Y:S01]  /*3050*/  ISETP.GE.AND P1, PT, R7, R50, PT ;  /* 0x000000320700720c */ /* 0x000fe20003f26270 */
[----:B------:R-:W-:Y:S02]  /*3060*/  HFMA2 R50, -RZ, RZ, 0, 0 ;  /* 0x00000000ff327431 */ /* 0x000fe400000001ff */
[----:B------:R-:W-:Y:S02]  /*3070*/  HFMA2 R52, -RZ, RZ, 0, 0 ;  /* 0x00000000ff347431 */ /* 0x000fe400000001ff */
[----:B------:R-:W-:-:S02]  /*3080*/  HFMA2 R7, -RZ, RZ, 0, 0 ;  /* 0x00000000ff077431 */ /* 0x000fc400000001ff */
[----:B------:R-:W-:Y:S01]  /*3090*/  @!P2 FADD R7, R45, R45 ;  /* 0x0000002d2d07a221 */ /* 0x000fe20000000000 */
[----:B------:R-:W-:Y:S02]  /*30a0*/  ISETP.LT.OR P0, PT, R3, 0x1, P0 ;  /* 0x000000010300780c */ /* 0x000fe40000701670 */
[----:B------:R-:W-:-:S04]  /*30b0*/  ISETP.LT.OR P1, PT, R2, RZ, P1 ;  /* 0x000000ff0200720c */ /* 0x000fc80000f21670 */
[----:B------:R-:W-:Y:S01]  /*30c0*/  PLOP3.LUT P1, PT, P0, P1, PT, 0xf8, 0x8f ;  /* 0x00000000008f781c */ /* 0x000fe20000723f70 */
[----:B------:R-:W-:Y:S01]  /*30d0*/  FADD R27, R27, R27 ;  /* 0x0000001b1b1b7221 */ /* 0x000fe20000000000 */
[----:B------:R-:W-:-:S05]  /*30e0*/  FADD R26, R26, R26 ;  /* 0x0000001a1a1a7221 */ /* 0x000fca0000000000 */
[----:B------:R-:W-:Y:S01]  /*30f0*/  FSEL R26, R26, RZ, !P1 ;  /* 0x000000ff1a1a7208 */ /* 0x000fe20004800000 */
[----:B------:R-:W-:Y:S01]  /*3100*/  BSSY.RECONVERGENT B0, `(.L_x_456) ;  /* 0x000007a000007945 */ /* 0x000fe20003800200 */
[----:B---3--:R-:W-:-:S04]  /*3110*/  FMUL R8, R28, R36 ;  /* 0x000000241c087220 */ /* 0x008fc80000400000 */
[----:B------:R-:W-:-:S04]  /*3120*/  @!P2 FADD R13, R8, R8 ;  /* 0x00000008080da221 */ /* 0x000fc80000000000 */
[----:B-1----:R-:W-:-:S05]  /*3130*/  @!P2 FMUL R43, R13, R4 ;  /* 0x000000040d2ba220 */ /* 0x002fca0000400000 */
[----:B------:R-:W-:Y:S01]  /*3140*/  @!P2 MOV R34, R43 ;  /* 0x0000002b0022a202 */ /* 0x000fe20000000f00 */
[----:B0-----:R-:W-:Y:S01]  /*3150*/  FMUL R30, R5, R38 ;  /* 0x00000026051e7220 */ /* 0x001fe20000400000 */
[----:B------:R-:W-:-:S03]  /*3160*/  @P3 FADD R47, -R12, R47 ;  /* 0x0000002f0c2f3221 */ /* 0x000fc60000000100 */
[----:B------:R-:W-:Y:S01]  /*3170*/  @P3 FADD R41, R30, R30 ;  /* 0x0000001e1e293221 */ /* 0x000fe20000000000 */
[----:B------:R-:W0:Y:S01]  /*3180*/  LDS.64 R12, [R46+-0x8] ;  /* 0xfffff8002e0c7984 */ /* 0x000e220000000a00 */
[----:B------:R-:W-:Y:S02]  /*3190*/  @P3 FADD R47, R47, R47 ;  /* 0x0000002f2f2f3221 */ /* 0x000fe40000000000 */
[-C--:B------:R-:W-:Y:S01]  /*31a0*/  @P3 FMUL R42, R41, R4.reuse ;  /* 0x00000004292a3220 */ /* 0x080fe20000400000 */
[----:B------:R-:W-:Y:S02]  /*31b0*/  HFMA2 R41, -RZ, RZ, 0, 0 ;  /* 0x00000000ff297431 */ /* 0x000fe400000001ff */
[----:B------:R-:W-:Y:S01]  /*31c0*/  @P3 FMUL R10, R47, R4 ;  /* 0x000000042f0a3220 */ /* 0x000fe20000400000 */
[----:B------:R-:W-:-:S03]  /*31d0*/  FMUL R44, R21, R34 ;  /* 0x00000022152c7220 */ /* 0x000fc60000400000 */
[----:B------:R-:W-:Y:S01]  /*31e0*/  @P3 FFMA R34, R35, R4, R10 ;  /* 0x0000000423223223 */ /* 0x000fe2000000000a */
[----:B------:R-:W-:Y:S01]  /*31f0*/  HFMA2 R35, -RZ, RZ, 0, 0 ;  /* 0x00000000ff237431 */ /* 0x000fe200000001ff */
[----:B------:R-:W-:Y:S01]  /*3200*/  @P3 MOV R41, R42 ;  /* 0x0000002a00293202 */ /* 0x000fe20000000f00 */
[C---:B------:R-:W-:Y:S01]  /*3210*/  @!P2 FADD R32, -R43.reuse, -RZ ;  /* 0x800000ff2b20a221 */ /* 0x040fe20000000100 */
[----:B------:R-:W-:-:S03]  /*3220*/  @!P2 FADD R50, R43, R43 ;  /* 0x0000002b2b32a221 */ /* 0x000fc60000000000 */
[----:B------:R-:W-:Y:S01]  /*3230*/  FFMA R54, R19, R32, R44 ;  /* 0x0000002013367223 */ /* 0x000fe2000000002c */
[----:B------:R-:W-:Y:S01]  /*3240*/  @P3 FADD R35, -R42, -RZ ;  /* 0x800000ff2a233221 */ /* 0x000fe20000000100 */
[----:B------:R-:W-:Y:S01]  /*3250*/  FMUL R41, R20, R41 ;  /* 0x0000002914297220 */ /* 0x000fe20000400000 */
[----:B------:R-:W-:Y:S01]  /*3260*/  @!P2 FMUL R52, R43, -2 ;  /* 0xc00000002b34a820 */ /* 0x000fe20000400000 */
[----:B------:R-:W-:Y:S01]  /*3270*/  FFMA R50, R17, R50, R54 ;  /* 0x0000003211327223 */ /* 0x000fe20000000036 */
[----:B------:R-:W-:Y:S01]  /*3280*/  MOV R10, RZ ;  /* 0x000000ff000a7202 */ /* 0x000fe20000000f00 */
[----:B------:R-:W-:Y:S01]  /*3290*/  FFMA R44, R18, R35, R41 ;  /* 0x00000023122c7223 */ /* 0x000fe20000000029 */
[----:B------:R-:W-:Y:S01]  /*32a0*/  FMUL R35, R33, R36 ;  /* 0x0000002421237220 */ /* 0x000fe20000400000 */
[----:B------:R-:W-:Y:S01]  /*32b0*/  @P3 FADD R10, R42, R42 ;  /* 0x0000002a2a0a3221 */ /* 0x000fe20000000000 */
[----:B------:R-:W-:Y:S01]  /*32c0*/  FFMA R23, R23, R52, R50 ;  /* 0x0000003417177223 */ /* 0x000fe20000000032 */
[----:B------:R-:W-:Y:S01]  /*32d0*/  MOV R32, RZ ;  /* 0x000000ff00207202 */ /* 0x000fe20000000f00 */
[----:B------:R-:W-:Y:S01]  /*32e0*/  FFMA R50, R28, R37, R35 ;  /* 0x000000251c327223 */ /* 0x000fe20000000023 */
[----:B------:R-:W-:Y:S01]  /*32f0*/  @P3 FMUL R32, R42, -2 ;  /* 0xc00000002a203820 */ /* 0x000fe20000400000 */
[----:B----4-:R-:W-:Y:S01]  /*3300*/  FFMA R44, R11, R10, R44 ;  /* 0x0000000a0b2c7223 */ /* 0x010fe2000000002c */
[----:B------:R-:W-:Y:S01]  /*3310*/  FMUL R43, R24, 0.25 ;  /* 0x3e800000182b7820 */ /* 0x000fe20000400000 */
[----:B------:R-:W-:Y:S01]  /*3320*/  FFMA R23, R50, R7, R23 ;  /* 0x0000000732177223 */ /* 0x000fe20000000017 */
[----:B--2---:R-:W-:Y:S01]  /*3330*/  FFMA R50, R53, R24, R30 ;  /* 0x0000001835327223 */ /* 0x004fe2000000001e */
[----:B------:R-:W-:Y:S01]  /*3340*/  FFMA R44, R17, R32, R44 ;  /* 0x00000020112c7223 */ /* 0x000fe2000000002c */
[----:B------:R-:W-:Y:S01]  /*3350*/  FMUL R32, R9, R38 ;  /* 0x0000002609207220 */ /* 0x000fe20000400000 */
[C---:B------:R-:W-:Y:S01]  /*3360*/  FFMA R24, R5.reuse, 0.91699999570846557617, R0 ;  /* 0x3f6ac08305187823 */ /* 0x040fe20000000000 */
[----:B------:R-:W1:Y:S02]  /*3370*/  LDS.64 R10, [R46+-0x78] ;  /* 0xffff88002e0a7984 */ /* 0x000e640000000a00 */
[----:B------:R-:W-:-:S02]  /*3380*/  FFMA R7, R5, R39, R32 ;  /* 0x0000002705077223 */ /* 0x000fc40000000020 */
[----:B------:R-:W-:Y:S02]  /*3390*/  FMNMX R32, R24, -10, !PT ;  /* 0xc120000018207809 */ /* 0x000fe40007800000 */
[----:B------:R-:W-:Y:S01]  /*33a0*/  MOV R42, RZ ;  /* 0x000000ff002a7202 */ /* 0x000fe20000000f00 */
[----:B------:R-:W-:Y:S01]  /*33b0*/  @P3 FADD R42, R34, R34 ;  /* 0x00000022222a3221 */ /* 0x000fe20000000000 */
[----:B------:R-:W-:Y:S01]  /*33c0*/  FMNMX R32, R32, 10, PT ;  /* 0x4120000020207809 */ /* 0x000fe20003800000 */
[----:B------:R-:W2:Y:S01]  /*33d0*/  LDS.64 R34, [R46+0x8] ;  /* 0x000008002e227984 */ /* 0x000ea20000000a00 */
[----:B0-----:R-:W-:-:S03]  /*33e0*/  FFMA R41, R29, R12, R50 ;  /* 0x0000000c1d297223 */ /* 0x001fc60000000032 */
[----:B------:R-:W-:Y:S01]  /*33f0*/  FMUL R32, R32, -1.4426950216293334961 ;  /* 0xbfb8aa3b20207820 */ /* 0x000fe20000400000 */
[----:B------:R-:W-:-:S04]  /*3400*/  FADD R41, R8, R41 ;  /* 0x0000002908297221 */ /* 0x000fc80000000000 */
[----:B------:R-:W-:Y:S01]  /*3410*/  FSETP.GEU.AND P3, PT, R32, -126, PT ;  /* 0xc2fc00002000780b */ /* 0x000fe20003f6e000 */
[----:B------:R-:W-:Y:S01]  /*3420*/  FMUL R41, R41, 0.25 ;  /* 0x3e80000029297820 */ /* 0x000fe20000400000 */
[----:B------:R-:W-:Y:S01]  /*3430*/  FMUL R22, R22, R43 ;  /* 0x0000002b16167220 */ /* 0x000fe20000400000 */
[----:B------:R-:W-:Y:S01]  /*3440*/  FMUL R53, R53, 0.25 ;  /* 0x3e80000035357820 */ /* 0x000fe20000400000 */
[----:B------:R-:W-:Y:S01]  /*3450*/  ISETP.LT.OR P2, PT, R2, 0x1, P0 ;  /* 0x000000010200780c */ /* 0x000fe20000741670 */
[----:B------:R-:W-:Y:S01]  /*3460*/  FMUL R41, R41, R4 ;  /* 0x0000000429297220 */ /* 0x000fe20000400000 */
[----:B------:R-:W-:Y:S01]  /*3470*/  FMUL R38, R38, 0.25 ;  /* 0x3e80000026267820 */ /* 0x000fe20000400000 */
[----:B------:R-:W-:Y:S01]  /*3480*/  FFMA R24, R53, R25, R22 ;  /* 0x0000001935187223 */ /* 0x000fe20000000016 */
[----:B------:R-:W-:Y:S02]  /*3490*/  FMUL R25, R5, 0.25 ;  /* 0x3e80000005197820 */ /* 0x000fe40000400000 */
[----:B------:R-:W-:Y:S01]  /*34a0*/  FSEL R22, R41, RZ, !P2 ;  /* 0x000000ff29167208 */ /* 0x000fe20005000000 */
[----:B------:R-:W-:Y:S01]  /*34b0*/  FFMA R7, R7, R42, R44 ;  /* 0x0000002a07077223 */ /* 0x000fe2000000002c */
[----:B------:R-:W-:Y:S01]  /*34c0*/  FMUL R38, R9, R38 ;  /* 0x0000002609267220 */ /* 0x000fe20000400000 */
[-C--:B------:R-:W-:Y:S01]  /*34d0*/  FFMA R24, R25, R39.reuse, R24 ;  /* 0x0000002719187223 */ /* 0x080fe20000000018 */
[----:B------:R-:W-:Y:S01]  /*34e0*/  @!P3 FMUL R32, R32, 0.5 ;  /* 0x3f0000002020b820 */ /* 0x000fe20000400000 */
[----:B------:R-:W-:Y:S01]  /*34f0*/  FSEL R41, -R41, RZ, !P2 ;  /* 0x000000ff29297208 */ /* 0x000fe20005000100 */
[----:B------:R-:W-:Y:S01]  /*3500*/  FMUL R18, R18, R22 ;  /* 0x0000001612127220 */ /* 0x000fe20000400000 */
[----:B------:R-:W-:Y:S01]  /*3510*/  FMUL R29, R29, 0.25 ;  /* 0x3e8000001d1d7820 */ /* 0x000fe20000400000 */
[-C--:B------:R-:W-:Y:S01]  /*3520*/  FFMA R42, R7, R4.reuse, RZ ;  /* 0x00000004072a7223 */ /* 0x080fe200000000ff */
[--C-:B------:R-:W-:Y:S01]  /*3530*/  FADD R24, R24, R38.reuse ;  /* 0x0000002618187221 */ /* 0x100fe20000000000 */
[----:B------:R-:W-:Y:S01]  /*3540*/  FFMA R39, R25, R39, R38 ;  /* 0x0000002719277223 */ /* 0x000fe20000000026 */
[----:B------:R-:W0:Y:S01]  /*3550*/  MUFU.EX2 R32, R32 ;  /* 0x0000002000207308 */ /* 0x000e220000000800 */
[----:B------:R-:W-:Y:S01]  /*3560*/  FFMA R25, R19, R41, R18 ;  /* 0x0000002913197223 */ /* 0x000fe20000000012 */
[----:B------:R-:W-:Y:S01]  /*3570*/  FFMA R7, R23, -R4, R42 ;  /* 0x8000000417077223 */ /* 0x000fe2000000002a */
[----:B------:R-:W-:Y:S01]  /*3580*/  FFMA R19, R29, R13, R24 ;  /* 0x0000000d1d137223 */ /* 0x000fe20000000018 */
[----:B------:R-:W-:Y:S01]  /*3590*/  FMUL R13, R12, 0.25 ;  /* 0x3e8000000c0d7820 */ /* 0x000fe20000400000 */
[----:B-1----:R-:W-:Y:S01]  /*35a0*/  FFMA R23, R10, R55, R30 ;  /* 0x000000370a177223 */ /* 0x002fe2000000001e */
[----:B------:R-:W-:-:S03]  /*35b0*/  FMUL R12, R55, 0.25 ;  /* 0x3e800000370c7820 */ /* 0x000fc60000400000 */
[----:B------:R-:W-:Y:S01]  /*35c0*/  FADD R23, R8, R23 ;  /* 0x0000001708177221 */ /* 0x000fe20000000000 */
[----:B------:R-:W-:Y:S01]  /*35d0*/  FFMA R39, R12, R11, R39 ;  /* 0x0000000b0c277223 */ /* 0x000fe20000000027 */
[----:B------:R-:W-:Y:S01]  /*35e0*/  FMUL R11, R10, 0.25 ;  /* 0x3e8000000a0b7820 */ /* 0x000fe20000400000 */
[----:B------:R-:W-:Y:S01]  /*35f0*/  FFMA R56, R56, R13, R19 ;  /* 0x0000000d38387223 */ /* 0x000fe20000000013 */
[----:B--2---:R-:W-:Y:S01]  /*3600*/  FFMA R23, R34, R15, R23 ;  /* 0x0000000f22177223 */ /* 0x004fe20000000017 */
[----:B------:R-:W-:Y:S01]  /*3610*/  FMUL R13, R28, 0.25 ;  /* 0x3e8000001c0d7820 */ /* 0x000fe20000400000 */
[----:B------:R-:W-:Y:S02]  /*3620*/  FFMA R48, R48, R11, R39 ;  /* 0x0000000b30307223 */ /* 0x000fe40000000027 */
[----:B------:R-:W-:Y:S01]  /*3630*/  FMUL R23, R23, 0.25 ;  /* 0x3e80000017177820 */ /* 0x000fe20000400000 */
[----:B------:R-:W-:Y:S01]  /*3640*/  FMUL R36, R36, 0.25 ;  /* 0x3e80000024247820 */ /* 0x000fe20000400000 */
[----:B------:R-:W-:Y:S01]  /*3650*/  FFMA R48, R13, R37, R48 ;  /* 0x000000250d307223 */ /* 0x000fe20000000030 */
[----:B0-----:R-:W-:Y:S01]  /*3660*/  @!P3 FMUL R32, R32, R32 ;  /* 0x000000202020b220 */ /* 0x001fe20000400000 */
[----:B------:R-:W-:Y:S01]  /*3670*/  FMUL R23, R23, R4 ;  /* 0x0000000417177220 */ /* 0x000fe20000400000 */
[----:B------:R-:W-:Y:S01]  /*3680*/  FMUL R8, R15, 0.25 ;  /* 0x3e8000000f087820 */ /* 0x000fe20000400000 */
[----:B------:R-:W-:Y:S01]  /*3690*/  FFMA R11, R33, R36, R48 ;  /* 0x00000024210b7223 */ /* 0x000fe20000000030 */
[----:B------:R-:W-:-:S02]  /*36a0*/  FADD R32, R32, 1 ;  /* 0x3f80000020207421 */ /* 0x000fc40000000000 */
[----:B------:R-:W-:Y:S01]  /*36b0*/  FSEL R19, R23, RZ, !P1 ;  /* 0x000000ff17137208 */ /* 0x000fe20004800000 */
[----:B------:R-:W-:Y:S02]  /*36c0*/  FFMA R35, R8, R35, R11 ;  /* 0x0000002308237223 */ /* 0x000fe4000000000b */
[----:B------:R-:W-:Y:S01]  /*36d0*/  IADD3 R8, PT, PT, R32, 0x1800000, RZ ;  /* 0x0180000020087810 */ /* 0x000fe20007ffe0ff */
[----:B------:R-:W-:Y:S01]  /*36e0*/  FFMA R14, R14, R41, R25 ;  /* 0x000000290e0e7223 */ /* 0x000fe20000000019 */
[----:B------:R-:W-:Y:S01]  /*36f0*/  FFMA R56, R13, R37, R56 ;  /* 0x000000250d387223 */ /* 0x000fe20000000038 */
[----:B------:R-:W-:Y:S01]  /*3700*/  FSEL R10, -R23, RZ, !P1 ;  /* 0x000000ff170a7208 */ /* 0x000fe20004800100 */
[----:B------:R-:W-:Y:S01]  /*3710*/  FMUL R20, R20, R19 ;  /* 0x0000001314147220 */ /* 0x000fe20000400000 */
[----:B------:R-:W-:Y:S01]  /*3720*/  LOP3.LUT R8, R8, 0x7f800000, RZ, 0xc0, !PT ;  /* 0x7f80000008087812 */ /* 0x000fe200078ec0ff */
[----:B------:R-:W-:Y:S01]  /*3730*/  FFMA R13, R17, R22, R14 ;  /* 0x00000016110d7223 */ /* 0x000fe2000000000e */
[----:B------:R-:W-:Y:S01]  /*3740*/  FSEL R11, R27, RZ, !P2 ;  /* 0x000000ff1b0b7208 */ /* 0x000fe20005000000 */
[----:B------:R-:W-:Y:S01]  /*3750*/  FFMA R56, R33, R36, R56 ;  /* 0x0000002421387223 */ /* 0x000fe20000000038 */
[-C--:B------:R-:W-:Y:S01]  /*3760*/  FFMA R20, R21, R10.reuse, R20 ;  /* 0x0000000a15147223 */ /* 0x080fe20000000014 */
[----:B------:R-:W-:Y:S01]  /*3770*/  ISETP.GT.U32.AND P1, PT, R8, 0x1ffffff, PT ;  /* 0x01ffffff0800780c */ /* 0x000fe20003f24070 */
[----:B------:R-:W-:Y:S01]  /*3780*/  FMUL R15, R34, 0.25 ;  /* 0x3e800000220f7820 */ /* 0x000fe20000400000 */
[----:B------:R-:W-:Y:S01]  /*3790*/  FFMA R56, R56, R11, R13 ;  /* 0x0000000b38387223 */ /* 0x000fe2000000000d */
[----:B------:R-:W-:-:S02]  /*37a0*/  FFMA R11, R17, R10, R20 ;  /* 0x0000000a110b7223 */ /* 0x000fc40000000014 */
[----:B------:R-:W-:Y:S02]  /*37b0*/  FFMA R15, R40, R15, R35 ;  /* 0x0000000f280f7223 */ /* 0x000fe40000000023 */
[----:B------:R-:W-:Y:S01]  /*37c0*/  FFMA R16, R16, R19, R11 ;  /* 0x0000001310107223 */ /* 0x000fe2000000000b */
[----:B------:R-:W-:-:S03]  /*37d0*/  FFMA R7, R56, -R4, R7 ;  /* 0x8000000438077223 */ /* 0x000fc60000000007 */
[----:B------:R-:W-:-:S04]  /*37e0*/  FFMA R16, R15, R26, R16 ;  /* 0x0000001a0f107223 */ /* 0x000fc80000000010 */
[----:B------:R-:W-:Y:S01]  /*37f0*/  FFMA R7, R16, R4, R7 ;  /* 0x0000000410077223 */ /* 0x000fe20000000007 */
[----:B------:R-:W-:Y:S06]  /*3800*/  @P1 BRA `(.L_x_457) ;  /* 0x0000000000141947 */ /* 0x000fec0003800000 */
[----:B------:R-:W-:Y:S02]  /*3810*/  MOV R34, R32 ;  /* 0x0000002000227202 */ /* 0x000fe40000000f00 */
[----:B------:R-:W-:-:S07]  /*3820*/  MOV R36, 0x3840 ;  /* 0x0000384000247802 */ /* 0x000fce0000000f00 */
[----:B-----5:R-:W-:Y:S05]  /*3830*/  CALL.REL.NOINC `($__internal_9_$__cuda_sm20_rcp_rn_f32_slowpath) ;  /* 0x00000004002c7944 */ /* 0x020fea0003c00000 */
[----:B------:R-:W-:Y:S01]  /*3840*/  MOV R11, R37 ;  /* 0x00000025000b7202 */ /* 0x000fe20000000f00 */
[----:B------:R-:W-:Y:S06]  /*3850*/  BRA `(.L_x_458) ;  /* 0x0000000000107947 */ /* 0x000fec0003800000 */
.L_x_457:
[----:B------:R-:W0:Y:S02]  /*3860*/  MUFU.RCP R11, R32 ;  /* 0x00000020000b7308 */ /* 0x000e240000001000 */
[----:B0-----:R-:W-:-:S04]  /*3870*/  FFMA R8, R32, R11, -1 ;  /* 0xbf80000020087423 */ /* 0x001fc8000000000b */
[----:B------:R-:W-:-:S04]  /*3880*/  FADD.FTZ R8, -R8, -RZ ;  /* 0x800000ff08087221 */ /* 0x000fc80000010100 */
[----:B------:R-:W-:-:S07]  /*3890*/  FFMA R11, R11, R8, R11 ;  /* 0x000000080b0b7223 */ /* 0x000fce000000000b */
.L_x_458:
[----:B------:R-:W-:Y:S05]  /*38a0*/  BSYNC.RECONVERGENT B0 ;  /* 0x0000000000007941 */ /* 0x000fea0003800200 */
.L_x_456:
        /* <DEDUP_REMOVED lines=17> */
.L_x_460:
[----:B------:R-:W0:Y:S02]  /*39c0*/  MUFU.RCP R37, R34 ;  /* 0x0000002200257308 */ /* 0x000e240000001000 */
[----:B0-----:R-:W-:-:S04]  /*39d0*/  FFMA R8, R34, R37, -1 ;  /* 0xbf80000022087423 */ /* 0x001fc80000000025 */
[----:B------:R-:W-:-:S04]  /*39e0*/  FADD.FTZ R8, -R8, -RZ ;  /* 0x800000ff08087221 */ /* 0x000fc80000010100 */
[----:B------:R-:W-:-:S07]  /*39f0*/  FFMA R37, R37, R8, R37 ;  /* 0x0000000825257223 */ /* 0x000fce0000000025 */
.L_x_461:
[----:B------:R-:W-:Y:S05]  /*3a00*/  BSYNC.RECONVERGENT B0 ;  /* 0x0000000000007941 */ /* 0x000fea0003800200 */
.L_x_459:
[----:B------:R-:W-:Y:S01]  /*3a10*/  FADD R8, -R11, 1 ;  /* 0x3f8000000b087421 */ /* 0x000fe20000000100 */
[----:B------:R-:W-:Y:S01]  /*3a20*/  FADD R10, -R37, 1 ;  /* 0x3f800000250a7421 */ /* 0x000fe20000000100 */
[----:B------:R-:W-:Y:S02]  /*3a30*/  BSSY.RECONVERGENT B0, `(.L_x_462) ;  /* 0x000001c000007945 */ /* 0x000fe40003800200 */
[----:B------:R-:W-:Y:S01]  /*3a40*/  FMUL R13, R8, 0.0010000000474974513054 ;  /* 0x3a83126f080d7820 */ /* 0x000fe20000400000 */
[----:B------:R-:W-:Y:S01]  /*3a50*/  FMUL R15, R10, 0.0010000000474974513054 ;  /* 0x3a83126f0a0f7820 */ /* 0x000fe20000400000 */
[----:B------:R-:W-:Y:S01]  /*3a60*/  HFMA2 R8, -RZ, RZ, 0, 0 ;  /* 0x00000000ff087431 */ /* 0x000fe200000001ff */
[----:B------:R-:W-:Y:S01]  /*3a70*/  MOV R10, RZ ;  /* 0x000000ff000a7202 */ /* 0x000fe20000000f00 */
[----:B------:R-:W-:Y:S01]  /*3a80*/  FFMA R6, R6, R11, R13 ;  /* 0x0000000b06067223 */ /* 0x000fe2000000000d */
[----:B------:R-:W-:Y:S01]  /*3a90*/  FFMA R15, R58, R37, R15 ;  /* 0x000000253a0f7223 */ /* 0x000fe2000000000f */
[----:B------:R-:W-:Y:S06]  /*3aa0*/  @P0 BRA `(.L_x_463) ;  /* 0x0000000000500947 */ /* 0x000fec0003800000 */
[----:B------:R-:W-:Y:S01]  /*3ab0*/  FMUL R11, R5, -0.91699999570846557617 ;  /* 0xbf6ac083050b7820 */ /* 0x000fe20000400000 */
[C---:B------:R-:W-:Y:S01]  /*3ac0*/  FMUL R12, R28.reuse, -0.91699999570846557617 ;  /* 0xbf6ac0831c0c7820 */ /* 0x040fe20000400000 */
[----:B------:R-:W-:-:S03]  /*3ad0*/  FADD R8, R28, R5 ;  /* 0x000000051c087221 */ /* 0x000fc60000000000 */
[-C--:B------:R-:W-:Y:S01]  /*3ae0*/  FMNMX R10, R0, R11.reuse, !PT ;  /* 0x0000000b000a7209 */ /* 0x080fe20007800000 */
[----:B------:R-:W-:Y:S01]  /*3af0*/  FMUL R8, R8, 0.5 ;  /* 0x3f00000008087820 */ /* 0x000fe20000400000 */
[-C--:B------:R-:W-:Y:S02]  /*3b00*/  FMNMX R13, R31, R12.reuse, !PT ;  /* 0x0000000c1f0d7209 */ /* 0x080fe40007800000 */
[----:B------:R-:W-:Y:S01]  /*3b10*/  FSETP.GT.AND P0, PT, R0, R11, PT ;  /* 0x0000000b0000720b */ /* 0x000fe20003f04000 */
[----:B------:R-:W-:Y:S01]  /*3b20*/  FADD R10, R5, R10 ;  /* 0x0000000a050a7221 */ /* 0x000fe20000000000 */
[----:B------:R-:W-:Y:S01]  /*3b30*/  MOV R0, 0x3f800000 ;  /* 0x3f80000000007802 */ /* 0x000fe20000000f00 */
[----:B------:R-:W-:Y:S01]  /*3b40*/  FADD R13, R28, R13 ;  /* 0x0000000d1c0d7221 */ /* 0x000fe20000000000 */
[----:B------:R-:W-:Y:S02]  /*3b50*/  FSETP.GT.AND P1, PT, R31, R12, PT ;  /* 0x0000000c1f00720b */ /* 0x000fe40003f24000 */
[C---:B------:R-:W-:Y:S01]  /*3b60*/  FSEL R11, R0.reuse, 0.083000004291534423828, P0 ;  /* 0x3da9fbe8000b7808 */ /* 0x040fe20000000000 */
[----:B------:R-:W-:Y:S01]  /*3b70*/  FADD R10, -R13, R10 ;  /* 0x0000000a0d0a7221 */ /* 0x000fe20000000100 */
[----:B------:R-:W-:-:S03]  /*3b80*/  FSEL R13, R0, 0.083000004291534423828, P1 ;  /* 0x3da9fbe8000d7808 */ /* 0x000fc60000800000 */
[----:B------:R-:W-:Y:S01]  /*3b90*/  FMUL R5, R10, 0.5 ;  /* 0x3f0000000a057820 */ /* 0x000fe20000400000 */
[----:B------:R-:W-:Y:S01]  /*3ba0*/  FMUL R0, R8, R11 ;  /* 0x0000000b08007220 */ /* 0x000fe20000400000 */
[----:B------:R-:W-:Y:S02]  /*3bb0*/  FMUL R10, R13, R8 ;  /* 0x000000080d0a7220 */ /* 0x000fe40000400000 */
[----:B------:R-:W-:-:S04]  /*3bc0*/  FMUL R5, R5, R4 ;  /* 0x0000000405057220 */ /* 0x000fc80000400000 */
[-CC-:B------:R-:W-:Y:S01]  /*3bd0*/  FFMA R8, R0, R4.reuse, R5.reuse ;  /* 0x0000000400087223 */ /* 0x180fe20000000005 */
[----:B------:R-:W-:-:S07]  /*3be0*/  FFMA R10, R10, -R4, R5 ;  /* 0x800000040a0a7223 */ /* 0x000fce0000000005 */
.L_x_463:
[----:B------:R-:W-:Y:S05]  /*3bf0*/  BSYNC.RECONVERGENT B0 ;  /* 0x0000000000007941 */ /* 0x000fea0003800200 */
.L_x_462:
[----:B------:R-:W0:Y:S01]  /*3c00*/  LDC.64 R4, c[0x0][0x388] ;  /* 0x0000e200ff047b82 */ /* 0x000e220000000a00 */
[----:B------:R-:W-:Y:S01]  /*3c10*/  FADD R6, R6, R15 ;  /* 0x0000000f06067221 */ /* 0x000fe20000000000 */
[----:B------:R-:W1:Y:S01]  /*3c20*/  LDCU UR4, c[0x0][0x404] ;  /* 0x00008080ff0477ac */ /* 0x000e620008000800 */
[----:B------:R-:W-:Y:S02]  /*3c30*/  FMUL R10, R33, R10 ;  /* 0x0000000a210a7220 */ /* 0x000fe40000400000 */
[----:B------:R-:W-:Y:S02]  /*3c40*/  FMUL R0, R6, -0.5 ;  /* 0xbf00000006007820 */ /* 0x000fe40000400000 */
[----:B------:R-:W-:Y:S02]  /*3c50*/  FFMA R8, R9, R8, R10 ;  /* 0x0000000809087223 */ /* 0x000fe4000000000a */
[----:B------:R-:W-:-:S04]  /*3c60*/  FMUL R0, R17, R0 ;  /* 0x0000000011007220 */ /* 0x000fc80000400000 */
[----:B------:R-:W-:-:S04]  /*3c70*/  FFMA R0, RZ, R9, R0 ;  /* 0x00000009ff007223 */ /* 0x000fc80000000000 */
[----:B------:R-:W-:Y:S01]  /*3c80*/  FFMA R0, RZ, R33, R0 ;  /* 0x00000021ff007223 */ /* 0x000fe20000000000 */
[----:B-1----:R-:W-:-:S03]  /*3c90*/  IMAD R3, R3, UR4, R2 ;  /* 0x0000000403037c24 */ /* 0x002fc6000f8e0202 */
[----:B------:R-:W-:Y:S01]  /*3ca0*/  FADD R7, R7, R0 ;  /* 0x0000000007077221 */ /* 0x000fe20000000000 */
[----:B0-----:R-:W-:-:S04]  /*3cb0*/  IMAD.WIDE R2, R3, 0x4, R4 ;  /* 0x0000000403027825 */ /* 0x001fc800078e0204 */
[----:B------:R-:W-:-:S05]  /*3cc0*/  FADD R5, R7, -R8 ;  /* 0x8000000807057221 */ /* 0x000fca0000000000 */
[----:B------:R-:W-:Y:S01]  /*3cd0*/  STG.E desc[UR8][R2.64], R5 ;  /* 0x0000000502007986 */ /* 0x000fe2000c101908 */
[----:B------:R-:W-:Y:S05]  /*3ce0*/  EXIT ;  /* 0x000000000000794d */ /* 0x000fea0003800000 */
        .weak           $__internal_9_$__cuda_sm20_rcp_rn_f32_slowpath
        .type           $__internal_9_$__cuda_sm20_rcp_rn_f32_slowpath,@function
        .size           $__internal_9_$__cuda_sm20_rcp_rn_f32_slowpath,($__internal_10_$__cuda_sm3x_div_rn_noftz_f32_slowpath - $__internal_9_$__cuda_sm20_rcp_rn_f32_slowpath)
$__internal_9_$__cuda_sm20_rcp_rn_f32_slowpath:
        /* <DEDUP_REMOVED lines=15> */
.L_x_465:
[----:B------:R-:W-:-:S04]  /*3de0*/  IADD3 R37, PT, PT, R35, -0xfd, RZ ;  /* 0xffffff0323257810 */ /* 0x000fc80007ffe0ff */
[----:B------:R-:W-:-:S13]  /*3df0*/  ISETP.GT.U32.AND P3, PT, R37, 0x1, PT ;  /* 0x000000012500780c */ /* 0x000fda0003f64070 */
[----:B------:R-:W-:Y:S05]  /*3e00*/  @P3 BRA `(.L_x_467) ;  /* 0x0000000000783947 */ /* 0x000fea0003800000 */
[----:B------:R-:W-:Y:S01]  /*3e10*/  LOP3.LUT R61, R34, 0x7fffff, RZ, 0xc0, !PT ;  /* 0x007fffff223d7812 */ /* 0x000fe200078ec0ff */
[----:B------:R-:W-:-:S03]  /*3e20*/  HFMA2 R40, -RZ, RZ, 0, 1.78813934326171875e-07 ;  /* 0x00000003ff287431 */ /* 0x000fc600000001ff */
        /* <DEDUP_REMOVED lines=16> */
[----:B------:R-:W-:Y:S02]  /*3f30*/  LOP3.LUT P5, RZ, R40, 0x2, RZ, 0xc0, !PT ;  /* 0x0000000228ff7812 */ /* 0x000fe400078ac0ff */
[----:B------:R-:W-:Y:S02]  /*3f40*/  IADD3 R40, PT, PT, R35, -0xfc, RZ ;  /* 0xffffff0423287810 */ /* 0x000fe40007ffe0ff */
[----:B------:R-:W-:-:S02]  /*3f50*/  PLOP3.LUT P3, PT, P3, P4, P5, 0xe0, 0x0 ;  /* 0x000000000000781c */ /* 0x000fc40001f69c50 */
[----:B------:R-:W-:Y:S02]  /*3f60*/  LOP3.LUT P4, RZ, R34, 0x7fffff, RZ, 0xc0, !PT ;  /* 0x007fffff22ff7812 */ /* 0x000fe4000788c0ff */
[----:B------:R-:W-:-:S04]  /*3f70*/  SEL R37, RZ, 0x1, !P3 ;  /* 0x00000001ff257807 */ /* 0x000fc80005800000 */
[----:B------:R-:W-:-:S04]  /*3f80*/  IADD3 R37, PT, PT, -R37, RZ, RZ ;  /* 0x000000ff25257210 */ /* 0x000fc80007ffe1ff */
[----:B------:R-:W-:Y:S02]  /*3f90*/  ISETP.GE.AND P3, PT, R37, RZ, PT ;  /* 0x000000ff2500720c */ /* 0x000fe40003f66270 */
[----:B------:R-:W-:-:S11]  /*3fa0*/  SHF.R.U32.HI R37, RZ, R40, R41 ;  /* 0x00000028ff257219 */ /* 0x000fd60000011629 */
[----:B------:R-:W-:-:S04]  /*3fb0*/  @!P3 IADD3 R37, PT, PT, R37, 0x1, RZ ;  /* 0x000000012525b810 */ /* 0x000fc80007ffe0ff */
[----:B------:R-:W-:-:S04]  /*3fc0*/  @!P4 SHF.L.U32 R37, R37, 0x1, RZ ;  /* 0x000000012525c819 */ /* 0x000fc800000006ff */
[----:B------:R-:W-:Y:S01]  /*3fd0*/  LOP3.LUT R37, R37, 0x80000000, R34, 0xf8, !PT ;  /* 0x8000000025257812 */ /* 0x000fe200078ef822 */
[----:B------:R-:W-:Y:S06]  /*3fe0*/  BRA `(.L_x_466) ;  /* 0x0000000000047947 */ /* 0x000fec0003800000 */
.L_x_467:
[----:B------:R0:W1:Y:S02]  /*3ff0*/  MUFU.RCP R37, R34 ;  /* 0x0000002200257308 */ /* 0x0000640000001000 */
.L_x_466:
[----:B------:R-:W-:Y:S05]  /*4000*/  BSYNC.RECONVERGENT B2 ;  /* 0x0000000000027941 */ /* 0x000fea0003800200 */
.L_x_464:
[----:B------:R-:W-:Y:S01]  /*4010*/  HFMA2 R35, -RZ, RZ, 0, 0 ;  /* 0x00000000ff237431 */ /* 0x000fe200000001ff */
[----:B0-----:R-:W-:-:S04]  /*4020*/  MOV R34, R36 ;  /* 0x0000002400227202 */ /* 0x001fc80000000f00 */
[----:B-1----:R-:W-:Y:S05]  /*4030*/  RET.REL.NODEC R34 `(compute_jvp) ;  /* 0xffffffbc22f07950 */ /* 0x002fea0003c3ffff */
        .weak           $__internal_10_$__cuda_sm3x_div_rn_noftz_f32_slowpath
        .type           $__internal_10_$__cuda_sm3x_div_rn_noftz_f32_slowpath,@function
        .size           $__internal_10_$__cuda_sm3x_div_rn_noftz_f32_slowpath,(.L_x_534 - $__internal_10_$__cuda_sm3x_div_rn_noftz_f32_slowpath)
$__internal_10_$__cuda_sm3x_div_rn_noftz_f32_slowpath:
        /* <DEDUP_REMOVED lines=34> */
.L_x_469:
[----:B------:R-:W-:Y:S01]  /*4260*/  LEA R40, R37, 0xc0800000, 0x17 ;  /* 0xc080000025287811 */ /* 0x000fe200078eb8ff */
[----:B------:R-:W-:Y:S01]  /*4270*/  BSSY.RECONVERGENT B3, `(.L_x_474) ;  /* 0x0000036000037945 */ /* 0x000fe20003800200 */
[----:B------:R-:W-:Y:S02]  /*4280*/  IADD3 R41, PT, PT, R41, -0x7f, RZ ;  /* 0xffffff8129297810 */ /* 0x000fe40007ffe0ff */
[----:B------:R-:W-:-:S03]  /*4290*/  IADD3 R50, PT, PT, -R40, R35, RZ ;  /* 0x0000002328327210 */ /* 0x000fc60007ffe1ff */
[C---:B------:R-:W-:Y:S01]  /*42a0*/  IMAD R34, R41.reuse, -0x800000, R34 ;  /* 0xff80000029227824 */ /* 0x040fe200078e0222 */
[----:B------:R0:W1:Y:S01]  /*42b0*/  MUFU.RCP R35, R50 ;  /* 0x0000003200237308 */ /* 0x0000620000001000 */
[----:B------:R-:W-:Y:S01]  /*42c0*/  FADD.FTZ R59, -R50, -RZ ;  /* 0x800000ff323b7221 */ /* 0x000fe20000010100 */
        /* <DEDUP_REMOVED lines=22> */
[-CC-:B------:R-:W-:Y:S01]  /*4430*/  FFMA.RZ R37, R35, R59.reuse, R40.reuse ;  /* 0x0000003b23257223 */ /* 0x180fe2000000c028 */
[C---:B------:R-:W-:Y:S02]  /*4440*/  IADD3 R50, PT, PT, R41.reuse, 0x20, RZ ;  /* 0x0000002029327810 */ /* 0x040fe40007ffe0ff */
[----:B------:R-:W-:Y:S02]  /*4450*/  ISETP.NE.AND P4, PT, R41, RZ, PT ;  /* 0x000000ff2900720c */ /* 0x000fe40003f85270 */
[----:B------:R-:W-:Y:S01]  /*4460*/  LOP3.LUT R39, R37, 0x7fffff, RZ, 0xc0, !PT ;  /* 0x007fffff25277812 */ /* 0x000fe200078ec0ff */
[CCC-:B------:R-:W-:Y:S01]  /*4470*/  FFMA.RP R37, R35.reuse, R59.reuse, R40.reuse ;  /* 0x0000003b23257223 */ /* 0x1c0fe20000008028 */
[----:B------:R-:W-:Y:S01]  /*4480*/  FFMA.RM R40, R35, R59, R40 ;  /* 0x0000003b23287223 */ /* 0x000fe20000004028 */
[----:B------:R-:W-:Y:S02]  /*4490*/  ISETP.NE.AND P3, PT, R41, RZ, PT ;  /* 0x000000ff2900720c */ /* 0x000fe40003f65270 */
[----:B------:R-:W-:-:S02]  /*44a0*/  LOP3.LUT R39, R39, 0x800000, RZ, 0xfc, !PT ;  /* 0x0080000027277812 */ /* 0x000fc400078efcff */
[----:B------:R-:W-:Y:S02]  /*44b0*/  IADD3 R35, PT, PT, -R41, RZ, RZ ;  /* 0x000000ff29237210 */ /* 0x000fe40007ffe1ff */
[----:B------:R-:W-:Y:S02]  /*44c0*/  SHF.L.U32 R50, R39, R50, RZ ;  /* 0x0000003227327219 */ /* 0x000fe400000006ff */
[----:B------:R-:W-:Y:S02]  /*44d0*/  FSETP.NEU.FTZ.AND P1, PT, R37, R40, PT ;  /* 0x000000282500720b */ /* 0x000fe40003f3d000 */
[----:B------:R-:W-:Y:S02]  /*44e0*/  SEL R40, R35, RZ, P4 ;  /* 0x000000ff23287207 */ /* 0x000fe40002000000 */
        /* <DEDUP_REMOVED lines=10> */
.L_x_476:
[----:B------:R-:W-:-:S04]  /*4590*/  LOP3.LUT R34, R34, 0x80000000, RZ, 0xc0, !PT ;  /* 0x8000000022227812 */ /* 0x000fc800078ec0ff */
[----:B------:R-:W-:Y:S01]  /*45a0*/  LOP3.LUT R34, R34, 0x7f800000, RZ, 0xfc, !PT ;  /* 0x7f80000022227812 */ /* 0x000fe200078efcff */
[----:B------:R-:W-:Y:S06]  /*45b0*/  BRA `(.L_x_477) ;  /* 0x0000000000047947 */ /* 0x000fec0003800000 */
.L_x_475:
[----:B------:R-:W-:-:S07]  /*45c0*/  LEA R34, R50, R34, 0x17 ;  /* 0x0000002232227211 */ /* 0x000fce00078eb8ff */
.L_x_477:
[----:B------:R-:W-:Y:S05]  /*45d0*/  BSYNC.RECONVERGENT B3 ;  /* 0x0000000000037941 */ /* 0x000fea0003800200 */
.L_x_474:
[----:B------:R-:W-:Y:S05]  /*45e0*/  BRA `(.L_x_478) ;  /* 0x0000000000207947 */ /* 0x000fea0003800000 */
.L_x_473:
[----:B------:R-:W-:-:S04]  /*45f0*/  LOP3.LUT R34, R35, 0x80000000, R34, 0x48, !PT ;  /* 0x8000000023227812 */ /* 0x000fc800078e4822 */
[----:B------:R-:W-:Y:S01]  /*4600*/  LOP3.LUT R34, R34, 0x7f800000, RZ, 0xfc, !PT ;  /* 0x7f80000022227812 */ /* 0x000fe200078efcff */
[----:B------:R-:W-:Y:S06]  /*4610*/  BRA `(.L_x_478) ;  /* 0x0000000000147947 */ /* 0x000fec0003800000 */
.L_x_472:
[----:B------:R-:W-:Y:S01]  /*4620*/  LOP3.LUT R34, R35, 0x80000000, R34, 0x48, !PT ;  /* 0x8000000023227812 */ /* 0x000fe200078e4822 */
[----:B------:R-:W-:Y:S06]  /*4630*/  BRA `(.L_x_478) ;  /* 0x00000000000c7947 */ /* 0x000fec0003800000 */
.L_x_471:
[----:B------:R-:W0:Y:S01]  /*4640*/  MUFU.RSQ R34, -QNAN ;  /* 0xffc0000000227908 */ /* 0x000e220000001400 */
[----:B------:R-:W-:Y:S05]  /*4650*/  BRA `(.L_x_478) ;  /* 0x0000000000047947 */ /* 0x000fea0003800000 */
.L_x_470:
[----:B------:R-:W-:-:S07]  /*4660*/  FADD.FTZ R34, R34, R35 ;  /* 0x0000002322227221 */ /* 0x000fce0000010000 */
.L_x_478:
[----:B------:R-:W-:Y:S05]  /*4670*/  BSYNC.RECONVERGENT B2 ;  /* 0x0000000000027941 */ /* 0x000fea0003800200 */
.L_x_468:
[----:B------:R-:W-:Y:S01]  /*4680*/  HFMA2 R35, -RZ, RZ, 0, 0 ;  /* 0x00000000ff237431 */ /* 0x000fe200000001ff */
[----:B0-----:R-:W-:Y:S02]  /*4690*/  MOV R59, R34 ;  /* 0x00000022003b7202 */ /* 0x001fe40000000f00 */
[----:B------:R-:W-:-:S04]  /*46a0*/  MOV R34, R36 ;  /* 0x0000002400227202 */ /* 0x000fc80000000f00 */
[----:B------:R-:W-:Y:S05]  /*46b0*/  RET.REL.NODEC R34 `(compute_jvp) ;  /* 0xffffffb822507950 */ /* 0x000fea0003c3ffff */
.L_x_479:
        /* <DEDUP_REMOVED lines=12> */
.L_x_534:


//--------------------- .text.compute_residual    --------------------------
	.section	.text.compute_residual,"ax",@progbits
	.align	128
        .global         compute_residual
        .type           compute_residual,@function
        .size           compute_residual,(.L_x_536 - compute_residual)
        .other          compute_residual,@"STO_CUDA_ENTRY STV_DEFAULT"
compute_residual:
.text.compute_residual:
        /* <DEDUP_REMOVED lines=22> */
[----:B------:R-:W-:Y:S05]  /*0160*/  CALL.REL.NOINC `($__internal_11_$__cuda_sm20_rcp_rn_f32_slowpath) ;  /* 0x0000002400787944 */ /* 0x000fea0003c00000 */
[----:B------:R-:W-:Y:S01]  /*0170*/  MOV R5, R53 ;  /* 0x0000003500057202 */ /* 0x000fe20000000f00 */
[----:B------:R-:W-:Y:S06]  /*0180*/  BRA `(.L_x_481) ;  /* 0x0000000000107947 */ /* 0x000fec0003800000 */
.L_x_480:
[----:B------:R-:W0:Y:S02]  /*0190*/  MUFU.RCP R5, R4 ;  /* 0x0000000400057308 */ /* 0x000e240000001000 */
[----:B0-----:R-:W-:-:S04]  /*01a0*/  FFMA R0, R5, R4, -1 ;  /* 0xbf80000005007423 */ /* 0x001fc80000000004 */
[----:B------:R-:W-:-:S04]  /*01b0*/  FADD.FTZ R0, -R0, -RZ ;  /* 0x800000ff00007221 */ /* 0x000fc80000010100 */
[----:B------:R-:W-:-:S07]  /*01c0*/  FFMA R5, R5, R0, R5 ;  /* 0x0000000005057223 */ /* 0x000fce0000000005 */
.L_x_481:
        /* <DEDUP_REMOVED lines=13> */
[----:B------:R-:W-:Y:S05]  /*02a0*/  CALL.REL.NOINC `($__internal_12_$__cuda_sm3x_div_rn_noftz_f32_slowpath) ;  /* 0x0000002400fc7944 */ /* 0x000fea0003c00000 */
[----:B------:R-:W-:-:S07]  /*02b0*/  MOV R4, R0 ;  /* 0x0000000000047202 */ /* 0x000fce0000000f00 */
.L_x_482:
        /* <DEDUP_REMOVED lines=9> */
[----:B------:R-:W-:Y:S02]  /*0350*/  VIMNMX R18, PT, PT, RZ, R3, !PT ;  /* 0x00000003ff127248 */ /* 0x000fe40007fe0100 */
[----:B------:R-:W-:Y:S02]  /*0360*/  VIMNMX R13, PT, PT, RZ, R11, !PT ;  /* 0x0000000bff0d7248 */ /* 0x000fe40007fe0100 */
[----:B0-----:R-:W-:Y:S01]  /*0370*/  MOV R47, UR4 ;  /* 0x00000004002f7c02 */ /* 0x001fe20008000f00 */
[----:B------:R-:W0:Y:S01]  /*0380*/  LDCU UR4, c[0x0][0x3f4] ;  /* 0x00007e80ff0477ac */ /* 0x000e220008000800 */
[----:B------:R-:W-:Y:S02]  /*0390*/  MOV R0, UR5 ;  /* 0x0000000500007c02 */ /* 0x000fe40008000f00 */
[----:B------:R-:W-:Y:S02]  /*03a0*/  IADD3 R40, PT, PT, R47, -0x1, RZ ;  /* 0xffffffff2f287810 */ /* 0x000fe40007ffe0ff */
[----:B------:R-:W-:Y:S01]  /*03b0*/  IADD3 R39, PT, PT, R0, -0x1, RZ ;  /* 0xffffffff00277810 */ /* 0x000fe20007ffe0ff */
[----:B------:R-:W-:Y:S01]  /*03c0*/  IMAD R12, R8, R0, R8 ;  /* 0x00000000080c7224 */ /* 0x000fe200078e0208 */
[----:B------:R-:W-:-:S02]  /*03d0*/  VIMNMX.RELU R27, PT, PT, R3, R40, PT ;  /* 0x00000028031b7248 */ /* 0x000fc40003fe1100 */
[-C--:B------:R-:W-:Y:S02]  /*03e0*/  VIMNMX.RELU R41, PT, PT, R9, R0.reuse, PT ;  /* 0x0000000009297248 */ /* 0x080fe40003fe1100 */
[-C--:B------:R-:W-:Y:S01]  /*03f0*/  VIMNMX.RELU R17, PT, PT, R6, R39.reuse, PT ;  /* 0x0000002706117248 */ /* 0x080fe20003fe1100 */
[----:B------:R-:W-:Y:S01]  /*0400*/  IMAD R10, R27, R0, R27 ;  /* 0x000000001b0a7224 */ /* 0x000fe200078e021b */
[----:B------:R-:W-:Y:S02]  /*0410*/  VIMNMX.RELU R19, PT, PT, R9, R39, PT ;  /* 0x0000002709137248 */ /* 0x000fe40003fe1100 */
[----:B------:R-:W-:Y:S01]  /*0420*/  IADD3 R21, PT, PT, R43, R12, RZ ;  /* 0x0000000c2b157210 */ /* 0x000fe20007ffe0ff */
[C---:B------:R-:W-:Y:S01]  /*0430*/  IMAD R25, R18.reuse, R0, R13 ;  /* 0x0000000012197224 */ /* 0x040fe200078e020d */
[----:B------:R-:W-:Y:S01]  /*0440*/  IADD3 R23, PT, PT, R41, R12, RZ ;  /* 0x0000000c29177210 */ /* 0x000fe20007ffe0ff */
[-C--:B------:R-:W-:Y:S01]  /*0450*/  IMAD R16, R18, R0.reuse, R17 ;  /* 0x0000000012107224 */ /* 0x080fe200078e0211 */
[----:B------:R-:W-:Y:S01]  /*0460*/  IADD3 R51, PT, PT, R10, R41, RZ ;  /* 0x000000290a337210 */ /* 0x000fe20007ffe0ff */
[----:B------:R-:W-:Y:S01]  /*0470*/  IMAD R31, R18, R0, R19 ;  /* 0x00000000121f7224 */ /* 0x000fe200078e0213 */
[----:B------:R-:W-:Y:S01]  /*0480*/  IADD3 R18, PT, PT, R43, R10, RZ ;  /* 0x0000000a2b127210 */ /* 0x000fe20007ffe0ff */
[----:B-1----:R-:W-:Y:S01]  /*0490*/  IMAD.WIDE R20, R21, 0x4, R32 ;  /* 0x0000000415147825 */ /* 0x002fe200078e0220 */
[----:B------:R-:W-:-:S03]  /*04a0*/  IADD3 R14, PT, PT, R3, 0x1, RZ ;  /* 0x00000001030e7810 */ /* 0x000fc60007ffe0ff */
[----:B------:R-:W-:Y:S01]  /*04b0*/  IMAD.WIDE R22, R23, 0x4, R32 ;  /* 0x0000000417167825 */ /* 0x000fe200078e0220 */
[----:B------:R-:W4:Y:S03]  /*04c0*/  LDG.E.CONSTANT R12, desc[UR8][R20.64] ;  /* 0x00000008140c7981 */ /* 0x000f26000c1e9900 */
[--C-:B---3--:R-:W-:Y:S01]  /*04d0*/  IMAD.WIDE R24, R25, 0x4, R28.reuse ;  /* 0x0000000419187825 */ /* 0x108fe200078e021c */
[----:B------:R1:W3:Y:S03]  /*04e0*/  LDG.E.CONSTANT R15, desc[UR8][R22.64] ;  /* 0x00000008160f7981 */ /* 0x0002e6000c1e9900 */
[--C-:B------:R-:W-:Y:S01]  /*04f0*/  IMAD.WIDE R36, R16, 0x4, R28.reuse ;  /* 0x0000000410247825 */ /* 0x100fe200078e021c */
[----:B------:R5:W4:Y:S03]  /*0500*/  LDG.E.CONSTANT R20, desc[UR8][R24.64] ;  /* 0x0000000818147981 */ /* 0x000b26000c1e9900 */
[----:B------:R-:W-:Y:S01]  /*0510*/  IMAD.WIDE R30, R31, 0x4, R28 ;  /* 0x000000041f1e7825 */ /* 0x000fe200078e021c */
[----:B------:R-:W4:Y:S03]  /*0520*/  LDG.E.CONSTANT R21, desc[UR8][R36.64] ;  /* 0x0000000824157981 */ /* 0x000f26000c1e9900 */
[--C-:B------:R-:W-:Y:S01]  /*0530*/  IMAD.WIDE R50, R51, 0x4, R32.reuse ;  /* 0x0000000433327825 */ /* 0x100fe200078e0220 */
[----:B-1----:R-:W-:Y:S01]  /*0540*/  VIMNMX.RELU R22, PT, PT, R14, R40, PT ;  /* 0x000000280e167248 */ /* 0x002fe20003fe1100 */
[----:B------:R-:W3:Y:S02]  /*0550*/  LDG.E.CONSTANT R38, desc[UR8][R30.64] ;  /* 0x000000081e267981 */ /* 0x000ee4000c1e9900 */
[----:B------:R-:W-:Y:S01]  /*0560*/  IMAD.WIDE R34, R18, 0x4, R32 ;  /* 0x0000000412227825 */ /* 0x000fe200078e0220 */
[----:B------:R-:W-:Y:S01]  /*0570*/  VIMNMX.RELU R42, PT, PT, R14, R47, PT ;  /* 0x0000002f0e2a7248 */ /* 0x000fe20003fe1100 */
[----:B------:R-:W3:Y:S02]  /*0580*/  LDG.E.CONSTANT R50, desc[UR8][R50.64] ;  /* 0x0000000832327981 */ /* 0x000ee4000c1e9900 */
[----:B------:R-:W-:-:S02]  /*0590*/  IMAD R44, R22, R0, R22 ;  /* 0x00000000162c7224 */ /* 0x000fc400078e0216 */
[----:B------:R1:W3:Y:S01]  /*05a0*/  LDG.E.CONSTANT R23, desc[UR8][R34.64] ;  /* 0x0000000822177981 */ /* 0x0002e2000c1e9900 */
[CC--:B------:R-:W-:Y:S02]  /*05b0*/  IMAD R45, R42.reuse, R0.reuse, R13 ;  /* 0x000000002a2d7224 */ /* 0x0c0fe400078e020d */
[----:B------:R-:W-:Y:S01]  /*05c0*/  IMAD R53, R42, R0, R17 ;  /* 0x000000002a357224 */ /* 0x000fe200078e0211 */
[-C--:B------:R-:W-:Y:S01]  /*05d0*/  IADD3 R43, PT, PT, R43, R44.reuse, RZ ;  /* 0x0000002c2b2b7210 */ /* 0x080fe20007ffe0ff */
[----:B-----5:R-:W-:Y:S01]  /*05e0*/  IMAD.WIDE R24, R45, 0x4, R28 ;  /* 0x000000042d187825 */ /* 0x020fe200078e021c */
[----:B------:R-:W-:-:S03]  /*05f0*/  IADD3 R41, PT, PT, R41, R44, RZ ;  /* 0x0000002c29297210 */ /* 0x000fc60007ffe0ff */
[----:B------:R-:W-:Y:S01]  /*0600*/  IMAD.WIDE R52, R53, 0x4, R28 ;  /* 0x0000000435347825 */ /* 0x000fe200078e021c */
[----:B-1----:R-:W1:Y:S01]  /*0610*/  LDC.64 R34, c[0x0][0x3d0] ;  /* 0x0000f400ff227b82 */ /* 0x002e620000000a00 */
[----:B------:R-:W5:Y:S02]  /*0620*/  LDG.E.CONSTANT R25, desc[UR8][R24.64] ;  /* 0x0000000818197981 */ /* 0x000f64000c1e9900 */
[----:B------:R-:W-:Y:S02]  /*0630*/  IMAD R49, R42, R0, R19 ;  /* 0x000000002a317224 */ /* 0x000fe400078e0213 */
[----:B------:R-:W-:Y:S01]  /*0640*/  IMAD.WIDE R30, R43, 0x4, R32 ;  /* 0x000000042b1e7825 */ /* 0x000fe200078e0220 */
[----:B------:R-:W5:Y:S03]  /*0650*/  LDG.E.CONSTANT R52, desc[UR8][R52.64] ;  /* 0x0000000834347981 */ /* 0x000f66000c1e9900 */
[----:B------:R-:W-:-:S02]  /*0660*/  IMAD.WIDE R28, R49, 0x4, R28 ;  /* 0x00000004311c7825 */ /* 0x000fc400078e021c */
[----:B------:R-:W5:Y:S02]  /*0670*/  LDG.E.CONSTANT R30, desc[UR8][R30.64] ;  /* 0x000000081e1e7981 */ /* 0x000f64000c1e9900 */
[----:B------:R-:W-:Y:S02]  /*0680*/  IMAD.WIDE R32, R41, 0x4, R32 ;  /* 0x0000000429207825 */ /* 0x000fe400078e0220 */
[----:B------:R0:W5:Y:S04]  /*0690*/  LDG.E.CONSTANT R37, desc[UR8][R28.64] ;  /* 0x000000081c257981 */ /* 0x000168000c1e9900 */
[----:B------:R-:W5:Y:S01]  /*06a0*/  LDG.E.CONSTANT R33, desc[UR8][R32.64] ;  /* 0x0000000820217981 */ /* 0x000f62000c1e9900 */
[----:B------:R-:W-:-:S04]  /*06b0*/  IMAD R49, R27, R0, R17 ;  /* 0x000000001b317224 */ /* 0x000fc800078e0211 */
[----:B-1----:R-:W-:-:S06]  /*06c0*/  IMAD.WIDE R34, R49, 0x4, R34 ;  /* 0x0000000431227825 */ /* 0x002fcc00078e0222 */
[----:B------:R1:W5:Y:S01]  /*06d0*/  LDG.E.CONSTANT R34, desc[UR8][R34.64] ;  /* 0x0000000822227981 */ /* 0x000362000c1e9900 */
[----:B------:R-:W-:-:S04]  /*06e0*/  ISETP.GE.AND P1, PT, R6, R39, PT ;  /* 0x000000270600720c */ /* 0x000fc80003f26270 */
[----:B------:R-:W-:Y:S02]  /*06f0*/  ISETP.GT.AND P3, PT, R3, RZ, !P1 ;  /* 0x000000ff0300720c */ /* 0x000fe40004f64270 */
[----:B------:R-:W-:-:S04]  /*0700*/  ISETP.GT.AND P0, PT, R6, RZ, PT ;  /* 0x000000ff0600720c */ /* 0x000fc80003f04270 */
[C---:B------:R-:W-:Y:S02]  /*0710*/  ISETP.GT.AND P2, PT, R3.reuse, RZ, P0 ;  /* 0x000000ff0300720c */ /* 0x040fe40000744270 */
[CC--:B------:R-:W-:Y:S02]  /*0720*/  ISETP.LT.AND P0, PT, R3.reuse, R40.reuse, P0 ;  /* 0x000000280300720c */ /* 0x0c0fe40000701270 */
[----:B------:R-:W-:Y:S01]  /*0730*/  ISETP.LT.AND P1, PT, R3, R40, !P1 ;  /* 0x000000280300720c */ /* 0x000fe20004f21270 */
[----:B------:R-:W1:Y:S01]  /*0740*/  S2UR UR6, SR_CgaCtaId ;  /* 0x00000000000679c3 */ /* 0x000e620000008800 */
[----:B------:R-:W2:Y:S02]  /*0750*/  LDCU UR5, c[0x0][0x360] ;  /* 0x00006c00ff0577ac */ /* 0x000ea40008000800 */
[----:B--2---:R-:W-:Y:S01]  /*0760*/  UIADD3 UR5, UPT, UPT, UR5, -UR7, URZ ;  /* 0x8000000705057290 */ /* 0x004fe2000fffe0ff */
[C---:B----4-:R-:W-:Y:S01]  /*0770*/  FADD R36, R21.reuse, -R20 ;  /* 0x8000001415247221 */ /* 0x050fe20000000000 */
[----:B---3--:R-:W-:-:S03]  /*0780*/  FADD R38, -R21, R38 ;  /* 0x0000002615267221 */ /* 0x008fc60000000100 */
[-C--:B0-----:R-:W-:Y:S01]  /*0790*/  FMUL R29, R36, R5.reuse ;  /* 0x00000005241d7220 */ /* 0x081fe20000400000 */
[----:B------:R-:W-:Y:S01]  /*07a0*/  FADD R28, -R50, R15 ;  /* 0x0000000f321c7221 */ /* 0x000fe20000000100 */
[----:B------:R-:W-:Y:S01]  /*07b0*/  FMUL R31, R38, R5 ;  /* 0x00000005261f7220 */ /* 0x000fe20000400000 */
[----:B------:R-:W-:-:S04]  /*07c0*/  FADD R24, -R23, R12 ;  /* 0x0000000c17187221 */ /* 0x000fc80000000100 */
[-C--:B------:R-:W-:Y:S01]  /*07d0*/  FFMA R38, R24, R5.reuse, R29 ;  /* 0x0000000518267223 */ /* 0x080fe2000000001d */
[----:B------:R-:W-:Y:S01]  /*07e0*/  FFMA R24, R28, R5, R31 ;  /* 0x000000051c187223 */ /* 0x000fe2000000001f */
[----:B------:R-:W-:-:S03]  /*07f0*/  FSEL R31, RZ, 1, !P3 ;  /* 0x3f800000ff1f7808 */ /* 0x000fc60005800000 */
[----:B------:R-:W-:Y:S01]  /*0800*/  FMUL R24, R24, 0.5 ;  /* 0x3f00000018187820 */ /* 0x000fe20000400000 */
[----:B------:R-:W-:-:S03]  /*0810*/  FSEL R29, RZ, 1, !P2 ;  /* 0x3f800000ff1d7808 */ /* 0x000fc60005000000 */
[----:B------:R-:W-:Y:S01]  /*0820*/  FMUL R31, R31, R24 ;  /* 0x000000181f1f7220 */ /* 0x000fe20000400000 */
[----:B-----5:R-:W-:Y:S01]  /*0830*/  FADD R28, R52, -R25 ;  /* 0x80000019341c7221 */ /* 0x020fe20000000000 */
[----:B------:R-:W-:Y:S02]  /*0840*/  FMUL R38, R38, 0.5 ;  /* 0x3f00000026267820 */ /* 0x000fe40000400000 */
[----:B------:R-:W-:Y:S01]  /*0850*/  FMUL R42, R31, R31 ;  /* 0x0000001f1f2a7220 */ /* 0x000fe20000400000 */
[-C--:B------:R-:W-:Y:S01]  /*0860*/  FMUL R31, R28, R5.reuse ;  /* 0x000000051c1f7220 */ /* 0x080fe20000400000 */
[----:B------:R-:W-:Y:S01]  /*0870*/  FADD R30, R23, -R30 ;  /* 0x8000001e171e7221 */ /* 0x000fe20000000000 */
[----:B------:R-:W-:Y:S01]  /*0880*/  FMUL R29, R29, R38 ;  /* 0x000000261d1d7220 */ /* 0x000fe20000400000 */
[----:B------:R-:W-:Y:S02]  /*0890*/  FADD R36, -R52, R37 ;  /* 0x0000002534247221 */ /* 0x000fe40000000100 */
[-C--:B------:R-:W-:Y:S01]  /*08a0*/  FFMA R30, R30, R5.reuse, R31 ;  /* 0x000000051e1e7223 */ /* 0x080fe2000000001f */
[----:B------:R-:W-:Y:S01]  /*08b0*/  FADD R40, R21, -R52 ;  /* 0x8000003415287221 */ /* 0x000fe20000000000 */
[----:B------:R-:W-:Y:S01]  /*08c0*/  FADD R32, R50, -R33 ;  /* 0x8000002132207221 */ /* 0x000fe20000000000 */
[----:B------:R-:W-:Y:S01]  /*08d0*/  FMUL R33, R36, R5 ;  /* 0x0000000524217220 */ /* 0x000fe20000400000 */
[----:B-1----:R-:W-:Y:S01]  /*08e0*/  FFMA R35, R29, R29, R42 ;  /* 0x0000001d1d237223 */ /* 0x002fe2000000002a */
[----:B------:R-:W-:Y:S01]  /*08f0*/  FSEL R28, RZ, 1, !P0 ;  /* 0x3f800000ff1c7808 */ /* 0x000fe20004000000 */
[----:B------:R-:W-:Y:S01]  /*0900*/  FADD R42, -R23, R50 ;  /* 0x00000032172a7221 */ /* 0x000fe20000000100 */
[-C--:B------:R-:W-:Y:S01]  /*0910*/  FFMA R32, R32, R5.reuse, R33 ;  /* 0x0000000520207223 */ /* 0x080fe20000000021 */
[----:B------:R-:W-:Y:S01]  /*0920*/  FMUL R39, R30, 0.5 ;  /* 0x3f0000001e277820 */ /* 0x000fe20000400000 */
[-C--:B------:R-:W-:Y:S01]  /*0930*/  FMUL R44, R40, R5.reuse ;  /* 0x00000005282c7220 */ /* 0x080fe20000400000 */
        /* <DEDUP_REMOVED lines=39> */
[CC--:B------:R-:W-:Y:S01]  /*0bb0*/  IMAD R45, R27.reuse, R0.reuse, R13 ;  /* 0x000000001b2d7224 */ /* 0x0c0fe200078e020d */
[----:B------:R-:W-:Y:S01]  /*0bc0*/  BSSY.RECONVERGENT B0, `(.L_x_483) ;  /* 0x000007c000007945 */ /* 0x000fe20003800200 */
[----:B------:R-:W-:Y:S01]  /*0bd0*/  ISETP.GT.AND P0, PT, R2, -0x1, PT ;  /* 0xffffffff0200780c */ /* 0x000fe20003f04270 */
[-C--:B------:R-:W-:Y:S02]  /*0be0*/  IMAD R27, R27, R0.reuse, R19 ;  /* 0x000000001b1b7224 */ /* 0x080fe400078e0213 */
[-CC-:B------:R-:W-:Y:S01]  /*0bf0*/  IMAD R29, R22, R0.reuse, R17.reuse ;  /* 0x00000000161d7224 */ /* 0x180fe200078e0211 */
[----:B------:R-:W-:Y:S01]  /*0c00*/  ISETP.LT.AND P3, PT, R3, R47, P0 ;  /* 0x0000002f0300720c */ /* 0x000fe20000761270 */
[----:B------:R-:W1:Y:S01]  /*0c10*/  LDC.64 R36, c[0x0][0x3c8] ;  /* 0x0000f200ff247b82 */ /* 0x000e620000000a00 */
[-C--:B------:R-:W-:Y:S01]  /*0c20*/  IMAD R46, R8, R0.reuse, R17 ;  /* 0x00000000082e7224 */ /* 0x080fe200078e0211 */
[----:B------:R-:W-:-:S02]  /*0c30*/  ISETP.LT.AND P0, PT, R6, R0, P0 ;  /* 0x000000000600720c */ /* 0x000fc40000701270 */
[----:B------:R-:W-:Y:S01]  /*0c40*/  ISETP.LT.AND P1, PT, R6, R0, P3 ;  /* 0x000000000600720c */ /* 0x000fe20001f21270 */
[----:B0-----:R-:W-:-:S04]  /*0c50*/  IMAD.WIDE R26, R27, 0x4, R34 ;  /* 0x000000041b1a7825 */ /* 0x001fc800078e0222 */
[----:B------:R-:W-:-:S04]  /*0c60*/  IMAD.WIDE R28, R29, 0x4, R34 ;  /* 0x000000041d1c7825 */ /* 0x000fc800078e0222 */
[----:B------:R-:W-:-:S04]  /*0c70*/  IMAD.WIDE R30, R49, 0x4, R34 ;  /* 0x00000004311e7825 */ /* 0x000fc800078e0222 */
[----:B------:R-:W-:-:S04]  /*0c80*/  IMAD.WIDE R32, R45, 0x4, R34 ;  /* 0x000000042d207825 */ /* 0x000fc800078e0222 */
[----:B------:R-:W-:-:S04]  /*0c90*/  IMAD.WIDE R34, R46, 0x4, R34 ;  /* 0x000000042e227825 */ /* 0x000fc800078e0222 */
[----:B-1----:R-:W-:Y:S01]  /*0ca0*/  IMAD.WIDE R36, R49, 0x4, R36 ;  /* 0x0000000431247825 */ /* 0x002fe200078e0224 */
[----:B------:R-:W-:Y:S06]  /*0cb0*/  @!P1 BRA `(.L_x_484) ;  /* 0x0000000400b09947 */ /* 0x000fec0003800000 */
[----:B------:R-:W0:Y:S01]  /*0cc0*/  LDC.64 R54, c[0x0][0x3c0] ;  /* 0x0000f000ff367b82 */ /* 0x000e220000000a00 */
[----:B------:R-:W2:Y:S07]  /*0cd0*/  LDG.E.CONSTANT R2, desc[UR8][R30.64] ;  /* 0x000000081e027981 */ /* 0x000eae000c1e9900 */
[----:B------:R-:W1:Y:S01]  /*0ce0*/  LDC R53, c[0x0][0x3fc] ;  /* 0x0000ff00ff357b82 */ /* 0x000e620000000800 */
[----:B0-----:R-:W-:-:S05]  /*0cf0*/  IMAD.WIDE R54, R49, 0x4, R54 ;  /* 0x0000000431367825 */ /* 0x001fca00078e0236 */
[----:B------:R0:W5:Y:S01]  /*0d00*/  LDG.E.CONSTANT R51, desc[UR8][R54.64] ;  /* 0x0000000836337981 */ /* 0x000162000c1e9900 */
[----:B------:R-:W-:Y:S01]  /*0d10*/  BSSY.RECONVERGENT B1, `(.L_x_485) ;  /* 0x000000e000017945 */ /* 0x000fe20003800200 */
[----:B-1----:R-:W1:Y:S02]  /*0d20*/  MUFU.RCP R0, R53 ;  /* 0x0000003500007308 */ /* 0x002e640000001000 */
[----:B-1----:R-:W-:-:S04]  /*0d30*/  FFMA R47, R0, -R53, 1 ;  /* 0x3f800000002f7423 */ /* 0x002fc80000000835 */
[----:B------:R-:W-:Y:S02]  /*0d40*/  FFMA R47, R0, R47, R0 ;  /* 0x0000002f002f7223 */ /* 0x000fe40000000000 */
[----:B--2---:R-:W1:Y:S02]  /*0d50*/  FCHK P1, R2, R53 ;  /* 0x0000003502007302 */ /* 0x004e640000020000 */
        /* <DEDUP_REMOVED lines=8> */
[----:B-----5:R-:W-:Y:S05]  /*0de0*/  CALL.REL.NOINC `($__internal_12_$__cuda_sm3x_div_rn_noftz_f32_slowpath) ;  /* 0x0000001c002c7944 */ /* 0x020fea0003c00000 */
.L_x_486:
[----:B------:R-:W-:Y:S05]  /*0df0*/  BSYNC.RECONVERGENT B1 ;  /* 0x0000000000017941 */ /* 0x000fea0003800200 */
.L_x_485:
[----:B------:R-:W2:Y:S01]  /*0e00*/  LDG.E.CONSTANT R47, desc[UR8][R36.64] ;  /* 0x00000008242f7981 */ /* 0x000ea2000c1e9900 */
[----:B------:R-:W-:Y:S01]  /*0e10*/  BSSY.RECONVERGENT B1, `(.L_x_487) ;  /* 0x0000018000017945 */ /* 0x000fe20003800200 */
[----:B-----5:R-:W-:Y:S01]  /*0e20*/  FADD R51, -R51, R0 ;  /* 0x0000000033337221 */ /* 0x020fe20000000100 */
        /* <DEDUP_REMOVED lines=15> */
[----:B------:R-:W-:Y:S05]  /*0f20*/  CALL.REL.NOINC `($__internal_11_$__cuda_sm20_rcp_rn_f32_slowpath) ;  /* 0x0000001800087944 */ /* 0x000fea0003c00000 */
[----:B------:R-:W-:Y:S01]  /*0f30*/  MOV R56, R53 ;  /* 0x0000003500387202 */ /* 0x000fe20000000f00 */
[----:B------:R-:W-:Y:S06]  /*0f40*/  BRA `(.L_x_489) ;  /* 0x0000000000107947 */ /* 0x000fec0003800000 */
.L_x_488:
[----:B------:R-:W0:Y:S02]  /*0f50*/  MUFU.RCP R47, R4 ;  /* 0x00000004002f7308 */ /* 0x000e240000001000 */
[----:B0-----:R-:W-:-:S04]  /*0f60*/  FFMA R0, R4, R47, -1 ;  /* 0xbf80000004007423 */ /* 0x001fc8000000002f */
[----:B------:R-:W-:-:S04]  /*0f70*/  FADD.FTZ R0, -R0, -RZ ;  /* 0x800000ff00007221 */ /* 0x000fc80000010100 */
[----:B------:R-:W-:-:S07]  /*0f80*/  FFMA R56, R47, R0, R47 ;  /* 0x000000002f387223 */ /* 0x000fce000000002f */
.L_x_489:
[----:B------:R-:W-:Y:S05]  /*0f90*/  BSYNC.RECONVERGENT B1 ;  /* 0x0000000000017941 */ /* 0x000fea0003800200 */
.L_x_487:
[----:B------:R-:W0:Y:S01]  /*0fa0*/  LDCU UR4, c[0x0][0x404] ;  /* 0x00008080ff0477ac */ /* 0x000e220008000800 */
[----:B------:R-:W1:Y:S01]  /*0fb0*/  LDCU UR5, c[0x0][0x400] ;  /* 0x00008000ff0577ac */ /* 0x000e620008000800 */
[----:B0-----:R-:W-:-:S04]  /*0fc0*/  MOV R0, UR4 ;  /* 0x0000000400007c02 */ /* 0x001fc80008000f00 */
[----:B------:R-:W-:Y:S02]  /*0fd0*/  ISETP.GE.AND P1, PT, R9, R0, PT ;  /* 0x000000000900720c */ /* 0x000fe40003f26270 */
[----:B-1----:R-:W-:Y:S02]  /*0fe0*/  MOV R47, UR5 ;  /* 0x00000005002f7c02 */ /* 0x002fe40008000f00 */
[----:B------:R-:W-:Y:S02]  /*0ff0*/  ISETP.LT.OR P1, PT, R6, RZ, P1 ;  /* 0x000000ff0600720c */ /* 0x000fe40000f21670 */
[----:B------:R-:W-:-:S04]  /*1000*/  ISETP.GE.AND P2, PT, R14, R47, PT ;  /* 0x0000002f0e00720c */ /* 0x000fc80003f46270 */
[----:B------:R-:W-:-:S07]  /*1010*/  ISETP.LT.OR P2, PT, R3, RZ, P2 ;  /* 0x000000ff0300720c */ /* 0x000fce0001741670 */
[----:B------:R-:W2:Y:S06]  /*1020*/  @!P1 LDG.E.CONSTANT R55, desc[UR8][R26.64] ;  /* 0x000000081a379981 */ /* 0x000eac000c1e9900 */
[----:B------:R-:W3:Y:S01]  /*1030*/  @!P2 LDG.E.CONSTANT R53, desc[UR8][R28.64] ;  /* 0x000000081c35a981 */ /* 0x000ee2000c1e9900 */
[----:B------:R-:W-:Y:S01]  /*1040*/  @!P1 FMUL R4, |R50|, 0.5 ;  /* 0x3f00000032049820 */ /* 0x000fe20000400200 */
[----:B------:R-:W-:Y:S01]  /*1050*/  ISETP.GE.AND P4, PT, R6, 0x1, PT ;  /* 0x000000010600780c */ /* 0x000fe20003f86270 */
[----:B------:R-:W-:Y:S01]  /*1060*/  @!P2 FMUL R48, |R52|, 0.5 ;  /* 0x3f0000003430a820 */ /* 0x000fe20000400200 */
[C-C-:B--2---:R-:W-:Y:S01]  /*1070*/  @!P1 FADD R57, -R2.reuse, R55.reuse ;  /* 0x0000003702399221 */ /* 0x144fe20000000100 */
[----:B------:R-:W-:-:S03]  /*1080*/  @!P1 FADD R55, R2, R55 ;  /* 0x0000003702379221 */ /* 0x000fc60000000000 */
[----:B------:R-:W-:Y:S01]  /*1090*/  @!P1 FMUL R57, R4, R57 ;  /* 0x0000003904399220 */ /* 0x000fe20000400000 */
[----:B------:R-:W-:Y:S02]  /*10a0*/  HFMA2 R4, -RZ, RZ, 0, 0 ;  /* 0x00000000ff047431 */ /* 0x000fe400000001ff */
[----:B------:R-:W-:-:S04]  /*10b0*/  @!P1 FMUL R55, R55, 0.5 ;  /* 0x3f00000037379820 */ /* 0x000fc80000400000 */
[----:B------:R-:W-:Y:S01]  /*10c0*/  @!P1 FFMA R4, R50, R55, -R57 ;  /* 0x0000003732049223 */ /* 0x000fe20000000839 */
[C-C-:B---3--:R-:W-:Y:S01]  /*10d0*/  @!P2 FADD R55, R2.reuse, -R53.reuse ;  /* 0x800000350237a221 */ /* 0x148fe20000000000 */
[----:B------:R-:W-:Y:S01]  /*10e0*/  @!P2 FADD R53, R2, R53 ;  /* 0x000000350235a221 */ /* 0x000fe20000000000 */
[----:B------:R-:W2:Y:S01]  /*10f0*/  @P4 LDG.E.CONSTANT R57, desc[UR8][R32.64] ;  /* 0x0000000820394981 */ /* 0x000ea2000c1e9900 */
[----:B------:R-:W-:Y:S01]  /*1100*/  ISETP.GE.AND P1, PT, R3, 0x1, PT ;  /* 0x000000010300780c */ /* 0x000fe20003f26270 */
[----:B------:R-:W-:Y:S01]  /*1110*/  @!P2 FMUL R55, R48, R55 ;  /* 0x000000373037a220 */ /* 0x000fe20000400000 */
[----:B------:R-:W-:Y:S01]  /*1120*/  @!P2 FMUL R53, R53, 0.5 ;  /* 0x3f0000003535a820 */ /* 0x000fe20000400000 */
[----:B------:R-:W-:-:S03]  /*1130*/  MOV R48, RZ ;  /* 0x000000ff00307202 */ /* 0x000fc60000000f00 */
[----:B------:R-:W-:Y:S02]  /*1140*/  @!P2 FFMA R48, R52, R53, -R55 ;  /* 0x000000353430a223 */ /* 0x000fe40000000837 */
[----:B------:R-:W0:Y:S05]  /*1150*/  LDC.64 R52, c[0x0][0x3e8] ;  /* 0x0000fa00ff347b82 */ /* 0x000e2a0000000a00 */
[----:B------:R-:W3:Y:S03]  /*1160*/  @P1 LDG.E.CONSTANT R59, desc[UR8][R34.64] ;  /* 0x00000008223b1981 */ /* 0x000ee6000c1e9900 */
[----:B------:R-:W1:Y:S01]  /*1170*/  LDC.64 R54, c[0x0][0x3e0] ;  /* 0x0000f800ff367b82 */ /* 0x000e620000000a00 */
[----:B0-----:R-:W-:-:S06]  /*1180*/  IMAD.WIDE R52, R49, 0x4, R52 ;  /* 0x0000000431347825 */ /* 0x001fcc00078e0234 */
[----:B------:R0:W4:Y:S01]  /*1190*/  LDG.E.CONSTANT R53, desc[UR8][R52.64] ;  /* 0x0000000834357981 */ /* 0x000122000c1e9900 */
[----:B-1----:R-:W-:-:S06]  /*11a0*/  IMAD.WIDE R54, R49, 0x4, R54 ;  /* 0x0000000431367825 */ /* 0x002fcc00078e0236 */
[----:B------:R-:W5:Y:S01]  /*11b0*/  LDG.E.CONSTANT R54, desc[UR8][R54.64] ;  /* 0x0000000836367981 */ /* 0x000f62000c1e9900 */
[----:B------:R-:W-:-:S04]  /*11c0*/  FADD R56, -R56, 1 ;  /* 0x3f80000038387421 */ /* 0x000fc80000000100 */
[C---:B------:R-:W-:Y:S01]  /*11d0*/  FFMA R51, R2.reuse, R56, R51 ;  /* 0x0000003802337223 */ /* 0x040fe20000000033 */
[----:B0-----:R-:W-:Y:S01]  /*11e0*/  MOV R52, RZ ;  /* 0x000000ff00347202 */ /* 0x001fe20000000f00 */
[C-C-:B--2---:R-:W-:Y:S01]  /*11f0*/  @P4 FADD R50, R2.reuse, R57.reuse ;  /* 0x0000003902324221 */ /* 0x144fe20000000000 */
[----:B------:R-:W-:Y:S01]  /*1200*/  @P4 FADD R58, R2, -R57 ;  /* 0x80000039023a4221 */ /* 0x000fe20000000000 */
[----:B------:R-:W-:-:S04]  /*1210*/  @P4 FMUL R57, |R23|, 0.5 ;  /* 0x3f00000017394820 */ /* 0x000fc80000400200 */
[----:B------:R-:W-:Y:S01]  /*1220*/  @P4 FMUL R60, R57, R58 ;  /* 0x0000003a393c4220 */ /* 0x000fe20000400000 */
[----:B------:R-:W-:Y:S01]  /*1230*/  @P4 FMUL R58, R50, 0.5 ;  /* 0x3f000000323a4820 */ /* 0x000fe20000400000 */
[----:B------:R-:W-:-:S03]  /*1240*/  HFMA2 R50, -RZ, RZ, 0, 0 ;  /* 0x00000000ff327431 */ /* 0x000fc600000001ff */
[----:B------:R-:W-:-:S04]  /*1250*/  @P4 FFMA R50, R23, R58, -R60 ;  /* 0x0000003a17324223 */ /* 0x000fc8000000083c */
[----:B------:R-:W-:Y:S01]  /*1260*/  FFMA R57, R50, -R5, R51 ;  /* 0x8000000532397223 */ /* 0x000fe20000000033 */
[----:B------:R-:W-:Y:S01]  /*1270*/  @P1 FMUL R50, |R21|, 0.5 ;  /* 0x3f00000015321820 */ /* 0x000fe20000400200 */
[----:B---3--:R-:W-:-:S04]  /*1280*/  @P1 FADD R51, -R2, R59 ;  /* 0x0000003b02331221 */ /* 0x008fc80000000100 */
[----:B------:R-:W-:Y:S02]  /*1290*/  @P1 FMUL R58, R50, R51 ;  /* 0x00000033323a1220 */ /* 0x000fe40000400000 */
[----:B------:R-:W0:Y:S01]  /*12a0*/  LDC.64 R50, c[0x0][0x390] ;  /* 0x0000e400ff327b82 */ /* 0x000e220000000a00 */
[----:B------:R-:W-:-:S04]  /*12b0*/  @P1 FADD R59, R2, R59 ;  /* 0x0000003b023b1221 */ /* 0x000fc80000000000 */
[----:B------:R-:W-:Y:S01]  /*12c0*/  @P1 FMUL R56, R59, 0.5 ;  /* 0x3f0000003b381820 */ /* 0x000fe20000400000 */
[----:B------:R-:W-:-:S03]  /*12d0*/  FFMA R57, R4, R5, R57 ;  /* 0x0000000504397223 */ /* 0x000fc60000000039 */
[----:B------:R-:W-:-:S04]  /*12e0*/  @P1 FFMA R52, R21, R56, -R58 ;  /* 0x0000003815341223 */ /* 0x000fc8000000083a */
[----:B------:R-:W-:Y:S01]  /*12f0*/  FFMA R57, R52, R5, R57 ;  /* 0x0000000534397223 */ /* 0x000fe20000000039 */
[----:B----4-:R-:W-:-:S03]  /*1300*/  FADD R53, R2, -R53 ;  /* 0x8000003502357221 */ /* 0x010fc60000000000 */
[----:B------:R-:W-:Y:S01]  /*1310*/  FFMA R48, R48, -R5, R57 ;  /* 0x8000000530307223 */ /* 0x000fe20000000039 */
[----:B------:R-:W-:Y:S02]  /*1320*/  IMAD R57, R3, R0, R6 ;  /* 0x0000000003397224 */ /* 0x000fe400078e0206 */
[C---:B-----5:R-:W-:Y:S01]  /*1330*/  FMUL R55, R54.reuse, R53 ;  /* 0x0000003536377220 */ /* 0x060fe20000400000 */
[----:B------:R-:W-:Y:S01]  /*1340*/  FADD R53, -R54, 1 ;  /* 0x3f80000036357421 */ /* 0x000fe20000000100 */
[----:B0-----:R-:W-:-:S04]  /*1350*/  IMAD.WIDE R50, R57, 0x4, R50 ;  /* 0x0000000439327825 */ /* 0x001fc800078e0232 */
[----:B------:R-:W-:-:S05]  /*1360*/  FFMA R53, R48, R53, R55 ;  /* 0x0000003530357223 */ /* 0x000fca0000000037 */
[----:B------:R0:W-:Y:S02]  /*1370*/  STG.E desc[UR8][R50.64], R53 ;  /* 0x0000003532007986 */ /* 0x0001e4000c101908 */
.L_x_484:
[----:B------:R-:W-:Y:S05]  /*1380*/  BSYNC.RECONVERGENT B0 ;  /* 0x0000000000007941 */ /* 0x000fea0003800200 */
.L_x_483:
[----:B0-----:R-:W0:Y:S01]  /*1390*/  LDC.64 R52, c[0x0][0x3d8] ;  /* 0x0000f600ff347b82 */ /* 0x001e220000000a00 */
[----:B------:R-:W-:Y:S01]  /*13a0*/  BSSY.RECONVERGENT B0, `(.L_x_490) ;  /* 0x000009f000007945 */ /* 0x000fe20003800200 */
[----:B0-----:R-:W-:-:S03]  /*13b0*/  IMAD.WIDE R50, R49, 0x4, R52 ;  /* 0x0000000431327825 */ /* 0x001fc600078e0234 */
[----:B------:R-:W-:Y:S05]  /*13c0*/  @!P3 BRA `(.L_x_491) ;  /* 0x000000080070b947 */ /* 0x000fea0003800000 */
[----:B------:R-:W0:Y:S08]  /*13d0*/  LDC.64 R48, c[0x0][0x3c8] ;  /* 0x0000f200ff307b82 */ /* 0x000e300000000a00 */
[----:B------:R-:W1:Y:S01]  /*13e0*/  LDC.64 R54, c[0x0][0x3a8] ;  /* 0x0000ea00ff367b82 */ /* 0x000e620000000a00 */
[----:B------:R-:W-:-:S07]  /*13f0*/  VIMNMX.RELU R11, PT, PT, R11, R0, PT ;  /* 0x000000000b0b7248 */ /* 0x000fce0003fe1100 */
[----:B------:R-:W2:Y:S01]  /*1400*/  LDC.64 R56, c[0x0][0x398] ;  /* 0x0000e600ff387b82 */ /* 0x000ea20000000a00 */
[-CC-:B------:R-:W-:Y:S01]  /*1410*/  IMAD R59, R22, R0.reuse, R13.reuse ;  /* 0x00000000163b7224 */ /* 0x180fe200078e020d */
[----:B------:R-:W3:Y:S01]  /*1420*/  LDG.E.CONSTANT R4, desc[UR8][R34.64] ;  /* 0x0000000822047981 */ /* 0x000ee2000c1e9900 */
[----:B------:R-:W-:Y:S01]  /*1430*/  IMAD R61, R8, R0, R13 ;  /* 0x00000000083d7224 */ /* 0x000fe200078e020d */
[----:B------:R-:W-:Y:S02]  /*1440*/  ISETP.GE.AND P2, PT, R6, 0x1, PT ;  /* 0x000000010600780c */ /* 0x000fe40003f46270 */
[----:B------:R-:W4:Y:S01]  /*1450*/  LDG.E.CONSTANT R28, desc[UR8][R28.64] ;  /* 0x000000081c1c7981 */ /* 0x000f22000c1e9900 */
[----:B0-----:R-:W-:Y:S01]  /*1460*/  IMAD.WIDE R48, R45, 0x4, R48 ;  /* 0x000000042d307825 */ /* 0x001fe200078e0230 */
[----:B------:R-:W-:Y:S02]  /*1470*/  IADD3 R11, PT, PT, R10, R11, RZ ;  /* 0x0000000b0a0b7210 */ /* 0x000fe40007ffe0ff */
[----:B------:R-:W-:Y:S04]  /*1480*/  LDS R22, [R43+-0x4] ;  /* 0xfffffc002b167984 */ /* 0x000fe80000000800 */
[----:B------:R-:W3:Y:S01]  /*1490*/  LDG.E.CONSTANT R2, desc[UR8][R48.64] ;  /* 0x0000000830027981 */ /* 0x000ee2000c1e9900 */
[----:B-1----:R-:W-:-:S03]  /*14a0*/  IMAD.WIDE R58, R59, 0x4, R54 ;  /* 0x000000043b3a7825 */ /* 0x002fc600078e0236 */
[----:B------:R-:W4:Y:S01]  /*14b0*/  LDG.E.CONSTANT R10, desc[UR8][R30.64] ;  /* 0x000000081e0a7981 */ /* 0x000f22000c1e9900 */
[----:B------:R-:W-:-:S03]  /*14c0*/  IMAD.WIDE R52, R45, 0x4, R52 ;  /* 0x000000042d347825 */ /* 0x000fc600078e0234 */
[----:B------:R0:W4:Y:S04]  /*14d0*/  LDG.E.CONSTANT R58, desc[UR8][R58.64] ;  /* 0x000000083a3a7981 */ /* 0x000128000c1e9900 */
[----:B------:R-:W3:Y:S01]  /*14e0*/  LDG.E.CONSTANT R49, desc[UR8][R32.64] ;  /* 0x0000000820317981 */ /* 0x000ee2000c1e9900 */
[----:B------:R-:W-:Y:S02]  /*14f0*/  IMAD.WIDE R54, R61, 0x4, R54 ;  /* 0x000000043d367825 */ /* 0x000fe400078e0236 */
[----:B------:R-:W1:Y:S01]  /*1500*/  LDC.64 R60, c[0x0][0x3b0] ;  /* 0x0000ec00ff3c7b82 */ /* 0x000e620000000a00 */
[----:B------:R-:W5:Y:S01]  /*1510*/  LDG.E.CONSTANT R45, desc[UR8][R36.64] ;  /* 0x00000008242d7981 */ /* 0x000f62000c1e9900 */
[----:B--2---:R-:W-:-:S03]  /*1520*/  IMAD.WIDE R56, R11, 0x4, R56 ;  /* 0x000000040b387825 */ /* 0x004fc600078e0238 */
[----:B------:R2:W4:Y:S04]  /*1530*/  LDG.E.CONSTANT R54, desc[UR8][R54.64] ;  /* 0x0000000836367981 */ /* 0x000528000c1e9900 */
[----:B------:R2:W4:Y:S04]  /*1540*/  @P2 LDG.E.CONSTANT R56, desc[UR8][R56.64] ;  /* 0x0000000838382981 */ /* 0x000528000c1e9900 */
[----:B0-----:R-:W4:Y:S01]  /*1550*/  LDS R59, [R43] ;  /* 0x000000002b3b7984 */ /* 0x001f220000000800 */
[----:B------:R-:W-:-:S03]  /*1560*/  ISETP.GE.AND P3, PT, R14, R47, PT ;  /* 0x0000002f0e00720c */ /* 0x000fc60003f66270 */
[----:B--2---:R-:W0:Y:S04]  /*1570*/  LDS R55, [R43+-0x40] ;  /* 0xffffc0002b377984 */ /* 0x004e280000000800 */
[----:B------:R-:W2:Y:S01]  /*1580*/  LDS R57, [R43+0x3c] ;  /* 0x00003c002b397984 */ /* 0x000ea20000000800 */
[----:B-1----:R-:W-:-:S03]  /*1590*/  IMAD.WIDE R60, R18, 0x4, R60 ;  /* 0x00000004123c7825 */ /* 0x002fc600078e023c */
[----:B------:R-:W1:Y:S04]  /*15a0*/  LDS R47, [R43+-0x44] ;  /* 0xffffbc002b2f7984 */ /* 0x000e680000000800 */
[----:B------:R-:W5:Y:S04]  /*15b0*/  LDG.E.CONSTANT R18, desc[UR8][R50.64] ;  /* 0x0000000832127981 */ /* 0x000f68000c1e9900 */
[----:B------:R-:W2:Y:S04]  /*15c0*/  LDG.E.CONSTANT R60, desc[UR8][R60.64] ;  /* 0x000000083c3c7981 */ /* 0x000ea8000c1e9900 */
[----:B------:R-:W1:Y:S01]  /*15d0*/  LDS R29, [R43+0x40] ;  /* 0x000040002b1d7984 */ /* 0x000e620000000800 */
[----:B------:R-:W-:Y:S01]  /*15e0*/  ISETP.GE.AND P1, PT, R6, R0, PT ;  /* 0x000000000600720c */ /* 0x000fe20003f26270 */
[----:B------:R-:W-:-:S02]  /*15f0*/  @P2 FADD R20, R20, -R25 ;  /* 0x8000001914142221 */ /* 0x000fc40000000000 */
[----:B------:R0:W5:Y:S01]  /*1600*/  LDG.E.CONSTANT R11, desc[UR8][R52.64] ;  /* 0x00000008340b7981 */ /* 0x000162000c1e9900 */
[----:B------:R-:W-:-:S13]  /*1610*/  ISETP.LT.OR P4, PT, R6, RZ, P1 ;  /* 0x000000ff0600720c */ /* 0x000fda0000f81670 */
[----:B0-----:R-:W-:-:S04]  /*1620*/  @!P4 FADD R53, R42, R42 ;  /* 0x0000002a2a35c221 */ /* 0x001fc80000000000 */
[----:B------:R-:W-:Y:S01]  /*1630*/  @!P4 FFMA R44, R53, R5, R44 ;  /* 0x00000005352cc223 */ /* 0x000fe2000000002c */
[----:B------:R-:W-:Y:S01]  /*1640*/  BSSY.RECONVERGENT B1, `(.L_x_492) ;  /* 0x000003d000017945 */ /* 0x000fe20003800200 */
[----:B---3--:R-:W-:-:S05]  /*1650*/  FFMA R14, R49, 0.91699999570846557617, R2 ;  /* 0x3f6ac083310e7823 */ /* 0x008fca0000000002 */
[----:B------:R-:W-:-:S04]  /*1660*/  FMNMX R14, R14, -10, !PT ;  /* 0xc12000000e0e7809 */ /* 0x000fc80007800000 */
[----:B------:R-:W-:-:S05]  /*1670*/  FMNMX R14, R14, 10, PT ;  /* 0x412000000e0e7809 */ /* 0x000fca0003800000 */
[----:B------:R-:W-:-:S05]  /*1680*/  FMUL R14, R14, -1.4426950216293334961 ;  /* 0xbfb8aa3b0e0e7820 */ /* 0x000fca0000400000 */
[----:B------:R-:W-:Y:S01]  /*1690*/  FSETP.GEU.AND P5, PT, R14, -126, PT ;  /* 0xc2fc00000e00780b */ /* 0x000fe20003fae000 */
[----:B----4-:R-:W-:Y:S01]  /*16a0*/  FMUL R0, R10, R59 ;  /* 0x0000003b0a007220 */ /* 0x010fe20000400000 */
[----:B------:R-:W-:Y:S01]  /*16b0*/  FMUL R25, R49, R22 ;  /* 0x0000001631197220 */ /* 0x000fe20000400000 */
[----:B------:R-:W-:-:S03]  /*16c0*/  FMUL R4, R4, R55 ;  /* 0x0000003704047220 */ /* 0x000fc60000400000 */
[----:B------:R-:W-:-:S07]  /*16d0*/  FADD R22, R0, R25 ;  /* 0x0000001900167221 */ /* 0x000fce0000000000 */
[----:B------:R-:W-:Y:S01]  /*16e0*/  @!P5 FMUL R14, R14, 0.5 ;  /* 0x3f0000000e0ed820 */ /* 0x000fe20000400000 */
[----:B--2---:R-:W-:-:S05]  /*16f0*/  FFMA R57, R57, R58, R22 ;  /* 0x0000003a39397223 */ /* 0x004fca0000000016 */
[----:B------:R-:W0:Y:S01]  /*1700*/  MUFU.EX2 R14, R14 ;  /* 0x0000000e000e7308 */ /* 0x000e220000000800 */
[----:B-1----:R-:W-:Y:S01]  /*1710*/  FFMA R4, R47, R54, R4 ;  /* 0x000000362f047223 */ /* 0x002fe20000000004 */
[----:B------:R-:W-:Y:S01]  /*1720*/  FFMA R28, R28, R29, R57 ;  /* 0x0000001d1c1c7223 */ /* 0x000fe20000000039 */
[----:B------:R-:W-:Y:S02]  /*1730*/  HFMA2 R29, -RZ, RZ, 0, 0 ;  /* 0x00000000ff1d7431 */ /* 0x000fe400000001ff */
[----:B------:R-:W-:Y:S01]  /*1740*/  FADD R53, R25, R4 ;  /* 0x0000000419357221 */ /* 0x000fe20000000000 */
[----:B------:R-:W-:Y:S01]  /*1750*/  FMUL R55, R28, 0.25 ;  /* 0x3e8000001c377820 */ /* 0x000fe20000400000 */
[C---:B------:R-:W-:Y:S02]  /*1760*/  @!P4 FADD R47, R0.reuse, R0 ;  /* 0x00000000002fc221 */ /* 0x040fe40000000000 */
[----:B------:R-:W-:Y:S01]  /*1770*/  FADD R0, R0, R53 ;  /* 0x0000003500007221 */ /* 0x000fe20000000000 */
[----:B------:R-:W-:Y:S01]  /*1780*/  FFMA R28, R28, 0.25, R55 ;  /* 0x3e8000001c1c7823 */ /* 0x000fe20000000037 */
[----:B------:R-:W-:Y:S01]  /*1790*/  @P2 FADD R56, R23, -R56 ;  /* 0x8000003817382221 */ /* 0x000fe20000000000 */
[----:B------:R-:W-:Y:S01]  /*17a0*/  @!P4 FMUL R29, R44, R47 ;  /* 0x0000002f2c1dc220 */ /* 0x000fe20000400000 */
[----:B------:R-:W-:Y:S01]  /*17b0*/  FMUL R47, R0, 0.25 ;  /* 0x3e800000002f7820 */ /* 0x000fe20000400000 */
[----:B------:R-:W-:Y:S01]  /*17c0*/  FMUL R28, R39, R28 ;  /* 0x0000001c271c7220 */ /* 0x000fe20000400000 */
[----:B0-----:R-:W-:Y:S01]  /*17d0*/  @!P5 FMUL R14, R14, R14 ;  /* 0x0000000e0e0ed220 */ /* 0x001fe20000400000 */
[----:B------:R-:W-:Y:S01]  /*17e0*/  @P2 FADD R56, R56, R56 ;  /* 0x0000003838382221 */ /* 0x000fe20000000000 */
[----:B------:R-:W-:-:S02]  /*17f0*/  FFMA R47, R0, 0.25, R47 ;  /* 0x3e800000002f7823 */ /* 0x000fc4000000002f */
[----:B------:R-:W-:Y:S01]  /*1800*/  FADD R4, R14, 1 ;  /* 0x3f8000000e047421 */ /* 0x000fe20000000000 */
[----:B------:R-:W-:Y:S01]  /*1810*/  @P2 FMUL R53, R56, R5 ;  /* 0x0000000538352220 */ /* 0x000fe20000400000 */
[----:B------:R-:W-:Y:S02]  /*1820*/  ISETP.GE.AND P4, PT, R3, RZ, PT ;  /* 0x000000ff0300720c */ /* 0x000fe40003f86270 */
[----:B------:R-:W-:Y:S01]  /*1830*/  FSEL R28, R28, RZ, !P3 ;  /* 0x000000ff1c1c7208 */ /* 0x000fe20005800000 */
[----:B------:R-:W-:Y:S01]  /*1840*/  FMUL R47, R38, R47 ;  /* 0x0000002f262f7220 */ /* 0x000fe20000400000 */
[----:B------:R-:W-:Y:S01]  /*1850*/  IADD3 R14, PT, PT, R4, 0x1800000, RZ ;  /* 0x01800000040e7810 */ /* 0x000fe20007ffe0ff */
[----:B------:R-:W-:Y:S01]  /*1860*/  @P2 FFMA R20, R20, R5, R53 ;  /* 0x0000000514142223 */ /* 0x000fe20000000035 */
[----:B------:R-:W-:Y:S01]  /*1870*/  @P2 FADD R25, R25, R25 ;  /* 0x0000001919192221 */ /* 0x000fe20000000000 */
[----:B------:R-:W-:Y:S02]  /*1880*/  FSEL R28, R28, RZ, P4 ;  /* 0x000000ff1c1c7208 */ /* 0x000fe40002000000 */
[----:B------:R-:W-:-:S02]  /*1890*/  LOP3.LUT R14, R14, 0x7f800000, RZ, 0xc0, !PT ;  /* 0x7f8000000e0e7812 */ /* 0x000fc400078ec0ff */
[----:B------:R-:W-:Y:S02]  /*18a0*/  ISETP.GE.AND P5, PT, R3, 0x1, PT ;  /* 0x000000010300780c */ /* 0x000fe40003fa6270 */
[----:B------:R-:W-:Y:S01]  /*18b0*/  MOV R0, RZ ;  /* 0x000000ff00007202 */ /* 0x000fe20000000f00 */
[----:B------:R-:W-:Y:S01]  /*18c0*/  @P2 FMUL R0, R20, R25 ;  /* 0x0000001914002220 */ /* 0x000fe20000400000 */
[----:B------:R-:W-:Y:S02]  /*18d0*/  FSEL R47, R47, RZ, P2 ;  /* 0x000000ff2f2f7208 */ /* 0x000fe40001000000 */
[----:B------:R-:W-:Y:S02]  /*18e0*/  FSEL R28, R28, RZ, P2 ;  /* 0x000000ff1c1c7208 */ /* 0x000fe40001000000 */
[----:B------:R-:W-:Y:S01]  /*18f0*/  ISETP.GT.U32.AND P2, PT, R14, 0x1ffffff, PT ;  /* 0x01ffffff0e00780c */ /* 0x000fe20003f44070 */
[----:B------:R-:W-:Y:S01]  /*1900*/  FFMA R29, R29, R5, -R60 ;  /* 0x000000051d1d7223 */ /* 0x000fe2000000083c */
[----:B------:R-:W-:-:S03]  /*1910*/  FSEL R47, R47, RZ, P5 ;  /* 0x000000ff2f2f7208 */ /* 0x000fc60002800000 */
[----:B------:R-:W-:Y:S01]  /*1920*/  FFMA R0, R0, -R5, R29 ;  /* 0x8000000500007223 */ /* 0x000fe2000000001d */
[----:B------:R-:W-:Y:S02]  /*1930*/  FSEL R47, R47, RZ, !P1 ;  /* 0x000000ff2f2f7208 */ /* 0x000fe40004800000 */
[----:B------:R-:W-:-:S03]  /*1940*/  FSEL R25, R28, RZ, !P1 ;  /* 0x000000ff1c197208 */ /* 0x000fc60004800000 */
[----:B------:R-:W-:-:S04]  /*1950*/  FFMA R0, R47, R5, R0 ;  /* 0x000000052f007223 */ /* 0x000fc80000000000 */
[----:B------:R-:W-:Y:S01]  /*1960*/  FFMA R14, R25, -R5, R0 ;  /* 0x80000005190e7223 */ /* 0x000fe20000000000 */
[----:B------:R-:W-:Y:S06]  /*1970*/  @P2 BRA `(.L_x_493) ;  /* 0x0000000000142947 */ /* 0x000fec0003800000 */
[----:B------:R-:W-:Y:S02]  /*1980*/  MOV R0, R4 ;  /* 0x0000000400007202 */ /* 0x000fe40000000f00 */
[----:B------:R-:W-:-:S07]  /*1990*/  MOV R4, 0x19b0 ;  /* 0x000019b000047802 */ /* 0x000fce0000000f00 */
[----:B-----5:R-:W-:Y:S05]  /*19a0*/  CALL.REL.NOINC `($__internal_11_$__cuda_sm20_rcp_rn_f32_slowpath) ;  /* 0x0000000c00687944 */ /* 0x020fea0003c00000 */
[----:B------:R-:W-:Y:S01]  /*19b0*/  MOV R20, R53 ;  /* 0x0000003500147202 */ /* 0x000fe20000000f00 */
[----:B------:R-:W-:Y:S06]  /*19c0*/  BRA `(.L_x_494) ;  /* 0x0000000000107947 */ /* 0x000fec0003800000 */
.L_x_493:
[----:B------:R-:W0:Y:S02]  /*19d0*/  MUFU.RCP R25, R4 ;  /* 0x0000000400197308 */ /* 0x000e240000001000 */
[----:B0-----:R-:W-:-:S04]  /*19e0*/  FFMA R0, R4, R25, -1 ;  /* 0xbf80000004007423 */ /* 0x001fc80000000019 */
[----:B------:R-:W-:-:S04]  /*19f0*/  FADD.FTZ R0, -R0, -RZ ;  /* 0x800000ff00007221 */ /* 0x000fc80000010100 */
[----:B------:R-:W-:-:S07]  /*1a00*/  FFMA R20, R25, R0, R25 ;  /* 0x0000000019147223 */ /* 0x000fce0000000019 */
.L_x_494:
[----:B------:R-:W-:Y:S05]  /*1a10*/  BSYNC.RECONVERGENT B1 ;  /* 0x0000000000017941 */ /* 0x000fea0003800200 */
.L_x_492:
        /* <DEDUP_REMOVED lines=15> */
[----:B------:R-:W-:Y:S05]  /*1b10*/  CALL.REL.NOINC `($__internal_11_$__cuda_sm20_rcp_rn_f32_slowpath) ;  /* 0x0000000c000c7944 */ /* 0x000fea0003c00000 */
[----:B------:R-:W-:Y:S05]  /*1b20*/  BRA `(.L_x_497) ;  /* 0x0000000000107947 */ /* 0x000fea0003800000 */
.L_x_496:
[----:B------:R-:W0:Y:S02]  /*1b30*/  MUFU.RCP R53, R0 ;  /* 0x0000000000357308 */ /* 0x000e240000001000 */
[----:B0-----:R-:W-:-:S04]  /*1b40*/  FFMA R4, R0, R53, -1 ;  /* 0xbf80000000047423 */ /* 0x001fc80000000035 */
[----:B------:R-:W-:-:S04]  /*1b50*/  FADD.FTZ R4, -R4, -RZ ;  /* 0x800000ff04047221 */ /* 0x000fc80000010100 */
[----:B------:R-:W-:-:S07]  /*1b60*/  FFMA R53, R53, R4, R53 ;  /* 0x0000000435357223 */ /* 0x000fce0000000035 */
.L_x_497:
[----:B------:R-:W-:Y:S05]  /*1b70*/  BSYNC.RECONVERGENT B1 ;  /* 0x0000000000017941 */ /* 0x000fea0003800200 */
.L_x_495:
[----:B------:R-:W0:Y:S01]  /*1b80*/  LDCU UR4, c[0x0][0x404] ;  /* 0x00008080ff0477ac */ /* 0x000e220008000800 */
[----:B------:R-:W-:Y:S01]  /*1b90*/  FADD R0, -R20, 1 ;  /* 0x3f80000014007421 */ /* 0x000fe20000000100 */
[----:B------:R-:W-:Y:S01]  /*1ba0*/  FADD R4, -R53, 1 ;  /* 0x3f80000035047421 */ /* 0x000fe20000000100 */
[----:B------:R-:W1:Y:S01]  /*1bb0*/  LDC.64 R28, c[0x0][0x380] ;  /* 0x0000e000ff1c7b82 */ /* 0x000e620000000a00 */
[----:B------:R-:W-:Y:S01]  /*1bc0*/  ISETP.LT.OR P1, PT, R6, 0x1, P1 ;  /* 0x000000010600780c */ /* 0x000fe20000f21670 */
[----:B------:R-:W-:Y:S01]  /*1bd0*/  FMUL R0, R0, 0.0010000000474974513054 ;  /* 0x3a83126f00007820 */ /* 0x000fe20000400000 */
[----:B------:R-:W-:Y:S01]  /*1be0*/  FMUL R25, R4, 0.0010000000474974513054 ;  /* 0x3a83126f04197820 */ /* 0x000fe20000400000 */
[----:B------:R-:W-:Y:S02]  /*1bf0*/  BSSY.RECONVERGENT B1, `(.L_x_498) ;  /* 0x0000016000017945 */ /* 0x000fe40003800200 */
[----:B------:R-:W-:Y:S01]  /*1c00*/  FFMA R11, R11, R20, R0 ;  /* 0x000000140b0b7223 */ /* 0x000fe20000000000 */
[----:B------:R-:W-:-:S04]  /*1c10*/  FFMA R18, R18, R53, R25 ;  /* 0x0000003512127223 */ /* 0x000fc80000000019 */
[----:B------:R-:W-:Y:S01]  /*1c20*/  FADD R11, R11, R18 ;  /* 0x000000120b0b7221 */ /* 0x000fe20000000000 */
[----:B0-----:R-:W-:-:S03]  /*1c30*/  MOV R0, UR4 ;  /* 0x0000000400007c02 */ /* 0x001fc60008000f00 */
[----:B------:R-:W-:Y:S01]  /*1c40*/  FMUL R11, R11, -0.5 ;  /* 0xbf0000000b0b7820 */ /* 0x000fe20000400000 */
[----:B------:R-:W-:-:S03]  /*1c50*/  IADD3 R4, PT, PT, R0, 0x1, RZ ;  /* 0x0000000100047810 */ /* 0x000fc60007ffe0ff */
[----:B------:R-:W-:Y:S02]  /*1c60*/  FFMA R25, R23, R11, R14 ;  /* 0x0000000b17197223 */ /* 0x000fe4000000000e */
[----:B------:R-:W-:Y:S02]  /*1c70*/  IMAD R23, R3, R4, R6 ;  /* 0x0000000403177224 */ /* 0x000fe400078e0206 */
[----:B------:R-:W-:Y:S01]  /*1c80*/  HFMA2 R4, -RZ, RZ, 0, 0 ;  /* 0x00000000ff047431 */ /* 0x000fe200000001ff */
[----:B------:R-:W-:Y:S06]  /*1c90*/  @P1 BRA `(.L_x_499) ;  /* 0x00000000002c1947 */ /* 0x000fec0003800000 */
[----:B------:R-:W-:Y:S01]  /*1ca0*/  FMUL R11, R49, -0.91699999570846557617 ;  /* 0xbf6ac083310b7820 */ /* 0x000fe20000400000 */
[----:B------:R-:W-:-:S04]  /*1cb0*/  FMUL R4, R10, -0.91699999570846557617 ;  /* 0xbf6ac0830a047820 */ /* 0x000fc80000400000 */
[----:B------:R-:W-:Y:S02]  /*1cc0*/  FMNMX R2, R2, R11, !PT ;  /* 0x0000000b02027209 */ /* 0x000fe40007800000 */
[----:B------:R-:W-:Y:S01]  /*1cd0*/  FMNMX R45, R45, R4, !PT ;  /* 0x000000042d2d7209 */ /* 0x000fe20007800000 */
[C---:B------:R-:W-:Y:S02]  /*1ce0*/  FADD R4, R10.reuse, R49 ;  /* 0x000000310a047221 */ /* 0x040fe40000000000 */
[----:B------:R-:W-:Y:S02]  /*1cf0*/  FADD R2, R49, R2 ;  /* 0x0000000231027221 */ /* 0x000fe40000000000 */
[----:B------:R-:W-:Y:S01]  /*1d00*/  FADD R45, R10, R45 ;  /* 0x0000002d0a2d7221 */ /* 0x000fe20000000000 */
[----:B------:R-:W-:-:S03]  /*1d10*/  FMUL R11, R4, 0.5 ;  /* 0x3f000000040b7820 */ /* 0x000fc60000400000 */
[----:B------:R-:W-:-:S04]  /*1d20*/  FADD R2, -R2, R45 ;  /* 0x0000002d02027221 */ /* 0x000fc80000000100 */
[----:B------:R-:W-:-:S04]  /*1d30*/  FMUL R2, R11, R2 ;  /* 0x000000020b027220 */ /* 0x000fc80000400000 */
[----:B------:R-:W-:-:S07]  /*1d40*/  FMUL R4, R2, R5 ;  /* 0x0000000502047220 */ /* 0x000fce0000400000 */
.L_x_499:
[----:B------:R-:W-:Y:S05]  /*1d50*/  BSYNC.RECONVERGENT B1 ;  /* 0x0000000000017941 */ /* 0x000fea0003800200 */
.L_x_498:
[----:B-1----:R-:W-:-:S04]  /*1d60*/  IMAD.WIDE R28, R23, 0x4, R28 ;  /* 0x00000004171c7825 */ /* 0x002fc800078e021c */
[----:B------:R-:W-:-:S05]  /*1d70*/  FADD R11, R25, -R4 ;  /* 0x80000004190b7221 */ /* 0x000fca0000000000 */
[----:B------:R0:W-:Y:S02]  /*1d80*/  STG.E desc[UR8][R28.64], R11 ;  /* 0x0000000b1c007986 */ /* 0x0001e4000c101908 */
.L_x_491:
[----:B------:R-:W-:Y:S05]  /*1d90*/  BSYNC.RECONVERGENT B0 ;  /* 0x0000000000007941 */ /* 0x000fea0003800200 */
.L_x_490:
[----:B------:R-:W-:Y:S05]  /*1da0*/  @!P0 EXIT ;  /* 0x000000000000894d */ /* 0x000fea0003800000 */
[----:B0-----:R-:W0:Y:S01]  /*1db0*/  LDC.64 R10, c[0x0][0x3c8] ;  /* 0x0000f200ff0a7b82 */ /* 0x001e220000000a00 */
[----:B------:R-:W2:Y:S01]  /*1dc0*/  LDG.E.CONSTANT R34, desc[UR8][R34.64] ;  /* 0x0000000822227981 */ /* 0x000ea2000c1e9900 */
[----:B------:R-:W1:Y:S06]  /*1dd0*/  LDCU UR4, c[0x0][0x400] ;  /* 0x00008000ff0477ac */ /* 0x000e6c0008000800 */
[----:B------:R-:W3:Y:S08]  /*1de0*/  LDC.64 R22, c[0x0][0x3a8] ;  /* 0x0000ea00ff167b82 */ /* 0x000ef00000000a00 */
[----:B------:R-:W4:Y:S01]  /*1df0*/  LDC.64 R28, c[0x0][0x3a0] ;  /* 0x0000e800ff1c7b82 */ /* 0x000f220000000a00 */
[----:B------:R-:W-:Y:S01]  /*1e00*/  IMAD R45, R8, R0, R13 ;  /* 0x00000000082d7224 */ /* 0x000fe200078e020d */
[----:B------:R-:W-:Y:S01]  /*1e10*/  ISETP.GE.AND P4, PT, R3, 0x1, PT ;  /* 0x000000010300780c */ /* 0x000fe20003f86270 */
[----:B------:R-:W2:Y:S04]  /*1e20*/  LDG.E.CONSTANT R31, desc[UR8][R30.64] ;  /* 0x000000081e1f7981 */ /* 0x000ea8000c1e9900 */
[----:B------:R-:W2:Y:S01]  /*1e30*/  LDG.E.CONSTANT R33, desc[UR8][R32.64] ;  /* 0x0000000820217981 */ /* 0x000ea2000c1e9900 */
[----:B0-----:R-:W-:-:S03]  /*1e40*/  IMAD.WIDE R10, R46, 0x4, R10 ;  /* 0x000000042e0a7825 */ /* 0x001fc600078e020a */
[----:B------:R-:W2:Y:S04]  /*1e50*/  LDG.E.CONSTANT R26, desc[UR8][R26.64] ;  /* 0x000000081a1a7981 */ /* 0x000ea8000c1e9900 */
[----:B------:R0:W2:Y:S01]  /*1e60*/  LDG.E.CONSTANT R11, desc[UR8][R10.64] ;  /* 0x000000080a0b7981 */ /* 0x0000a2000c1e9900 */
[----:B-1----:R-:W-:Y:S01]  /*1e70*/  VIMNMX.RELU R7, PT, PT, R7, UR4, PT ;  /* 0x0000000407077c48 */ /* 0x002fe2000bfe1100 */
[-C--:B------:R-:W-:Y:S02]  /*1e80*/  IMAD R13, R8, R0.reuse, R19 ;  /* 0x00000000080d7224 */ /* 0x080fe400078e0213 */
[----:B------:R-:W1:Y:S01]  /*1e90*/  LDC.64 R18, c[0x0][0x3b8] ;  /* 0x0000ee00ff127b82 */ /* 0x000e620000000a00 */
[----:B---3--:R-:W-:Y:S01]  /*1ea0*/  IMAD.WIDE R44, R45, 0x4, R22 ;  /* 0x000000042d2c7825 */ /* 0x008fe200078e0216 */
[----:B------:R-:W5:Y:S03]  /*1eb0*/  LDG.E.CONSTANT R36, desc[UR8][R36.64] ;  /* 0x0000000824247981 */ /* 0x000f66000c1e9900 */
[----:B------:R-:W-:Y:S01]  /*1ec0*/  IMAD R7, R7, R0, R17 ;  /* 0x0000000007077224 */ /* 0x000fe200078e0211 */
[----:B------:R-:W5:Y:S01]  /*1ed0*/  LDG.E.CONSTANT R50, desc[UR8][R50.64] ;  /* 0x0000000832327981 */ /* 0x000f62000c1e9900 */
[----:B------:R-:W-:-:S03]  /*1ee0*/  IMAD.WIDE R22, R13, 0x4, R22 ;  /* 0x000000040d167825 */ /* 0x000fc600078e0216 */
[----:B------:R-:W3:Y:S01]  /*1ef0*/  LDG.E.CONSTANT R44, desc[UR8][R44.64] ;  /* 0x000000082c2c7981 */ /* 0x000ee2000c1e9900 */
[----:B----4-:R-:W-:-:S03]  /*1f00*/  IMAD.WIDE R28, R7, 0x4, R28 ;  /* 0x00000004071c7825 */ /* 0x010fc600078e021c */
[----:B------:R-:W4:Y:S04]  /*1f10*/  LDG.E.CONSTANT R22, desc[UR8][R22.64] ;  /* 0x0000000816167981 */ /* 0x000f28000c1e9900 */
[----:B------:R-:W4:Y:S04]  /*1f20*/  @P4 LDG.E.CONSTANT R28, desc[UR8][R28.64] ;  /* 0x000000081c1c4981 */ /* 0x000f28000c1e9900 */
[----:B------:R-:W2:Y:S01]  /*1f30*/  LDS R7, [R43+-0x40] ;  /* 0xffffc0002b077984 */ /* 0x000ea20000000800 */
[----:B-1----:R-:W-:Y:S02]  /*1f40*/  IMAD.WIDE R18, R16, 0x4, R18 ;  /* 0x0000000410127825 */ /* 0x002fe400078e0212 */
[----:B------:R-:W1:Y:S01]  /*1f50*/  LDC.64 R16, c[0x0][0x3d8] ;  /* 0x0000f600ff107b82 */ /* 0x000e620000000a00 */
[----:B0-----:R-:W3:Y:S04]  /*1f60*/  LDS R10, [R43+-0x44] ;  /* 0xffffbc002b0a7984 */ /* 0x001ee80000000800 */
[----:B------:R0:W4:Y:S04]  /*1f70*/  LDG.E.CONSTANT R4, desc[UR8][R18.64] ;  /* 0x0000000812047981 */ /* 0x000128000c1e9900 */
[----:B------:R-:W0:Y:S04]  /*1f80*/  LDS R14, [R43+-0x3c] ;  /* 0xffffc4002b0e7984 */ /* 0x000e280000000800 */
[----:B------:R-:W0:Y:S04]  /*1f90*/  LDS R8, [R43] ;  /* 0x000000002b087984 */ /* 0x000e280000000800 */
[----:B------:R-:W0:Y:S01]  /*1fa0*/  LDS R13, [R43+-0x4] ;  /* 0xfffffc002b0d7984 */ /* 0x000e220000000800 */
[----:B-1----:R-:W-:-:S03]  /*1fb0*/  IMAD.WIDE R46, R46, 0x4, R16 ;  /* 0x000000042e2e7825 */ /* 0x002fc600078e0210 */
[----:B------:R-:W1:Y:S04]  /*1fc0*/  LDS R17, [R43+0x4] ;  /* 0x000004002b117984 */ /* 0x000e680000000800 */
[----:B------:R0:W5:Y:S01]  /*1fd0*/  LDG.E.CONSTANT R2, desc[UR8][R46.64] ;  /* 0x000000082e027981 */ /* 0x000162000c1e9900 */
[----:B------:R-:W-:Y:S01]  /*1fe0*/  ISETP.GE.AND P0, PT, R3, UR4, PT ;  /* 0x0000000403007c0c */ /* 0x000fe2000bf06270 */
[----:B------:R-:W-:-:S03]  /*1ff0*/  @P4 FADD R12, -R12, R15 ;  /* 0x0000000f0c0c4221 */ /* 0x000fc60000000100 */
[----:B------:R-:W-:Y:S01]  /*2000*/  ISETP.LT.OR P1, PT, R3, RZ, P0 ;  /* 0x000000ff0300720c */ /* 0x000fe20000721670 */
[----:B------:R-:W-:Y:S01]  /*2010*/  @P4 FMUL R12, R12, R5 ;  /* 0x000000050c0c4220 */ /* 0x000fe20000400000 */
[----:B------:R-:W-:Y:S02]  /*2020*/  ISETP.GE.AND P2, PT, R9, R0, PT ;  /* 0x000000000900720c */ /* 0x000fe40003f46270 */
[----:B------:R-:W-:Y:S02]  /*2030*/  MOV R9, RZ ;  /* 0x000000ff00097202 */ /* 0x000fe40000000f00 */
[----:B------:R-:W-:-:S07]  /*2040*/  ISETP.LT.OR P0, PT, R3, 0x1, P0 ;  /* 0x000000010300780c */ /* 0x000fce0000701670 */
[----:B------:R-:W-:-:S04]  /*2050*/  @!P1 FADD R40, R40, R40 ;  /* 0x0000002828289221 */ /* 0x000fc80000000000 */
[----:B------:R-:W-:Y:S01]  /*2060*/  @!P1 FFMA R40, R40, R5, R41 ;  /* 0x0000000528289223 */ /* 0x000fe20000000029 */
[----:B------:R-:W-:Y:S01]  /*2070*/  BSSY.RECONVERGENT B0, `(.L_x_500) ;  /* 0x0000038000007945 */ /* 0x000fe20003800200 */
[----:B--2---:R-:W-:-:S05]  /*2080*/  FFMA R16, R34, 0.91699999570846557617, R11 ;  /* 0x3f6ac08322107823 */ /* 0x004fca000000000b */
[----:B------:R-:W-:-:S04]  /*2090*/  FMNMX R16, R16, -10, !PT ;  /* 0xc120000010107809 */ /* 0x000fc80007800000 */
[----:B------:R-:W-:-:S05]  /*20a0*/  FMNMX R16, R16, 10, PT ;  /* 0x4120000010107809 */ /* 0x000fca0003800000 */
[----:B------:R-:W-:-:S05]  /*20b0*/  FMUL R16, R16, -1.4426950216293334961 ;  /* 0xbfb8aa3b10107820 */ /* 0x000fca0000400000 */
[----:B------:R-:W-:Y:S01]  /*20c0*/  FSETP.GEU.AND P3, PT, R16, -126, PT ;  /* 0xc2fc00001000780b */ /* 0x000fe20003f6e000 */
[----:B------:R-:W-:-:S12]  /*20d0*/  FMUL R7, R34, R7 ;  /* 0x0000000722077220 */ /* 0x000fd80000400000 */
[----:B------:R-:W-:-:S06]  /*20e0*/  @!P3 FMUL R16, R16, 0.5 ;  /* 0x3f0000001010b820 */ /* 0x000fcc0000400000 */
[----:B------:R-:W2:Y:S01]  /*20f0*/  MUFU.EX2 R16, R16 ;  /* 0x0000001000107308 */ /* 0x000ea20000000800 */
[--C-:B---3--:R-:W-:Y:S01]  /*2100*/  FFMA R10, R44, R10, R7.reuse ;  /* 0x0000000a2c0a7223 */ /* 0x108fe20000000007 */
[----:B----4-:R-:W-:Y:S01]  /*2110*/  @P4 FADD R28, -R21, R28 ;  /* 0x0000001c151c4221 */ /* 0x010fe20000000100 */
[----:B0-----:R-:W-:Y:S01]  /*2120*/  FFMA R19, R14, R22, R7 ;  /* 0x000000160e137223 */ /* 0x001fe20000000007 */
[----:B------:R-:W-:Y:S01]  /*2130*/  FMUL R8, R31, R8 ;  /* 0x000000081f087220 */ /* 0x000fe20000400000 */
[----:B------:R-:W-:Y:S01]  /*2140*/  FFMA R15, R33, R13, R10 ;  /* 0x0000000d210f7223 */ /* 0x000fe2000000000a */
[----:B------:R-:W-:Y:S02]  /*2150*/  @P4 FADD R13, R28, R28 ;  /* 0x0000001c1c0d4221 */ /* 0x000fe40000000000 */
[C---:B------:R-:W-:Y:S01]  /*2160*/  FADD R19, R8.reuse, R19 ;  /* 0x0000001308137221 */ /* 0x040fe20000000000 */
[----:B------:R-:W-:Y:S01]  /*2170*/  @P4 FADD R7, R7, R7 ;  /* 0x0000000707074221 */ /* 0x000fe20000000000 */
[----:B------:R-:W-:Y:S01]  /*2180*/  @P4 FFMA R12, R13, R5, R12 ;  /* 0x000000050d0c4223 */ /* 0x000fe2000000000c */
[----:B------:R-:W-:Y:S01]  /*2190*/  FADD R15, R8, R15 ;  /* 0x0000000f080f7221 */ /* 0x000fe20000000000 */
[----:B-1----:R-:W-:Y:S01]  /*21a0*/  FFMA R17, R26, R17, R19 ;  /* 0x000000111a117223 */ /* 0x002fe20000000013 */
[----:B--2---:R-:W-:Y:S01]  /*21b0*/  @!P3 FMUL R16, R16, R16 ;  /* 0x000000101010b220 */ /* 0x004fe20000400000 */
[----:B------:R-:W-:Y:S01]  /*21c0*/  @P4 FMUL R9, R12, R7 ;  /* 0x000000070c094220 */ /* 0x000fe20000400000 */
[----:B------:R-:W-:-:S02]  /*21d0*/  FMUL R0, R15, 0.25 ;  /* 0x3e8000000f007820 */ /* 0x000fc40000400000 */
[----:B------:R-:W-:Y:S01]  /*21e0*/  FADD R16, R16, 1 ;  /* 0x3f80000010107421 */ /* 0x000fe20000000000 */
[----:B------:R-:W-:Y:S01]  /*21f0*/  FMUL R10, R17, 0.25 ;  /* 0x3e800000110a7820 */ /* 0x000fe20000400000 */
[----:B------:R-:W-:Y:S01]  /*2200*/  FFMA R9, R9, R5, -R4 ;  /* 0x0000000509097223 */ /* 0x000fe20000000804 */
[----:B------:R-:W-:Y:S01]  /*2210*/  FFMA R15, R15, 0.25, R0 ;  /* 0x3e8000000f0f7823 */ /* 0x000fe20000000000 */
[----:B------:R-:W-:Y:S01]  /*2220*/  HFMA2 R0, -RZ, RZ, 0, 0 ;  /* 0x00000000ff007431 */ /* 0x000fe200000001ff */
[----:B------:R-:W-:Y:S01]  /*2230*/  IADD3 R4, PT, PT, R16, 0x1800000, RZ ;  /* 0x0180000010047810 */ /* 0x000fe20007ffe0ff */
[----:B------:R-:W-:Y:S01]  /*2240*/  FFMA R17, R17, 0.25, R10 ;  /* 0x3e80000011117823 */ /* 0x000fe2000000000a */
[----:B------:R-:W-:Y:S01]  /*2250*/  @!P1 FADD R7, R8, R8 ;  /* 0x0000000808079221 */ /* 0x000fe20000000000 */
[----:B------:R-:W-:Y:S01]  /*2260*/  FMUL R15, R38, R15 ;  /* 0x0000000f260f7220 */ /* 0x000fe20000400000 */
[----:B------:R-:W-:Y:S01]  /*2270*/  LOP3.LUT R4, R4, 0x7f800000, RZ, 0xc0, !PT ;  /* 0x7f80000004047812 */ /* 0x000fe200078ec0ff */
[----:B------:R-:W-:Y:S01]  /*2280*/  FMUL R17, R24, R17 ;  /* 0x0000001118117220 */ /* 0x000fe20000400000 */
[----:B------:R-:W-:-:S02]  /*2290*/  @!P1 FMUL R0, R40, R7 ;  /* 0x0000000728009220 */ /* 0x000fc40000400000 */
[----:B------:R-:W-:Y:S02]  /*22a0*/  ISETP.GT.U32.AND P1, PT, R4, 0x1ffffff, PT ;  /* 0x01ffffff0400780c */ /* 0x000fe40003f24070 */
[C---:B------:R-:W-:Y:S02]  /*22b0*/  ISETP.GE.AND P4, PT, R6.reuse, 0x1, PT ;  /* 0x000000010600780c */ /* 0x040fe40003f86270 */
[----:B------:R-:W-:Y:S02]  /*22c0*/  ISETP.GE.AND P3, PT, R6, RZ, PT ;  /* 0x000000ff0600720c */ /* 0x000fe40003f66270 */
[----:B------:R-:W-:Y:S02]  /*22d0*/  FSEL R15, R15, RZ, !P0 ;  /* 0x000000ff0f0f7208 */ /* 0x000fe40004000000 */
[----:B------:R-:W-:Y:S01]  /*22e0*/  FSEL R17, R17, RZ, !P2 ;  /* 0x000000ff11117208 */ /* 0x000fe20005000000 */
[----:B------:R-:W-:Y:S01]  /*22f0*/  FFMA R0, R0, -R5, R9 ;  /* 0x8000000500007223 */ /* 0x000fe20000000009 */
[----:B------:R-:W-:-:S02]  /*2300*/  FSEL R15, R15, RZ, P4 ;  /* 0x000000ff0f0f7208 */ /* 0x000fc40002000000 */
[----:B------:R-:W-:-:S03]  /*2310*/  FSEL R17, R17, RZ, P3 ;  /* 0x000000ff11117208 */ /* 0x000fc60001800000 */
[----:B------:R-:W-:Y:S01]  /*2320*/  FFMA R0, R15, -R5, R0 ;  /* 0x800000050f007223 */ /* 0x000fe20000000000 */
[----:B------:R-:W-:-:S05]  /*2330*/  FSEL R17, R17, RZ, !P0 ;  /* 0x000000ff11117208 */ /* 0x000fca0004000000 */
[----:B------:R-:W-:Y:S01]  /*2340*/  FFMA R8, R17, R5, R0 ;  /* 0x0000000511087223 */ /* 0x000fe20000000000 */
[----:B------:R-:W-:Y:S06]  /*2350*/  @P1 BRA `(.L_x_501) ;  /* 0x0000000000141947 */ /* 0x000fec0003800000 */
[----:B------:R-:W-:Y:S02]  /*2360*/  MOV R0, R16 ;  /* 0x0000001000007202 */ /* 0x000fe40000000f00 */
[----:B------:R-:W-:-:S07]  /*2370*/  MOV R4, 0x2390 ;  /* 0x0000239000047802 */ /* 0x000fce0000000f00 */
[----:B-----5:R-:W-:Y:S05]  /*2380*/  CALL.REL.NOINC `($__internal_11_$__cuda_sm20_rcp_rn_f32_slowpath) ;  /* 0x0000000000f07944 */ /* 0x020fea0003c00000 */
[----:B------:R-:W-:Y:S01]  /*2390*/  MOV R7, R53 ;  /* 0x0000003500077202 */ /* 0x000fe20000000f00 */
[----:B------:R-:W-:Y:S06]  /*23a0*/  BRA `(.L_x_502) ;  /* 0x0000000000107947 */ /* 0x000fec0003800000 */
.L_x_501:
[----:B------:R-:W0:Y:S02]  /*23b0*/  MUFU.RCP R7, R16 ;  /* 0x0000001000077308 */ /* 0x000e240000001000 */
[----:B0-----:R-:W-:-:S04]  /*23c0*/  FFMA R0, R16, R7, -1 ;  /* 0xbf80000010007423 */ /* 0x001fc80000000007 */
[----:B------:R-:W-:-:S04]  /*23d0*/  FADD.FTZ R0, -R0, -RZ ;  /* 0x800000ff00007221 */ /* 0x000fc80000010100 */
[----:B------:R-:W-:-:S07]  /*23e0*/  FFMA R7, R7, R0, R7 ;  /* 0x0000000007077223 */ /* 0x000fce0000000007 */
.L_x_502:
[----:B------:R-:W-:Y:S05]  /*23f0*/  BSYNC.RECONVERGENT B0 ;  /* 0x0000000000007941 */ /* 0x000fea0003800200 */
.L_x_500:
        /* <DEDUP_REMOVED lines=17> */
.L_x_504:
[----:B------:R-:W0:Y:S02]  /*2510*/  MUFU.RCP R53, R0 ;  /* 0x0000000000357308 */ /* 0x000e240000001000 */
[----:B0-----:R-:W-:-:S04]  /*2520*/  FFMA R4, R0, R53, -1 ;  /* 0xbf80000000047423 */ /* 0x001fc80000000035 */
[----:B------:R-:W-:-:S04]  /*2530*/  FADD.FTZ R4, -R4, -RZ ;  /* 0x800000ff04047221 */ /* 0x000fc80000010100 */
[----:B------:R-:W-:-:S07]  /*2540*/  FFMA R53, R53, R4, R53 ;  /* 0x0000000435357223 */ /* 0x000fce0000000035 */
.L_x_505:
[----:B------:R-:W-:Y:S05]  /*2550*/  BSYNC.RECONVERGENT B0 ;  /* 0x0000000000007941 */ /* 0x000fea0003800200 */
.L_x_503:
[----:B------:R-:W0:Y:S01]  /*2560*/  LDC.64 R12, c[0x0][0x388] ;  /* 0x0000e200ff0c7b82 */ /* 0x000e220000000a00 */
[----:B------:R-:W-:Y:S01]  /*2570*/  BSSY.RECONVERGENT B0, `(.L_x_506) ;  /* 0x000000f000007945 */ /* 0x000fe20003800200 */
[----:B------:R-:W-:Y:S02]  /*2580*/  HFMA2 R10, -RZ, RZ, 0, 0 ;  /* 0x00000000ff0a7431 */ /* 0x000fe400000001ff */
[----:B------:R-:W-:Y:S01]  /*2590*/  FADD R0, -R7, 1 ;  /* 0x3f80000007007421 */ /* 0x000fe20000000100 */
[----:B------:R-:W-:Y:S06]  /*25a0*/  @P0 BRA `(.L_x_507) ;  /* 0x00000000002c0947 */ /* 0x000fec0003800000 */
[----:B------:R-:W-:Y:S01]  /*25b0*/  FMUL R4, R34, -0.91699999570846557617 ;  /* 0xbf6ac08322047820 */ /* 0x000fe20000400000 */
[----:B------:R-:W-:-:S04]  /*25c0*/  FMUL R9, R31, -0.91699999570846557617 ;  /* 0xbf6ac0831f097820 */ /* 0x000fc80000400000 */
[----:B------:R-:W-:Y:S01]  /*25d0*/  FMNMX R11, R11, R4, !PT ;  /* 0x000000040b0b7209 */ /* 0x000fe20007800000 */
[----:B------:R-:W-:Y:S01]  /*25e0*/  FADD R4, R31, R34 ;  /* 0x000000221f047221 */ /* 0x000fe20000000000 */
[----:B------:R-:W-:-:S03]  /*25f0*/  FMNMX R36, R36, R9, !PT ;  /* 0x0000000924247209 */ /* 0x000fc60007800000 */
[----:B------:R-:W-:Y:S01]  /*2600*/  FADD R11, R34, R11 ;  /* 0x0000000b220b7221 */ /* 0x000fe20000000000 */
[----:B------:R-:W-:Y:S01]  /*2610*/  FMUL R4, R4, 0.5 ;  /* 0x3f00000004047820 */ /* 0x000fe20000400000 */
[----:B------:R-:W-:-:S04]  /*2620*/  FADD R36, R31, R36 ;  /* 0x000000241f247221 */ /* 0x000fc80000000000 */
[----:B------:R-:W-:-:S04]  /*2630*/  FADD R11, -R36, R11 ;  /* 0x0000000b240b7221 */ /* 0x000fc80000000100 */
[----:B------:R-:W-:-:S04]  /*2640*/  FMUL R10, R4, R11 ;  /* 0x0000000b040a7220 */ /* 0x000fc80000400000 */
[----:B------:R-:W-:-:S07]  /*2650*/  FMUL R10, R10, R5 ;  /* 0x000000050a0a7220 */ /* 0x000fce0000400000 */
.L_x_507:
[----:B------:R-:W-:Y:S05]  /*2660*/  BSYNC.RECONVERGENT B0 ;  /* 0x0000000000007941 */ /* 0x000fea0003800200 */
.L_x_506:
[----:B------:R-:W-:Y:S01]  /*2670*/  FADD R4, -R53, 1 ;  /* 0x3f80000035047421 */ /* 0x000fe20000000100 */
[----:B------:R-:W1:Y:S01]  /*2680*/  LDCU UR4, c[0x0][0x404] ;  /* 0x00008080ff0477ac */ /* 0x000e620008000800 */
[----:B------:R-:W-:Y:S02]  /*2690*/  FMUL R5, R0, 0.0010000000474974513054 ;  /* 0x3a83126f00057820 */ /* 0x000fe40000400000 */
[----:B------:R-:W-:Y:S02]  /*26a0*/  FMUL R9, R4, 0.0010000000474974513054 ;  /* 0x3a83126f04097820 */ /* 0x000fe40000400000 */
[----:B------:R-:W-:Y:S02]  /*26b0*/  FFMA R2, R2, R7, R5 ;  /* 0x0000000702027223 */ /* 0x000fe40000000005 */
[----:B------:R-:W-:-:S04]  /*26c0*/  FFMA R9, R50, R53, R9 ;  /* 0x0000003532097223 */ /* 0x000fc80000000009 */
[----:B------:R-:W-:-:S04]  /*26d0*/  FADD R2, R2, R9 ;  /* 0x0000000902027221 */ /* 0x000fc80000000000 */
[----:B------:R-:W-:Y:S01]  /*26e0*/  FMUL R2, R2, -0.5 ;  /* 0xbf00000002027820 */ /* 0x000fe20000400000 */
[----:B-1----:R-:W-:-:S03]  /*26f0*/  IMAD R5, R3, UR4, R6 ;  /* 0x0000000403057c24 */ /* 0x002fc6000f8e0206 */
[----:B------:R-:W-:Y:S01]  /*2700*/  FFMA R3, R21, R2, R8 ;  /* 0x0000000215037223 */ /* 0x000fe20000000008 */
[----:B0-----:R-:W-:-:S04]  /*2710*/  IMAD.WIDE R12, R5, 0x4, R12 ;  /* 0x00000004050c7825 */ /* 0x001fc800078e020c */
[----:B------:R-:W-:-:S05]  /*2720*/  FADD R3, R3, -R10 ;  /* 0x8000000a03037221 */ /* 0x000fca0000000000 */
[----:B------:R-:W-:Y:S01]  /*2730*/  STG.E desc[UR8][R12.64], R3 ;  /* 0x000000030c007986 */ /* 0x000fe2000c101908 */
[----:B------:R-:W-:Y:S05]  /*2740*/  EXIT ;  /* 0x000000000000794d */ /* 0x000fea0003800000 */
        .weak           $__internal_11_$__cuda_sm20_rcp_rn_f32_slowpath
        .type           $__internal_11_$__cuda_sm20_rcp_rn_f32_slowpath,@function
        .size           $__internal_11_$__cuda_sm20_rcp_rn_f32_slowpath,($__internal_12_$__cuda_sm3x_div_rn_noftz_f32_slowpath - $__internal_11_$__cuda_sm20_rcp_rn_f32_slowpath)
$__internal_11_$__cuda_sm20_rcp_rn_f32_slowpath:
        /* <DEDUP_REMOVED lines=15> */
.L_x_509:
[----:B------:R-:W-:-:S04]  /*2840*/  IADD3 R48, PT, PT, R47, -0xfd, RZ ;  /* 0xffffff032f307810 */ /* 0x000fc80007ffe0ff */
[----:B------:R-:W-:-:S13]  /*2850*/  ISETP.GT.U32.AND P2, PT, R48, 0x1, PT ;  /* 0x000000013000780c */ /* 0x000fda0003f44070 */
[----:B------:R-:W-:Y:S05]  /*2860*/  @P2 BRA `(.L_x_511) ;  /* 0x0000000000782947 */ /* 0x000fea0003800000 */
[----:B------:R-:W-:Y:S02]  /*2870*/  LOP3.LUT R57, R0, 0x7fffff, RZ, 0xc0, !PT ;  /* 0x007fffff00397812 */ /* 0x000fe400078ec0ff */
[----:B------:R-:W-:Y:S02]  /*2880*/  IADD3 R47, PT, PT, R47, -0xfc, RZ ;  /* 0xffffff042f2f7810 */ /* 0x000fe40007ffe0ff */
[----:B------:R-:W-:-:S04]  /*2890*/  LOP3.LUT R57, R57, 0x3f800000, RZ, 0xfc, !PT ;  /* 0x3f80000039397812 */ /* 0x000fc800078efcff */
[----:B------:R-:W0:Y:S02]  /*28a0*/  MUFU.RCP R56, R57 ;  /* 0x0000003900387308 */ /* 0x000e240000001000 */
[----:B0-----:R-:W-:-:S04]  /*28b0*/  FFMA R55, R57, R56, -1 ;  /* 0xbf80000039377423 */ /* 0x001fc80000000038 */
[----:B------:R-:W-:-:S04]  /*28c0*/  FADD.FTZ R55, -R55, -RZ ;  /* 0x800000ff37377221 */ /* 0x000fc80000010100 */
[CCC-:B------:R-:W-:Y:S01]  /*28d0*/  FFMA.RM R53, R56.reuse, R55.reuse, R56.reuse ;  /* 0x0000003738357223 */ /* 0x1c0fe20000004038 */
[----:B------:R-:W-:Y:S01]  /*28e0*/  FFMA.RP R56, R56, R55, R56 ;  /* 0x0000003738387223 */ /* 0x000fe20000008038 */
[----:B------:R-:W-:-:S03]  /*28f0*/  MOV R55, 0x3 ;  /* 0x0000000300377802 */ /* 0x000fc60000000f00 */
[C---:B------:R-:W-:Y:S02]  /*2900*/  LOP3.LUT R54, R53.reuse, 0x7fffff, RZ, 0xc0, !PT ;  /* 0x007fffff35367812 */ /* 0x040fe400078ec0ff */
[----:B------:R-:W-:Y:S02]  /*2910*/  FSETP.NEU.FTZ.AND P2, PT, R53, R56, PT ;  /* 0x000000383500720b */ /* 0x000fe40003f5d000 */
[----:B------:R-:W-:Y:S02]  /*2920*/  SHF.L.U32 R55, R55, R48, RZ ;  /* 0x0000003037377219 */ /* 0x000fe400000006ff */
[----:B------:R-:W-:Y:S02]  /*2930*/  LOP3.LUT R54, R54, 0x800000, RZ, 0xfc, !PT ;  /* 0x0080000036367812 */ /* 0x000fe400078efcff */
[----:B------:R-:W-:Y:S02]  /*2940*/  SEL R53, RZ, 0xffffffff, !P2 ;  /* 0xffffffffff357807 */ /* 0x000fe40005000000 */
[----:B------:R-:W-:-:S02]  /*2950*/  LOP3.LUT R55, R55, R54, RZ, 0xc0, !PT ;  /* 0x0000003637377212 */ /* 0x000fc400078ec0ff */
[----:B------:R-:W-:Y:S02]  /*2960*/  IADD3 R53, PT, PT, -R53, RZ, RZ ;  /* 0x000000ff35357210 */ /* 0x000fe40007ffe1ff */
[-C--:B------:R-:W-:Y:S02]  /*2970*/  SHF.R.U32.HI R55, RZ, R48.reuse, R55 ;  /* 0x00000030ff377219 */ /* 0x080fe40000011637 */
[--C-:B------:R-:W-:Y:S02]  /*2980*/  LOP3.LUT P4, RZ, R53, R48, R54.reuse, 0xf8, !PT ;  /* 0x0000003035ff7212 */ /* 0x100fe4000788f836 */
[C---:B------:R-:W-:Y:S02]  /*2990*/  LOP3.LUT P2, RZ, R55.reuse, 0x1, RZ, 0xc0, !PT ;  /* 0x0000000137ff7812 */ /* 0x040fe4000784c0ff */
[----:B------:R-:W-:Y:S02]  /*29a0*/  LOP3.LUT P5, RZ, R55, 0x2, RZ, 0xc0, !PT ;  /* 0x0000000237ff7812 */ /* 0x000fe400078ac0ff */
[----:B------:R-:W-:-:S02]  /*29b0*/  SHF.R.U32.HI R47, RZ, R47, R54 ;  /* 0x0000002fff2f7219 */ /* 0x000fc40000011636 */
[----:B------:R-:W-:Y:S02]  /*29c0*/  PLOP3.LUT P2, PT, P2, P4, P5, 0xe0, 0x0 ;  /* 0x000000000000781c */ /* 0x000fe40001749c50 */
        /* <DEDUP_REMOVED lines=8> */
.L_x_511:
[----:B------:R0:W1:Y:S02]  /*2a50*/  MUFU.RCP R53, R0 ;  /* 0x0000000000357308 */ /* 0x0000640000001000 */
.L_x_510:
[----:B------:R-:W-:Y:S05]  /*2a60*/  BSYNC.RECONVERGENT B2 ;  /* 0x0000000000027941 */ /* 0x000fea0003800200 */
.L_x_508:
[----:B------:R-:W-:Y:S01]  /*2a70*/  HFMA2 R55, -RZ, RZ, 0, 0 ;  /* 0x00000000ff377431 */ /* 0x000fe200000001ff */
[----:B------:R-:W-:-:S04]  /*2a80*/  MOV R54, R4 ;  /* 0x0000000400367202 */ /* 0x000fc80000000f00 */
[----:B01----:R-:W-:Y:S05]  /*2a90*/  RET.REL.NODEC R54 `(compute_residual) ;  /* 0xffffffd436587950 */ /* 0x003fea0003c3ffff */
        .weak           $__internal_12_$__cuda_sm3x_div_rn_noftz_f32_slowpath
        .type           $__internal_12_$__cuda_sm3x_div_rn_noftz_f32_slowpath,@function
        .size           $__internal_12_$__cuda_sm3x_div_rn_noftz_f32_slowpath,(.L_x_536 - $__internal_12_$__cuda_sm3x_div_rn_noftz_f32_slowpath)
$__internal_12_$__cuda_sm3x_div_rn_noftz_f32_slowpath:
        /* <DEDUP_REMOVED lines=34> */
.L_x_513:
[----:B------:R-:W-:Y:S01]  /*2cc0*/  LEA R56, R4, 0xc0800000, 0x17 ;  /* 0xc080000004387811 */ /* 0x000fe200078eb8ff */
[----:B------:R-:W-:Y:S01]  /*2cd0*/  BSSY.RECONVERGENT B3, `(.L_x_518) ;  /* 0x0000036000037945 */ /* 0x000fe20003800200 */
[----:B------:R-:W-:Y:S02]  /*2ce0*/  IADD3 R53, PT, PT, R53, -0x7f, RZ ;  /* 0xffffff8135357810 */ /* 0x000fe40007ffe0ff */
[----:B------:R-:W-:-:S03]  /*2cf0*/  IADD3 R57, PT, PT, -R56, R47, RZ ;  /* 0x0000002f38397210 */ /* 0x000fc60007ffe1ff */
[----:B------:R-:W-:Y:S01]  /*2d00*/  IMAD R0, R53, -0x800000, R0 ;  /* 0xff80000035007824 */ /* 0x000fe200078e0200 */
[----:B------:R-:W0:Y:S01]  /*2d10*/  MUFU.RCP R56, R57 ;  /* 0x0000003900387308 */ /* 0x000e220000001000 */
[----:B------:R-:W-:Y:S01]  /*2d20*/  FADD.FTZ R55, -R57, -RZ ;  /* 0x800000ff39377221 */ /* 0x000fe20000010100 */
        /* <DEDUP_REMOVED lines=23> */
[C---:B------:R-:W-:Y:S02]  /*2ea0*/  ISETP.NE.AND P4, PT, R4.reuse, RZ, PT ;  /* 0x000000ff0400720c */ /* 0x040fe40003f85270 */
[----:B------:R-:W-:Y:S02]  /*2eb0*/  ISETP.NE.AND P2, PT, R4, RZ, PT ;  /* 0x000000ff0400720c */ /* 0x000fe40003f45270 */
[----:B------:R-:W-:Y:S01]  /*2ec0*/  LOP3.LUT R53, R48, 0x7fffff, RZ, 0xc0, !PT ;  /* 0x007fffff30357812 */ /* 0x000fe200078ec0ff */
[CCC-:B------:R-:W-:Y:S01]  /*2ed0*/  FFMA.RP R48, R47.reuse, R55.reuse, R56.reuse ;  /* 0x000000372f307223 */ /* 0x1c0fe20000008038 */
[----:B------:R-:W-:Y:S01]  /*2ee0*/  FFMA.RM R47, R47, R55, R56 ;  /* 0x000000372f2f7223 */ /* 0x000fe20000004038 */
[----:B------:R-:W-:Y:S02]  /*2ef0*/  IADD3 R56, PT, PT, R4, 0x20, RZ ;  /* 0x0000002004387810 */ /* 0x000fe40007ffe0ff */
        /* <DEDUP_REMOVED lines=15> */
.L_x_520:
[----:B------:R-:W-:-:S04]  /*2ff0*/  LOP3.LUT R0, R0, 0x80000000, RZ, 0xc0, !PT ;  /* 0x8000000000007812 */ /* 0x000fc800078ec0ff */
[----:B------:R-:W-:Y:S01]  /*3000*/  LOP3.LUT R0, R0, 0x7f800000, RZ, 0xfc, !PT ;  /* 0x7f80000000007812 */ /* 0x000fe200078efcff */
[----:B------:R-:W-:Y:S06]  /*3010*/  BRA `(.L_x_521) ;  /* 0x0000000000047947 */ /* 0x000fec0003800000 */
.L_x_519:
[----:B------:R-:W-:-:S07]  /*3020*/  LEA R0, R53, R0, 0x17 ;  /* 0x0000000035007211 */ /* 0x000fce00078eb8ff */
.L_x_521:
[----:B------:R-:W-:Y:S05]  /*3030*/  BSYNC.RECONVERGENT B3 ;  /* 0x0000000000037941 */ /* 0x000fea0003800200 */
.L_x_518:
[----:B------:R-:W-:Y:S05]  /*3040*/  BRA `(.L_x_522) ;  /* 0x0000000000207947 */ /* 0x000fea0003800000 */
.L_x_517:
[----:B------:R-:W-:-:S04]  /*3050*/  LOP3.LUT R0, R47, 0x80000000, R0, 0x48, !PT ;  /* 0x800000002f007812 */ /* 0x000fc800078e4800 */
[----:B------:R-:W-:Y:S01]  /*3060*/  LOP3.LUT R0, R0, 0x7f800000, RZ, 0xfc, !PT ;  /* 0x7f80000000007812 */ /* 0x000fe200078efcff */
[----:B------:R-:W-:Y:S06]  /*3070*/  BRA `(.L_x_522) ;  /* 0x0000000000147947 */ /* 0x000fec0003800000 */
.L_x_516:
[----:B------:R-:W-:Y:S01]  /*3080*/  LOP3.LUT R0, R47, 0x80000000, R0, 0x48, !PT ;  /* 0x800000002f007812 */ /* 0x000fe200078e4800 */
[----:B------:R-:W-:Y:S06]  /*3090*/  BRA `(.L_x_522) ;  /* 0x00000000000c7947 */ /* 0x000fec0003800000 */
.L_x_515:
[----:B------:R-:W0:Y:S01]  /*30a0*/  MUFU.RSQ R0, -QNAN ;  /* 0xffc0000000007908 */ /* 0x000e220000001400 */
[----:B------:R-:W-:Y:S05]  /*30b0*/  BRA `(.L_x_522) ;  /* 0x0000000000047947 */ /* 0x000fea0003800000 */
.L_x_514:
[----:B------:R-:W-:-:S07]  /*30c0*/  FADD.FTZ R0, R0, R47 ;  /* 0x0000002f00007221 */ /* 0x000fce0000010000 */
.L_x_522:
[----:B------:R-:W-:Y:S05]  /*30d0*/  BSYNC.RECONVERGENT B2 ;  /* 0x0000000000027941 */ /* 0x000fea0003800200 */
.L_x_512:
[----:B------:R-:W-:-:S04]  /*30e0*/  HFMA2 R55, -RZ, RZ, 0, 0 ;  /* 0x00000000ff377431 */ /* 0x000fc800000001ff */
[----:B0-----:R-:W-:Y:S05]  /*30f0*/  RET.REL.NODEC R54 `(compute_residual) ;  /* 0xffffffcc36c07950 */ /* 0x001fea0003c3ffff */
.L_x_523:
        /* <DEDUP_REMOVED lines=16> */
.L_x_536:


//--------------------- .nv.shared.vanka_smooth_local --------------------------
	.section	.nv.shared.vanka_smooth_local,"aw",@nobits
	.sectionflags	@""
	.align	4
.nv.shared.vanka_smooth_local:
	.zero		2052


//--------------------- .nv.shared.reserved.0     --------------------------
	.section	.nv.shared.reserved.0,"aw",@nobits
	.weak		__nv_reservedSMEM_offset_0_alias
	.size		__nv_reservedSMEM_offset_0_alias, 0, 64
	.other		__nv_reservedSMEM_offset_0_alias,@"STO_CUDA_RESERVED_SHARED STV_DEFAULT"
__nv_reservedSMEM_offset_0_alias:
	.zero		0
	.zero		64


//--------------------- .nv.shared.vanka_smooth_adjoint --------------------------
	.section	.nv.shared.vanka_smooth_adjoint,"aw",@nobits
	.sectionflags	@""
	.align	4
.nv.shared.vanka_smooth_adjoint:
	.zero		2048


//--------------------- .nv.shared.vanka_smooth   --------------------------
	.section	.nv.shared.vanka_smooth,"aw",@nobits
	.sectionflags	@""
	.align	4
.nv.shared.vanka_smooth:
	.zero		2048


//--------------------- .nv.shared.compute_vjp    --------------------------
	.section	.nv.shared.compute_vjp,"aw",@nobits
	.sectionflags	@""
	.align	4
.nv.shared.compute_vjp:
	.zero		6272


//--------------------- .nv.shared.compute_jvp    --------------------------
	.section	.nv.shared.compute_jvp,"aw",@nobits
	.sectionflags	@""
	.align	4
.nv.shared.compute_jvp:
	.zero		3072


//--------------------- .nv.shared.compute_residual --------------------------
	.section	.nv.shared.compute_residual,"aw",@nobits
	.sectionflags	@""
	.align	4
.nv.shared.compute_residual:
	.zero		2048


//--------------------- .nv.constant0.vanka_smooth_local --------------------------
	.section	.nv.constant0.vanka_smooth_local,"a",@progbits
	.sectionflags	@""
	.align	4
.nv.constant0.vanka_smooth_local:
	.zero		1052


//--------------------- .nv.constant0.compute_grad_beta --------------------------
	.section	.nv.constant0.compute_grad_beta,"a",@progbits
	.sectionflags	@""
	.align	4
.nv.constant0.compute_grad_beta:
	.zero		1024


//--------------------- .nv.constant0.vanka_smooth_adjoint --------------------------
	.section	.nv.constant0.vanka_smooth_adjoint,"a",@progbits
	.sectionflags	@""
	.align	4
.nv.constant0.vanka_smooth_adjoint:
	.zero		1072


//--------------------- .nv.constant0.vanka_smooth --------------------------
	.section	.nv.constant0.vanka_smooth,"a",@progbits
	.sectionflags	@""
	.align	4
.nv.constant0.vanka_smooth:
	.zero		1052


//--------------------- .nv.constant0.compute_vjp --------------------------
	.section	.nv.constant0.compute_vjp,"a",@progbits
	.sectionflags	@""
	.align	4
.nv.constant0.compute_vjp:
	.zero		1040


//--------------------- .nv.constant0.compute_jvp --------------------------
	.section	.nv.constant0.compute_jvp,"a",@progbits
	.sectionflags	@""
	.align	4
.nv.constant0.compute_jvp:
	.zero		1040


//--------------------- .nv.constant0.compute_residual --------------------------
	.section	.nv.constant0.compute_residual,"a",@progbits
	.sectionflags	@""
	.align	4
.nv.constant0.compute_residual:
	.zero		1040


//--------------------- SYMBOLS --------------------------

	.type		.nv.reservedSmem.offset0,@object
	.size		.nv.reservedSmem.offset0,0x4
	.type		.nv.reservedSmem.cap,@object
	.size		.nv.reservedSmem.cap,0x4
